def attn_fwd(
    Q,
    K,
    V,
    Out,
    Lse,
    sm_scale,
    stride_qz,
    stride_qh,
    stride_qm,
    stride_qk,
    stride_kz,
    stride_kh,
    stride_kn,
    stride_kk,
    stride_vz,
    stride_vh,
    stride_vn,
    stride_vk,
    stride_oz,
    stride_oh,
    stride_om,
    stride_ok,
    seqlen_q,
    seqlen_k,
    BLOCK_M: tl.constexpr,
    BLOCK_N: tl.constexpr,
    HEAD_DIM: tl.constexpr,
    CAUSAL: tl.constexpr,
):
    start_m = tl.program_id(0)
    off_hz = tl.program_id(1)
    q_off = off_hz * stride_qh
    k_off = off_hz * stride_kh
    v_off = off_hz * stride_vh
    offs_m = start_m * BLOCK_M + tl.arange(0, BLOCK_M)
    offs_d = tl.arange(0, HEAD_DIM)
    offs_n = tl.arange(0, BLOCK_N)
    q_ptrs = Q + q_off + offs_m[:, None] * stride_qm + offs_d[None, :] * stride_qk
    k_ptrs = K + k_off + offs_d[:, None] * stride_kk + offs_n[None, :] * stride_kn
    v_ptrs = V + v_off + offs_n[:, None] * stride_vn + offs_d[None, :] * stride_vk
    m_i = tl.full([BLOCK_M], float("-inf"), dtype=tl.float32)
    l_i = tl.zeros([BLOCK_M], dtype=tl.float32) + 1.0
    acc = tl.zeros([BLOCK_M, HEAD_DIM], dtype=tl.float32)
    q = tl.load(q_ptrs)
    acc, l_i, m_i = _attn_fwd_inner(
        acc,
        l_i,
        m_i,
        q,
        k_ptrs,
        v_ptrs,
        sm_scale,
        stride_kn,
        stride_vn,
        start_m,
        seqlen_k,
        BLOCK_M,
        BLOCK_N,
        HEAD_DIM,
        CAUSAL,
    )
    acc = acc / l_i[:, None]
    lse = m_i + tl.math.log2(l_i) / 1.4426950408889634
    o_ptrs = (
        Out
        + off_hz * stride_oh
        + offs_m[:, None] * stride_om
        + offs_d[None, :] * stride_ok
    )
    tl.store(o_ptrs, acc.to(Out.dtype.element_ty))
    tl.store(Lse + off_hz * seqlen_q + offs_m, lse)

# config = {"BLOCK_M": 64, "BLOCK_N": 128, "HEAD_DIM": 128, "arch": "sm_100", "causal": true, "dtype": "fp8e4m3", "num_stages": 4, "num_warps": 4}
# arch = sm_100


// ===== COMPILED SASS (sm_100a) =====

	.target	sm_100a

	.elftype	@"ET_EXEC"


//--------------------- .note.nv.tkinfo           --------------------------
	.section	.note.nv.tkinfo,"",@"SHT_NOTE"
	.sectionflags	@"SHF_NOTE_NV_TKINFO"
	.tkinfo
        /*0018*/ 	.word	0x00000081
        /*0030*/ 	.string	""
        /*0030*/ 	.string	"ptxas-blackwell"
        /*0030*/ 	.string	"Cuda compilation tools, release 12.9, V12.9.86"
        /*0030*/ 	.string	"Build cuda_12.9.r12.9/compiler.36037853_0"
        /*0030*/ 	.string	"-v  -suppress-debug-info  -lineinfo  -arch sm_100a "



//--------------------- .note.nv.cuver            --------------------------
	.section	.note.nv.cuver,"",@"SHT_NOTE"
	.sectionflags	@"SHF_NOTE_NV_CUVER"
        /*0018*/ 	.short	0x0001
        /*001a*/ 	.short	0x0064
        /*001c*/ 	.short	0x0001
        /*001e*/ 	.short	0x0000
        /*0020*/ 	.short	0x0001
        /*0022*/ 	.short	0x0000


//--------------------- .nv.info                  --------------------------
	.section	.nv.info,"",@"SHT_CUDA_INFO"
	.align	4


	//----- nvinfo : EIATTR_REGCOUNT
	.align		4
        /*0000*/ 	.byte	0x04, 0x2f
        /*0002*/ 	.short	(.L_5 - .L_4)
	.align		4
.L_4:
        /*0004*/ 	.word	index@(attn_fwd)
        /*0008*/ 	.word	0x00000080


	//----- nvinfo : EIATTR_FRAME_SIZE
	.align		4
.L_5:
        /*000c*/ 	.byte	0x04, 0x11
        /*000e*/ 	.short	(.L_7 - .L_6)
	.align		4
.L_6:
        /*0010*/ 	.word	index@($__internal_2_$__cuda_sm10x_tcgen05_guardrail_trap_unallocated_columns_being_dealloced)
        /*0014*/ 	.word	0x00000850


	//----- nvinfo : EIATTR_FRAME_SIZE
	.align		4
.L_7:
        /*0018*/ 	.byte	0x04, 0x11
        /*001a*/ 	.short	(.L_9 - .L_8)
	.align		4
.L_8:
        /*001c*/ 	.word	index@($__internal_1_$__cuda_sm10x_tcgen05_guardrail_trap_phase_invalid_during_alloc)
        /*0020*/ 	.word	0x00000850


	//----- nvinfo : EIATTR_FRAME_SIZE
	.align		4
.L_9:
        /*0024*/ 	.byte	0x04, 0x11
        /*0026*/ 	.short	(.L_11 - .L_10)
	.align		4
.L_10:
        /*0028*/ 	.word	index@($__internal_0_$__cuda_sm10x_tcgen05_guardrail_trap_col_being_dealloced_not_returned_by_alloc)
        /*002c*/ 	.word	0x00000850


	//----- nvinfo : EIATTR_FRAME_SIZE
	.align		4
.L_11:
        /*0030*/ 	.byte	0x04, 0x11
        /*0032*/ 	.short	(.L_13 - .L_12)
	.align		4
.L_12:
        /*0034*/ 	.word	index@(attn_fwd)
        /*0038*/ 	.word	0x00000850


	//----- nvinfo : EIATTR_MIN_STACK_SIZE
	.align		4
.L_13:
        /*003c*/ 	.byte	0x04, 0x12
        /*003e*/ 	.short	(.L_15 - .L_14)
	.align		4
.L_14:
        /*0040*/ 	.word	index@(attn_fwd)
        /*0044*/ 	.word	0x00000850
.L_15:


//--------------------- .nv.info.attn_fwd         --------------------------
	.section	.nv.info.attn_fwd,"",@"SHT_CUDA_INFO"
	.sectionflags	@""
	.align	4


	//----- nvinfo : EIATTR_CUDA_API_VERSION
	.align		4
        /*0000*/ 	.byte	0x04, 0x37
        /*0002*/ 	.short	(.L_17 - .L_16)
.L_16:
        /*0004*/ 	.word	0x00000081


	//----- nvinfo : EIATTR_KPARAM_INFO
	.align		4
.L_17:
        /*0008*/ 	.byte	0x04, 0x17
        /*000a*/ 	.short	(.L_19 - .L_18)
.L_18:
        /*000c*/ 	.word	0x00000000
        /*0010*/ 	.short	0x0019
        /*0012*/ 	.short	0x0080
        /*0014*/ 	.byte	0x00, 0xf4, 0x21, 0x00


	//----- nvinfo : EIATTR_KPARAM_INFO
	.align		4
.L_19:
        /*0018*/ 	.byte	0x04, 0x17
        /*001a*/ 	.short	(.L_21 - .L_20)
.L_20:
        /*001c*/ 	.word	0x00000000
        /*0020*/ 	.short	0x0018
        /*0022*/ 	.short	0x0078
        /*0024*/ 	.byte	0x00, 0xf4, 0x21, 0x00


	//----- nvinfo : EIATTR_KPARAM_INFO
	.align		4
.L_21:
        /*0028*/ 	.byte	0x04, 0x17
        /*002a*/ 	.short	(.L_23 - .L_22)
.L_22:
        /*002c*/ 	.word	0x00000000
        /*0030*/ 	.short	0x0017
        /*0032*/ 	.short	0x0070
        /*0034*/ 	.byte	0x00, 0xf0, 0x11, 0x00


	//----- nvinfo : EIATTR_KPARAM_INFO
	.align		4
.L_23:
        /*0038*/ 	.byte	0x04, 0x17
        /*003a*/ 	.short	(.L_25 - .L_24)
.L_24:
        /*003c*/ 	.word	0x00000000
        /*0040*/ 	.short	0x0016
        /*0042*/ 	.short	0x006c
        /*0044*/ 	.byte	0x00, 0xf0, 0x11, 0x00


	//----- nvinfo : EIATTR_KPARAM_INFO
	.align		4
.L_25:
        /*0048*/ 	.byte	0x04, 0x17
        /*004a*/ 	.short	(.L_27 - .L_26)
.L_26:
        /*004c*/ 	.word	0x00000000
        /*0050*/ 	.short	0x0015
        /*0052*/ 	.short	0x0068
        /*0054*/ 	.byte	0x00, 0xf0, 0x11, 0x00


	//----- nvinfo : EIATTR_KPARAM_INFO
	.align		4
.L_27:
        /*0058*/ 	.byte	0x04, 0x17
        /*005a*/ 	.short	(.L_29 - .L_28)
.L_28:
        /*005c*/ 	.word	0x00000000
        /*0060*/ 	.short	0x0014
        /*0062*/ 	.short	0x0064
        /*0064*/ 	.byte	0x00, 0xf0, 0x11, 0x00


	//----- nvinfo : EIATTR_KPARAM_INFO
	.align		4
.L_29:
        /*0068*/ 	.byte	0x04, 0x17
        /*006a*/ 	.short	(.L_31 - .L_30)
.L_30:
        /*006c*/ 	.word	0x00000000
        /*0070*/ 	.short	0x0013
        /*0072*/ 	.short	0x0060
        /*0074*/ 	.byte	0x00, 0xf0, 0x11, 0x00


	//----- nvinfo : EIATTR_KPARAM_INFO
	.align		4
.L_31:
        /*0078*/ 	.byte	0x04, 0x17
        /*007a*/ 	.short	(.L_33 - .L_32)
.L_32:
        /*007c*/ 	.word	0x00000000
        /*0080*/ 	.short	0x0012
        /*0082*/ 	.short	0x005c
        /*0084*/ 	.byte	0x00, 0xf0, 0x11, 0x00


	//----- nvinfo : EIATTR_KPARAM_INFO
	.align		4
.L_33:
        /*0088*/ 	.byte	0x04, 0x17
        /*008a*/ 	.short	(.L_35 - .L_34)
.L_34:
        /*008c*/ 	.word	0x00000000
        /*0090*/ 	.short	0x0011
        /*0092*/ 	.short	0x0058
        /*0094*/ 	.byte	0x00, 0xf0, 0x11, 0x00


	//----- nvinfo : EIATTR_KPARAM_INFO
	.align		4
.L_35:
        /*0098*/ 	.byte	0x04, 0x17
        /*009a*/ 	.short	(.L_37 - .L_36)
.L_36:
        /*009c*/ 	.word	0x00000000
        /*00a0*/ 	.short	0x0010
        /*00a2*/ 	.short	0x0054
        /*00a4*/ 	.byte	0x00, 0xf0, 0x11, 0x00


	//----- nvinfo : EIATTR_KPARAM_INFO
	.align		4
.L_37:
        /*00a8*/ 	.byte	0x04, 0x17
        /*00aa*/ 	.short	(.L_39 - .L_38)
.L_38:
        /*00ac*/ 	.word	0x00000000
        /*00b0*/ 	.short	0x000f
        /*00b2*/ 	.short	0x0050
        /*00b4*/ 	.byte	0x00, 0xf0, 0x11, 0x00


	//----- nvinfo : EIATTR_KPARAM_INFO
	.align		4
.L_39:
        /*00b8*/ 	.byte	0x04, 0x17
        /*00ba*/ 	.short	(.L_41 - .L_40)
.L_40:
        /*00bc*/ 	.word	0x00000000
        /*00c0*/ 	.short	0x000e
        /*00c2*/ 	.short	0x004c
        /*00c4*/ 	.byte	0x00, 0xf0, 0x11, 0x00


	//----- nvinfo : EIATTR_KPARAM_INFO
	.align		4
.L_41:
        /*00c8*/ 	.byte	0x04, 0x17
        /*00ca*/ 	.short	(.L_43 - .L_42)
.L_42:
        /*00cc*/ 	.word	0x00000000
        /*00d0*/ 	.short	0x000d
        /*00d2*/ 	.short	0x0048
        /*00d4*/ 	.byte	0x00, 0xf0, 0x11, 0x00


	//----- nvinfo : EIATTR_KPARAM_INFO
	.align		4
.L_43:
        /*00d8*/ 	.byte	0x04, 0x17
        /*00da*/ 	.short	(.L_45 - .L_44)
.L_44:
        /*00dc*/ 	.word	0x00000000
        /*00e0*/ 	.short	0x000c
        /*00e2*/ 	.short	0x0044
        /*00e4*/ 	.byte	0x00, 0xf0, 0x11, 0x00


	//----- nvinfo : EIATTR_KPARAM_INFO
	.align		4
.L_45:
        /*00e8*/ 	.byte	0x04, 0x17
        /*00ea*/ 	.short	(.L_47 - .L_46)
.L_46:
        /*00ec*/ 	.word	0x00000000
        /*00f0*/ 	.short	0x000b
        /*00f2*/ 	.short	0x0040
        /*00f4*/ 	.byte	0x00, 0xf0, 0x11, 0x00


	//----- nvinfo : EIATTR_KPARAM_INFO
	.align		4
.L_47:
        /*00f8*/ 	.byte	0x04, 0x17
        /*00fa*/ 	.short	(.L_49 - .L_48)
.L_48:
        /*00fc*/ 	.word	0x00000000
        /*0100*/ 	.short	0x000a
        /*0102*/ 	.short	0x003c
        /*0104*/ 	.byte	0x00, 0xf0, 0x11, 0x00


	//----- nvinfo : EIATTR_KPARAM_INFO
	.align		4
.L_49:
        /*0108*/ 	.byte	0x04, 0x17
        /*010a*/ 	.short	(.L_51 - .L_50)
.L_50:
        /*010c*/ 	.word	0x00000000
        /*0110*/ 	.short	0x0009
        /*0112*/ 	.short	0x0038
        /*0114*/ 	.byte	0x00, 0xf0, 0x11, 0x00


	//----- nvinfo : EIATTR_KPARAM_INFO
	.align		4
.L_51:
        /*0118*/ 	.byte	0x04, 0x17
        /*011a*/ 	.short	(.L_53 - .L_52)
.L_52:
        /*011c*/ 	.word	0x00000000
        /*0120*/ 	.short	0x0008
        /*0122*/ 	.short	0x0034
        /*0124*/ 	.byte	0x00, 0xf0, 0x11, 0x00


	//----- nvinfo : EIATTR_KPARAM_INFO
	.align		4
.L_53:
        /*0128*/ 	.byte	0x04, 0x17
        /*012a*/ 	.short	(.L_55 - .L_54)
.L_54:
        /*012c*/ 	.word	0x00000000
        /*0130*/ 	.short	0x0007
        /*0132*/ 	.short	0x0030
        /*0134*/ 	.byte	0x00, 0xf0, 0x11, 0x00


	//----- nvinfo : EIATTR_KPARAM_INFO
	.align		4
.L_55:
        /*0138*/ 	.byte	0x04, 0x17
        /*013a*/ 	.short	(.L_57 - .L_56)
.L_56:
        /*013c*/ 	.word	0x00000000
        /*0140*/ 	.short	0x0006
        /*0142*/ 	.short	0x002c
        /*0144*/ 	.byte	0x00, 0xf0, 0x11, 0x00


	//----- nvinfo : EIATTR_KPARAM_INFO
	.align		4
.L_57:
        /*0148*/ 	.byte	0x04, 0x17
        /*014a*/ 	.short	(.L_59 - .L_58)
.L_58:
        /*014c*/ 	.word	0x00000000
        /*0150*/ 	.short	0x0005
        /*0152*/ 	.short	0x0028
        /*0154*/ 	.byte	0x00, 0xf0, 0x11, 0x00


	//----- nvinfo : EIATTR_KPARAM_INFO
	.align		4
.L_59:
        /*0158*/ 	.byte	0x04, 0x17
        /*015a*/ 	.short	(.L_61 - .L_60)
.L_60:
        /*015c*/ 	.word	0x00000000
        /*0160*/ 	.short	0x0004
        /*0162*/ 	.short	0x0020
        /*0164*/ 	.byte	0x00, 0xf4, 0x21, 0x00


	//----- nvinfo : EIATTR_KPARAM_INFO
	.align		4
.L_61:
        /*0168*/ 	.byte	0x04, 0x17
        /*016a*/ 	.short	(.L_63 - .L_62)
.L_62:
        /*016c*/ 	.word	0x00000000
        /*0170*/ 	.short	0x0003
        /*0172*/ 	.short	0x0018
        /*0174*/ 	.byte	0x00, 0xf4, 0x21, 0x00


	//----- nvinfo : EIATTR_KPARAM_INFO
	.align		4
.L_63:
        /*0178*/ 	.byte	0x04, 0x17
        /*017a*/ 	.short	(.L_65 - .L_64)
.L_64:
        /*017c*/ 	.word	0x00000000
        /*0180*/ 	.short	0x0002
        /*0182*/ 	.short	0x0010
        /*0184*/ 	.byte	0x00, 0xf4, 0x21, 0x00


	//----- nvinfo : EIATTR_KPARAM_INFO
	.align		4
.L_65:
        /*0188*/ 	.byte	0x04, 0x17
        /*018a*/ 	.short	(.L_67 - .L_66)
.L_66:
        /*018c*/ 	.word	0x00000000
        /*0190*/ 	.short	0x0001
        /*0192*/ 	.short	0x0008
        /*0194*/ 	.byte	0x00, 0xf4, 0x21, 0x00


	//----- nvinfo : EIATTR_KPARAM_INFO
	.align		4
.L_67:
        /*0198*/ 	.byte	0x04, 0x17
        /*019a*/ 	.short	(.L_69 - .L_68)
.L_68:
        /*019c*/ 	.word	0x00000000
        /*01a0*/ 	.short	0x0000
        /*01a2*/ 	.short	0x0000
        /*01a4*/ 	.byte	0x00, 0xf4, 0x21, 0x00


	//----- nvinfo : EIATTR_AT_ENTRY_FRAGMENTS
	.align		4
.L_69:
        /*01a8*/ 	.byte	0x04, 0x4f
        /*01aa*/ 	.short	(.L_71 - .L_70)


	//   ....[0]....
.L_70:
        /*01ac*/ 	.word	0x00000004


	//----- nvinfo : EIATTR_RESERVED_SMEM_USED
	.align		4
.L_71:
        /*01b0*/ 	.byte	0x01, 0x41
	.zero		2


	//----- nvinfo : EIATTR_SPARSE_MMA_MASK
	.align		4
        /*01b4*/ 	.byte	0x03, 0x50
        /*01b6*/ 	.short	0x0000


	//----- nvinfo : EIATTR_TCGEN05_1CTA_USED
	.align		4
        /*01b8*/ 	.byte	0x01, 0x51
	.zero		2


	//----- nvinfo : EIATTR_MAXREG_COUNT
	.align		4
        /*01bc*/ 	.byte	0x03, 0x1b
        /*01be*/ 	.short	0x00ff


	//----- nvinfo : EIATTR_NUM_BARRIERS
	.align		4
        /*01c0*/ 	.byte	0x02, 0x4c
        /*01c2*/ 	.byte	0x01
	.zero		1


	//----- nvinfo : EIATTR_ANNOTATIONS
	.align		4
        /*01c4*/ 	.byte	0x04, 0x55
        /*01c6*/ 	.short	(.L_73 - .L_72)


	//   ....[0]....
.L_72:
        /*01c8*/ 	.word	0x00000001
        /*01cc*/ 	.byte	0x00, 0x21, 0x00, 0x00, 0x01, 0x00, 0x00, 0x00, 0x50, 0x22, 0x00, 0x00, 0x01, 0x00, 0x00, 0x00
        /* <DEDUP_REMOVED lines=333> */
        /*16ac*/ 	.byte	0x90, 0x93, 0x01, 0x00, 0x01, 0x00, 0x00, 0x00, 0xa0, 0x93, 0x01, 0x00


	//----- nvinfo : EIATTR_INT_WARP_WIDE_INSTR_OFFSETS
	.align		4
.L_73:
        /*16b8*/ 	.byte	0x04, 0x31
        /*16ba*/ 	.short	(.L_75 - .L_74)


	//   ....[0]....
.L_74:
        /*16bc*/ 	.word	0x000017e0


	//   ....[1]....
        /*16c0*/ 	.word	0x000017f0


	//   ....[2]....
        /*16c4*/ 	.word	0x00003cb0


	//   ....[3]....
        /*16c8*/ 	.word	0x00005c90


	//   ....[4]....
        /*16cc*/ 	.word	0x00010620


	//   ....[5]....
        /*16d0*/ 	.word	0x000198e0


	//   ....[6]....
        /*16d4*/ 	.word	0x00019930


	//----- nvinfo : EIATTR_COOP_GROUP_MASK_REGIDS
	.align		4
.L_75:
        /*16d8*/ 	.byte	0x04, 0x29
        /*16da*/ 	.short	(.L_77 - .L_76)


	//   ....[0]....
.L_76:
        /*16dc*/ 	.word	0xffffffff


	//   ....[1]....
        /*16e0*/ 	.word	0xffffffff


	//   ....[2]....
        /*16e4*/ 	.word	0xffffffff


	//   ....[3]....
        /*16e8*/ 	.word	0xffffffff


	//   ....[4]....
        /*16ec*/ 	.word	0xffffffff


	//   ....[5]....
        /*16f0*/ 	.word	0xffffffff


	//   ....[6]....
        /*16f4*/ 	.word	0xffffffff


	//   ....[7]....
        /*16f8*/ 	.word	0xffffffff


	//----- nvinfo : EIATTR_COOP_GROUP_INSTR_OFFSETS
	.align		4
.L_77:
        /*16fc*/ 	.byte	0x04, 0x28
        /*16fe*/ 	.short	(.L_79 - .L_78)


	//   ....[0]....
.L_78:
        /*1700*/ 	.word	0x00000070


	//   ....[1]....
        /*1704*/ 	.word	0x00000330


	//   ....[2]....
        /*1708*/ 	.word	0x00009a50


	//   ....[3]....
        /*170c*/ 	.word	0x0000cdd0


	//   ....[4]....
        /*1710*/ 	.word	0x00012030


	//   ....[5]....
        /*1714*/ 	.word	0x000131a0


	//   ....[6]....
        /*1718*/ 	.word	0x00019770


	//   ....[7]....
        /*171c*/ 	.word	0x000199e0


	//----- nvinfo : EIATTR_VRC_CTA_INIT_COUNT
	.align		4
.L_79:
        /*1720*/ 	.byte	0x02, 0x4a
        /*1722*/ 	.byte	0x80
	.zero		1


	//----- nvinfo : EIATTR_MBARRIER_INSTR_OFFSETS
	.align		4
        /*1724*/ 	.byte	0x04, 0x39
        /*1726*/ 	.short	(.L_81 - .L_80)


	//   ....[0]....
.L_80:
        /*1728*/ 	.word	0x00002300
        /*172c*/ 	.word	0x000000ff
        /*1730*/ 	.word	0x00000000
        /*1734*/ 	.short	0x0100
        /*1736*/ 	.byte	0x04
	.zero		1


	//   ....[1]....
        /*1738*/ 	.word	0x00003d90
        /*173c*/ 	.word	0x000000ff
        /*1740*/ 	.word	0x00010008
        /*1744*/ 	.short	0x0100
        /*1746*/ 	.byte	0x07
	.zero		1


	//   ....[2]....
        /*1748*/ 	.word	0x00005df0
        /*174c*/ 	.word	0x000000ff
        /*1750*/ 	.word	0x00004000
        /*1754*/ 	.short	0x0100
        /*1756*/ 	.byte	0x07
	.zero		1


	//   ....[3]....
        /*1758*/ 	.word	0x00006070
        /*175c*/ 	.word	0x000000ff
        /*1760*/ 	.word	0x00004000
        /*1764*/ 	.short	0x010a
        /*1766*/ 	.byte	0x07
	.zero		1


	//   ....[4]....
        /*1768*/ 	.word	0x00006160
        /*176c*/ 	.word	0x000000ff
        /*1770*/ 	.word	0x00004000
        /*1774*/ 	.short	0x0108
        /*1776*/ 	.byte	0x07
	.zero		1


	//   ....[5]....
        /*1778*/ 	.word	0x000107c0
        /*177c*/ 	.word	0x000000ff
        /*1780*/ 	.word	0x00010010
        /*1784*/ 	.short	0x0100
        /*1786*/ 	.byte	0x07
	.zero		1


	//   ....[6]....
        /*1788*/ 	.word	0x00010a30
        /*178c*/ 	.word	0x000000ff
        /*1790*/ 	.word	0x00010010
        /*1794*/ 	.short	0x010a
        /*1796*/ 	.byte	0x07
	.zero		1


	//   ....[7]....
        /*1798*/ 	.word	0x00010d90
        /*179c*/ 	.word	0x000000ff
        /*17a0*/ 	.word	0x00010010
        /*17a4*/ 	.short	0x0108
        /*17a6*/ 	.byte	0x07
	.zero		1


	//   ....[8]....
        /*17a8*/ 	.word	0x00012b30
        /*17ac*/ 	.word	0x000000ff
        /*17b0*/ 	.word	0x00000000
        /*17b4*/ 	.short	0x010a
        /*17b6*/ 	.byte	0x04
	.zero		1


	//   ....[9]....
        /*17b8*/ 	.word	0x00016410
        /*17bc*/ 	.word	0x000000ff
        /*17c0*/ 	.word	0x00000000
        /*17c4*/ 	.short	0x010a
        /*17c6*/ 	.byte	0x04
	.zero		1


	//   ....[10]....
        /*17c8*/ 	.word	0x00016570
        /*17cc*/ 	.word	0x000000ff
        /*17d0*/ 	.word	0x00010000
        /*17d4*/ 	.short	0x0108
        /*17d6*/ 	.byte	0x07
	.zero		1


	//   ....[11]....
        /*17d8*/ 	.word	0x00016670
        /*17dc*/ 	.word	0x000000ff
        /*17e0*/ 	.word	0x00010008
        /*17e4*/ 	.short	0x0108
        /*17e6*/ 	.byte	0x07
	.zero		1


	//   ....[12]....
        /*17e8*/ 	.word	0x00019a00
        /*17ec*/ 	.word	0x000000ff
        /*17f0*/ 	.word	0x00004000
        /*17f4*/ 	.short	0x010a
        /*17f6*/ 	.byte	0x07
	.zero		1


	//   ....[13]....
        /*17f8*/ 	.word	0x00019a30
        /*17fc*/ 	.word	0x000000ff
        /*1800*/ 	.word	0x00010010
        /*1804*/ 	.short	0x010a
        /*1806*/ 	.byte	0x07
	.zero		1


	//   ....[14]....
        /*1808*/ 	.word	0x00019a60
        /*180c*/ 	.word	0x000000ff
        /*1810*/ 	.word	0x00000000
        /*1814*/ 	.short	0x010a
        /*1816*/ 	.byte	0x04
	.zero		1


	//   ....[15]....
        /*1818*/ 	.word	0x00019a90
        /*181c*/ 	.word	0x000000ff
        /*1820*/ 	.word	0x00000000
        /*1824*/ 	.short	0x010a
        /*1826*/ 	.byte	0x04
	.zero		1


	//----- nvinfo : EIATTR_NUM_MBARRIERS
	.align		4
.L_81:
        /*1828*/ 	.byte	0x03, 0x38
        /*182a*/ 	.short	0xffff


	//----- nvinfo : EIATTR_EXIT_INSTR_OFFSETS
	.align		4
        /*182c*/ 	.byte	0x04, 0x1c
        /*182e*/ 	.short	(.L_83 - .L_82)


	//   ....[0]....
.L_82:
        /*1830*/ 	.word	0x000199f0


	//----- nvinfo : EIATTR_REQNTID
	.align		4
.L_83:
        /*1834*/ 	.byte	0x04, 0x10
        /*1836*/ 	.short	(.L_85 - .L_84)
.L_84:
        /*1838*/ 	.word	0x00000080
        /*183c*/ 	.word	0x00000001
        /*1840*/ 	.word	0x00000001


	//----- nvinfo : EIATTR_CRS_STACK_SIZE
	.align		4
.L_85:
        /*1844*/ 	.byte	0x04, 0x1e
        /*1846*/ 	.short	(.L_87 - .L_86)
.L_86:
        /*1848*/ 	.word	0x00000000


	//----- nvinfo : EIATTR_CBANK_PARAM_SIZE
	.align		4
.L_87:
        /*184c*/ 	.byte	0x03, 0x19
        /*184e*/ 	.short	0x0088


	//----- nvinfo : EIATTR_PARAM_CBANK
	.align		4
        /*1850*/ 	.byte	0x04, 0x0a
        /*1852*/ 	.short	(.L_89 - .L_88)
	.align		4
.L_88:
        /*1854*/ 	.word	index@(.nv.constant0.attn_fwd)
        /*1858*/ 	.short	0x0380
        /*185a*/ 	.short	0x0088


	//----- nvinfo : EIATTR_SW_WAR
	.align		4
.L_89:
        /*185c*/ 	.byte	0x04, 0x36
        /*185e*/ 	.short	(.L_91 - .L_90)
.L_90:
        /*1860*/ 	.word	0x00000008
.L_91:


//--------------------- .nv.compat                --------------------------
	.section	.nv.compat,"",@"SHT_CUDA_COMPAT_INFO"
	.align	4
        /*0000*/ 	.byte	0x02, 0x02, 0x02, 0x00, 0x02, 0x05, 0x05, 0x00, 0x02, 0x03, 0x00, 0x00, 0x02, 0x06, 0x01, 0x00


//--------------------- .nv.callgraph             --------------------------
	.section	.nv.callgraph,"",@"SHT_CUDA_CALLGRAPH"
	.align	4
	.sectionentsize	8
	.align		4
        /*0000*/ 	.word	0x00000000
	.align		4
        /*0004*/ 	.word	0xffffffff
	.align		4
        /*0008*/ 	.word	0x00000000
	.align		4
        /*000c*/ 	.word	0xfffffffe
	.align		4
        /*0010*/ 	.word	0x00000000
	.align		4
        /*0014*/ 	.word	0xfffffffd
	.align		4
        /*0018*/ 	.word	0x00000000
	.align		4
        /*001c*/ 	.word	0xfffffffc


//--------------------- .nv.constant4             --------------------------
	.section	.nv.constant4,"a",@progbits
	.align	8
	.align		8
.nv.constant4:
        /*0000*/ 	.dword	_$_str


//--------------------- .text.attn_fwd            --------------------------
	.section	.text.attn_fwd,"ax",@progbits
	.align	128
        .global         attn_fwd
        .type           attn_fwd,@function
        .size           attn_fwd,(.L_x_27 - attn_fwd)
        .other          attn_fwd,@"STO_CUDA_ENTRY STV_DEFAULT"
attn_fwd:
.text.attn_fwd:
[----:B------:R-:W0:Y:S01]  /*0000*/  LDC R1, c[0x0][0x37c] ;  /* 0x0000df00ff017b82 */ /* 0x000e220000000800 */
[----:B------:R-:W1:Y:S01]  /*0010*/  S2R R0, SR_TID.X ;  /* 0x0000000000007919 */ /* 0x000e620000002100 */
[----:B0-----:R-:W-:Y:S01]  /*0020*/  VIADD R1, R1, 0xfffff7b0 ;  /* 0xfffff7b001017836 */ /* 0x001fe20000000000 */
[----:B-1----:R-:W-:-:S13]  /*0030*/  ISETP.GE.U32.AND P0, PT, R0, 0x20, PT ;  /* 0x000000200000780c */ /* 0x002fda0003f06070 */
[----:B------:R-:W-:Y:S02]  /*0040*/  VOTEU.ANY UP0, P0 ;  /* 0x0000000000ff7886 */ /* 0x000fe40000000100 */
[----:B------:R-:W-:Y:S05]  /*0050*/  BRA.U UP0, `(.L_x_0) ;  /* 0x0000000100b87547 */ /* 0x000fea000b800000 */
[----:B------:R-:W0:Y:S01]  /*0060*/  S2UR UR6, SR_CgaCtaId ;  /* 0x00000000000679c3 */ /* 0x000e220000008800 */
[----:B------:R-:W-:Y:S01]  /*0070*/  NOP ;  /* 0x0000000000007918 */ /* 0x000fe20000000000 */
[----:B------:R-:W-:Y:S02]  /*0080*/  UMOV UR4, 0x40 ;  /* 0x0000004000047882 */ /* 0x000fe40000000000 */
[----:B0-----:R-:W-:-:S09]  /*0090*/  ULEA UR4, UR6, UR4, 0x18 ;  /* 0x0000000406047291 */ /* 0x001fd2000f8ec0ff */
[----:B------:R-:W0:Y:S01]  /*00a0*/  LDS.U8 R0, [UR4] ;  /* 0x00000004ff007984 */ /* 0x000e220008000000 */
[----:B------:R-:W-:Y:S02]  /*00b0*/  UMOV UR4, 0x400 ;  /* 0x0000040000047882 */ /* 0x000fe40000000000 */
[----:B------:R-:W-:Y:S01]  /*00c0*/  ULEA UR4, UR6, UR4, 0x18 ;  /* 0x0000000406047291 */ /* 0x000fe2000f8ec0ff */
[----:B0-----:R-:W-:-:S13]  /*00d0*/  ISETP.NE.AND P0, PT, R0, RZ, PT ;  /* 0x000000ff0000720c */ /* 0x001fda0003f05270 */
[----:B------:R-:W-:Y:S05]  /*00e0*/  @P0 BRA `(.L_x_1) ;  /* 0x00000000007c0947 */ /* 0x000fea0003800000 */
[----:B------:R-:W-:-:S13]  /*00f0*/  ELECT P0, URZ, PT ;  /* 0x0000000000ff782f */ /* 0x000fda0003800000 */
[----:B------:R-:W-:Y:S05]  /*0100*/  @!P0 BRA `(.L_x_2) ;  /* 0x0000000000848947 */ /* 0x000fea0003800000 */
[----:B------:R-:W-:Y:S01]  /*0110*/  UMOV UR5, 0x4 ;  /* 0x0000000400057882 */ /* 0x000fe20000000000 */
[----:B------:R-:W-:Y:S02]  /*0120*/  IMAD.MOV.U32 R4, RZ, RZ, 0x1 ;  /* 0x00000001ff047424 */ /* 0x000fe400078e00ff */
[----:B------:R-:W-:Y:S02]  /*0130*/  IMAD.MOV.U32 R5, RZ, RZ, 0xf ;  /* 0x0000000fff057424 */ /* 0x000fe400078e00ff */
[----:B------:R-:W-:Y:S04]  /*0140*/  DEPBAR.LE SB0, 0x36 ;  /* 0x00008d800000791a */ /* 0x000fe80000000000 */
[----:B------:R-:W0:Y:S02]  /*0150*/  UTCATOMSWS.FIND_AND_SET.ALIGN UP1, UR5, UR5 ;  /* 0x00000005000575e3 */ /* 0x000e240008020800 */
[----:B0-----:R-:W-:-:S04]  /*0160*/  PLOP3.LUT P0, PT, PT, PT, UP1, 0x80, 0x8 ;  /* 0x000000000008781c */ /* 0x001fc80003f0f018 */
[----:B------:R-:W-:-:S04]  /*0170*/  SEL R0, RZ, 0xffffffff, !P0 ;  /* 0xffffffffff007807 */ /* 0x000fc80004000000 */
[----:B------:R-:W-:Y:S01]  /*0180*/  ISETP.NE.AND P0, PT, R0, RZ, PT ;  /* 0x000000ff0000720c */ /* 0x000fe20003f05270 */
[----:B------:R-:W-:-:S12]  /*0190*/  IMAD.U32 R0, RZ, RZ, UR5 ;  /* 0x00000005ff007e24 */ /* 0x000fd8000f8e00ff */
[----:B------:R-:W-:Y:S05]  /*01a0*/  @P0 BRA `(.L_x_3) ;  /* 0x0000000000240947 */ /* 0x000fea0003800000 */
.L_x_4:
[----:B------:R-:W-:Y:S05]  /*01b0*/  NANOSLEEP 0x64 ;  /* 0x000000640000795d */ /* 0x000fea0003800000 */
[----:B------:R-:W-:-:S05]  /*01c0*/  UMOV UR5, 0x4 ;  /* 0x0000000400057882 */ /* 0x000fca0000000000 */
[----:B------:R-:W-:Y:S04]  /*01d0*/  DEPBAR.LE SB0, 0x36 ;  /* 0x00008d800000791a */ /* 0x000fe80000000000 */
[----:B------:R-:W0:Y:S02]  /*01e0*/  UTCATOMSWS.FIND_AND_SET.ALIGN UP1, UR5, UR5 ;  /* 0x00000005000575e3 */ /* 0x000e240008020800 */
[----:B0-----:R-:W-:-:S04]  /*01f0*/  PLOP3.LUT P0, PT, PT, PT, UP1, 0x80, 0x8 ;  /* 0x000000000008781c */ /* 0x001fc80003f0f018 */
[----:B------:R-:W-:-:S04]  /*0200*/  SEL R0, RZ, 0xffffffff, !P0 ;  /* 0xffffffffff007807 */ /* 0x000fc80004000000 */
[----:B------:R-:W-:Y:S01]  /*0210*/  ISETP.NE.AND P0, PT, R0, RZ, PT ;  /* 0x000000ff0000720c */ /* 0x000fe20003f05270 */
[----:B------:R-:W-:-:S12]  /*0220*/  IMAD.U32 R0, RZ, RZ, UR5 ;  /* 0x00000005ff007e24 */ /* 0x000fd8000f8e00ff */
[----:B------:R-:W-:Y:S05]  /*0230*/  @!P0 BRA `(.L_x_4) ;  /* 0xfffffffc00dc8947 */ /* 0x000fea000383ffff */
.L_x_3:
[C---:B------:R-:W-:Y:S01]  /*0240*/  VIADD R3, R0.reuse, 0x10 ;  /* 0x0000001000037836 */ /* 0x040fe20000000000 */
[----:B------:R-:W-:Y:S01]  /*0250*/  UMOV UR5, 0x50 ;  /* 0x0000005000057882 */ /* 0x000fe20000000000 */
[----:B------:R-:W-:Y:S01]  /*0260*/  SHF.L.U32 R2, R5, R0, RZ ;  /* 0x0000000005027219 */ /* 0x000fe200000006ff */
[----:B------:R-:W-:Y:S01]  /*0270*/  ULEA UR5, UR6, UR5, 0x18 ;  /* 0x0000000506057291 */ /* 0x000fe2000f8ec0ff */
[----:B------:R-:W-:Y:S01]  /*0280*/  IMAD.SHL.U32 R0, R0, 0x20, RZ ;  /* 0x0000002000007824 */ /* 0x000fe200078e00ff */
[----:B------:R-:W-:-:S04]  /*0290*/  SHF.L.U32 R3, R4, R3, RZ ;  /* 0x0000000304037219 */ /* 0x000fc800000006ff */
[----:B------:R-:W-:-:S05]  /*02a0*/  LOP3.LUT R2, R3, R2, RZ, 0xfc, !PT ;  /* 0x0000000203027212 */ /* 0x000fca00078efcff */
[----:B------:R0:W-:Y:S04]  /*02b0*/  ATOMS.OR RZ, [UR5], R2 ;  /* 0x00000002ffff798c */ /* 0x0001e8000b000005 */
[----:B------:R0:W-:Y:S01]  /*02c0*/  STS [UR4], R0 ;  /* 0x00000000ff007988 */ /* 0x0001e20008000804 */
[----:B------:R-:W-:Y:S05]  /*02d0*/  BRA `(.L_x_2) ;  /* 0x0000000000107947 */ /* 0x000fea0003800000 */
.L_x_1:
[----:B------:R-:W-:Y:S01]  /*02e0*/  IMAD.MOV.U32 R0, RZ, RZ, -0x1 ;  /* 0xffffffffff007424 */ /* 0x000fe200078e00ff */
[----:B------:R-:W-:-:S04]  /*02f0*/  MOV R2, 0x320 ;  /* 0x0000032000027802 */ /* 0x000fc80000000f00 */
[----:B------:R0:W-:Y:S03]  /*0300*/  STS [UR4], R0 ;  /* 0x00000000ff007988 */ /* 0x0001e60008000804 */
[----:B0-----:R-:W-:Y:S05]  /*0310*/  CALL.REL.NOINC `($__internal_1_$__cuda_sm10x_tcgen05_guardrail_trap_phase_invalid_during_alloc) ;  /* 0x0000019400f47944 */ /* 0x001fea0003c00000 */
.L_x_2:
[----:B------:R-:W-:Y:S05]  /*0320*/  WARPSYNC.ALL ;  /* 0x0000000000007948 */ /* 0x000fea0003800000 */
[----:B------:R-:W-:Y:S01]  /*0330*/  NOP ;  /* 0x0000000000007918 */ /* 0x000fe20000000000 */
.L_x_0:
[----:B------:R-:W1:Y:S01]  /*0340*/  S2UR UR11, SR_CTAID.X ;  /* 0x00000000000b79c3 */ /* 0x000e620000002500 */
[----:B------:R-:W2:Y:S01]  /*0350*/  S2R R78, SR_TID.X ;  /* 0x00000000004e7919 */ /* 0x000ea20000002100 */
[----:B------:R-:W3:Y:S01]  /*0360*/  LDCU.64 UR4, c[0x0][0x3b0] ;  /* 0x00007600ff0477ac */ /* 0x000ee20008000a00 */
[----:B------:R-:W-:Y:S01]  /*0370*/  UMOV UR7, 0x400 ;  /* 0x0000040000077882 */ /* 0x000fe20000000000 */
[----:B------:R-:W4:Y:S04]  /*0380*/  LDCU.64 UR22, c[0x0][0x358] ;  /* 0x00006b00ff1677ac */ /* 0x000f280008000a00 */
[----:B------:R-:W0:Y:S08]  /*0390*/  S2UR UR9, SR_CgaCtaId ;  /* 0x00000000000979c3 */ /* 0x000e300000008800 */
[----:B------:R-:W3:Y:S08]  /*03a0*/  S2UR UR6, SR_CTAID.Y ;  /* 0x00000000000679c3 */ /* 0x000ef00000002600 */
[----:B------:R-:W4:Y:S01]  /*03b0*/  LDC R6, c[0x0][0x3b8] ;  /* 0x0000ee00ff067b82 */ /* 0x000f220000000800 */
[----:B-1----:R-:W-:-:S06]  /*03c0*/  USHF.L.U32 UR11, UR11, 0x6, URZ ;  /* 0x000000060b0b7899 */ /* 0x002fcc00080006ff */
[----:B0-----:R-:W-:Y:S01]  /*03d0*/  IMAD.U32 R0, RZ, RZ, UR11 ;  /* 0x0000000bff007e24 */ /* 0x001fe2000f8e00ff */
[----:B------:R-:W0:Y:S01]  /*03e0*/  LDC.64 R8, c[0x0][0x380] ;  /* 0x0000e000ff087b82 */ /* 0x000e220000000a00 */
[----:B------:R-:W-:-:S07]  /*03f0*/  ULEA UR7, UR9, UR7, 0x18 ;  /* 0x0000000709077291 */ /* 0x000fce000f8ec0ff */
[----:B------:R-:W-:Y:S01]  /*0400*/  BAR.SYNC.DEFER_BLOCKING 0x0 ;  /* 0x0000000000007b1d */ /* 0x000fe20000010000 */
[--C-:B--2---:R-:W-:Y:S02]  /*0410*/  SHF.R.U32.HI R3, RZ, 0x6, R78.reuse ;  /* 0x00000006ff037819 */ /* 0x104fe4000001164e */
[----:B------:R-:W-:Y:S02]  /*0420*/  LOP3.LUT R2, R0, 0x3f, R78, 0xf8, !PT ;  /* 0x0000003f00027812 */ /* 0x000fe400078ef84e */
[----:B------:R-:W-:Y:S01]  /*0430*/  SGXT.U32 R3, R3, 0x1 ;  /* 0x000000010303781a */ /* 0x000fe20000000000 */
[----:B---3--:R-:W-:Y:S02]  /*0440*/  UIMAD UR4, UR6, UR4, URZ ;  /* 0x00000004060472a4 */ /* 0x008fe4000f8e02ff */
[----:B------:R-:W-:Y:S02]  /*0450*/  IMAD R5, R2, UR5, RZ ;  /* 0x0000000502057c24 */ /* 0x000fe4000f8e02ff */
[----:B------:R-:W-:-:S03]  /*0460*/  USHF.R.S32.HI UR5, URZ, 0x1f, UR4 ;  /* 0x0000001fff057899 */ /* 0x000fc60008011404 */
[----:B------:R-:W-:Y:S01]  /*0470*/  SHF.R.S32.HI R2, RZ, 0x1f, R5 ;  /* 0x0000001fff027819 */ /* 0x000fe20000011405 */
[----:B----4-:R-:W-:-:S04]  /*0480*/  IMAD R7, R3, R6, RZ ;  /* 0x0000000603077224 */ /* 0x010fc800078e02ff */
[----:B------:R-:W-:Y:S01]  /*0490*/  IMAD R11, R6, 0x2, R7 ;  /* 0x00000002060b7824 */ /* 0x000fe200078e0207 */
[----:B0-----:R-:W-:Y:S01]  /*04a0*/  IADD3 R3, P0, P1, R5, UR4, R8 ;  /* 0x0000000405037c10 */ /* 0x001fe2000f91e008 */
[----:B------:R-:W0:Y:S01]  /*04b0*/  LDCU UR4, c[0x0][0x3c8] ;  /* 0x00007900ff0477ac */ /* 0x000e220008000800 */
[----:B------:R-:W1:Y:S02]  /*04c0*/  LDS R64, [UR7] ;  /* 0x00000007ff407984 */ /* 0x000e640008000800 */
[----:B------:R-:W-:Y:S02]  /*04d0*/  IADD3.X R2, PT, PT, R2, UR5, R9, P0, P1 ;  /* 0x0000000502027c10 */ /* 0x000fe400087e2409 */
[-C--:B------:R-:W-:Y:S02]  /*04e0*/  IADD3 R8, P0, PT, R7, R3.reuse, RZ ;  /* 0x0000000307087210 */ /* 0x080fe40007f1e0ff */
[----:B------:R-:W-:Y:S02]  /*04f0*/  IADD3 R4, P1, PT, R11, R3, RZ ;  /* 0x000000030b047210 */ /* 0x000fe40007f3e0ff */
[-C--:B------:R-:W-:Y:S01]  /*0500*/  LEA.HI.X.SX32 R9, R7, R2.reuse, 0x1, P0 ;  /* 0x0000000207097211 */ /* 0x080fe200000f0eff */
[----:B------:R-:W-:Y:S01]  /*0510*/  BAR.SYNC.DEFER_BLOCKING 0x0 ;  /* 0x0000000000007b1d */ /* 0x000fe20000010000 */
[----:B------:R-:W-:Y:S01]  /*0520*/  LEA.HI.X.SX32 R5, R11, R2, 0x1, P1 ;  /* 0x000000020b057211 */ /* 0x000fe200008f0eff */
[----:B------:R-:W-:Y:S01]  /*0530*/  IMAD R11, R6, 0x2, R11 ;  /* 0x00000002060b7824 */ /* 0x000fe200078e020b */
[----:B------:R-:W-:-:S04]  /*0540*/  LEA.HI R7, R78, 0xe, RZ, 0x1a ;  /* 0x0000000e4e077811 */ /* 0x000fc800078fd0ff */
[-C--:B------:R-:W-:Y:S01]  /*0550*/  IADD3 R10, P0, PT, R11, R3.reuse, RZ ;  /* 0x000000030b0a7210 */ /* 0x080fe20007f1e0ff */
[----:B------:R-:W-:Y:S01]  /*0560*/  IMAD R16, R7, R6, RZ ;  /* 0x0000000607107224 */ /* 0x000fe200078e02ff */
[----:B------:R-:W-:Y:S01]  /*0570*/  LEA.HI R7, R78, 0x2e, RZ, 0x1a ;  /* 0x0000002e4e077811 */ /* 0x000fe200078fd0ff */
[----:B------:R-:W-:Y:S01]  /*0580*/  IMAD R23, R6, 0x2, R11 ;  /* 0x0000000206177824 */ /* 0x000fe200078e020b */
[----:B------:R-:W-:Y:S02]  /*0590*/  LEA.HI.X.SX32 R11, R11, R2, 0x1, P0 ;  /* 0x000000020b0b7211 */ /* 0x000fe400000f0eff */
[C---:B------:R-:W-:Y:S01]  /*05a0*/  LEA.HI R17, R78.reuse, 0x3e, RZ, 0x1a ;  /* 0x0000003e4e117811 */ /* 0x040fe200078fd0ff */
[----:B------:R-:W-:Y:S01]  /*05b0*/  IMAD R19, R7, R6, RZ ;  /* 0x0000000607137224 */ /* 0x000fe200078e02ff */
[C---:B------:R-:W-:Y:S02]  /*05c0*/  LEA.HI R21, R78.reuse, 0x4e, RZ, 0x1a ;  /* 0x0000004e4e157811 */ /* 0x040fe400078fd0ff */
[----:B------:R-:W-:Y:S01]  /*05d0*/  IADD3 R14, P1, PT, R23, R3, RZ ;  /* 0x00000003170e7210 */ /* 0x000fe20007f3e0ff */
[----:B------:R2:W5:Y:S01]  /*05e0*/  LDG.E.U8 R0, desc[UR22][R8.64] ;  /* 0x0000001608007981 */ /* 0x000562000c1e1100 */
[----:B------:R-:W-:-:S03]  /*05f0*/  LEA.HI R13, R78, 0x1e, RZ, 0x1a ;  /* 0x0000001e4e0d7811 */ /* 0x000fc600078fd0ff */
[----:B------:R-:W5:Y:S01]  /*0600*/  LDG.E.U8 R5, desc[UR22][R4.64] ;  /* 0x0000001604057981 */ /* 0x000f62000c1e1100 */
[----:B------:R-:W-:Y:S01]  /*0610*/  LEA.HI.X.SX32 R15, R23, R2, 0x1, P1 ;  /* 0x00000002170f7211 */ /* 0x000fe200008f0eff */
[-C--:B------:R-:W-:Y:S01]  /*0620*/  IMAD R22, R21, R6.reuse, RZ ;  /* 0x0000000615167224 */ /* 0x080fe200078e02ff */
[CC--:B--2---:R-:W-:Y:S01]  /*0630*/  IADD3 R8, P0, PT, R16.reuse, R3.reuse, RZ ;  /* 0x0000000310087210 */ /* 0x0c4fe20007f1e0ff */
[----:B------:R-:W-:Y:S02]  /*0640*/  IMAD R13, R13, R6, RZ ;  /* 0x000000060d0d7224 */ /* 0x000fe400078e02ff */
[----:B------:R-:W5:Y:S01]  /*0650*/  LDG.E.U8 R7, desc[UR22][R14.64] ;  /* 0x000000160e077981 */ /* 0x000f62000c1e1100 */
[----:B------:R-:W-:Y:S01]  /*0660*/  LEA.HI.X.SX32 R9, R16, R2, 0x1, P0 ;  /* 0x0000000210097211 */ /* 0x000fe200000f0eff */
[----:B------:R-:W-:Y:S02]  /*0670*/  IMAD R16, R17, R6, RZ ;  /* 0x0000000611107224 */ /* 0x000fe400078e02ff */
[----:B------:R2:W5:Y:S01]  /*0680*/  LDG.E.U8 R4, desc[UR22][R10.64] ;  /* 0x000000160a047981 */ /* 0x000562000c1e1100 */
[----:B------:R-:W-:-:S02]  /*0690*/  IADD3 R18, P0, PT, R19, R3, RZ ;  /* 0x0000000313127210 */ /* 0x000fc40007f1e0ff */
[C---:B------:R-:W-:Y:S01]  /*06a0*/  LEA.HI R21, R78.reuse, 0x7e, RZ, 0x1a ;  /* 0x0000007e4e157811 */ /* 0x040fe200078fd0ff */
[----:B------:R3:W5:Y:S01]  /*06b0*/  LDG.E.U8 R9, desc[UR22][R8.64] ;  /* 0x0000001608097981 */ /* 0x000762000c1e1100 */
[----:B------:R-:W-:Y:S02]  /*06c0*/  LEA.HI.X.SX32 R19, R19, R2, 0x1, P0 ;  /* 0x0000000213137211 */ /* 0x000fe400000f0eff */
[-C--:B------:R-:W-:Y:S02]  /*06d0*/  IADD3 R12, P1, PT, R13, R3.reuse, RZ ;  /* 0x000000030d0c7210 */ /* 0x080fe40007f3e0ff */
[----:B--2---:R-:W-:Y:S01]  /*06e0*/  LEA.HI R11, R78, 0x5e, RZ, 0x1a ;  /* 0x0000005e4e0b7811 */ /* 0x004fe200078fd0ff */
[-C--:B------:R-:W-:Y:S01]  /*06f0*/  IMAD R14, R21, R6.reuse, RZ ;  /* 0x00000006150e7224 */ /* 0x080fe200078e02ff */
[----:B------:R-:W-:Y:S01]  /*0700*/  IADD3 R10, P0, PT, R16, R3, RZ ;  /* 0x00000003100a7210 */ /* 0x000fe20007f1e0ff */
[----:B------:R-:W-:Y:S01]  /*0710*/  IMAD R25, R6, 0x2, R23 ;  /* 0x0000000206197824 */ /* 0x000fe200078e0217 */
[----:B------:R-:W5:Y:S01]  /*0720*/  LDG.E.U8 R15, desc[UR22][R18.64] ;  /* 0x00000016120f7981 */ /* 0x000f62000c1e1100 */
[----:B---3--:R-:W-:Y:S01]  /*0730*/  IMAD R8, R11, R6, RZ ;  /* 0x000000060b087224 */ /* 0x008fe200078e02ff */
[----:B------:R-:W-:-:S04]  /*0740*/  LEA.HI.X.SX32 R11, R16, R2, 0x1, P0 ;  /* 0x00000002100b7211 */ /* 0x000fc800000f0eff */
[CC--:B------:R-:W-:Y:S02]  /*0750*/  IADD3 R20, P0, PT, R8.reuse, R3.reuse, RZ ;  /* 0x0000000308147210 */ /* 0x0c0fe40007f1e0ff */
[-C--:B------:R-:W-:Y:S02]  /*0760*/  LEA.HI.X.SX32 R13, R13, R2.reuse, 0x1, P1 ;  /* 0x000000020d0d7211 */ /* 0x080fe400008f0eff */
[-C--:B------:R-:W-:Y:S02]  /*0770*/  LEA.HI.X.SX32 R21, R8, R2.reuse, 0x1, P0 ;  /* 0x0000000208157211 */ /* 0x080fe400000f0eff */
[-C--:B------:R-:W-:Y:S02]  /*0780*/  IADD3 R34, P0, PT, R14, R3.reuse, RZ ;  /* 0x000000030e227210 */ /* 0x080fe40007f1e0ff */
[----:B------:R-:W-:Y:S01]  /*0790*/  IADD3 R28, P1, PT, R22, R3, RZ ;  /* 0x00000003161c7210 */ /* 0x000fe20007f3e0ff */
[----:B------:R-:W-:Y:S01]  /*07a0*/  IMAD R31, R6, 0x2, R25 ;  /* 0x00000002061f7824 */ /* 0x000fe200078e0219 */
[-C--:B------:R-:W-:Y:S01]  /*07b0*/  LEA.HI.X.SX32 R35, R14, R2.reuse, 0x1, P0 ;  /* 0x000000020e237211 */ /* 0x080fe200000f0eff */
[----:B------:R-:W5:Y:S01]  /*07c0*/  LDG.E.U8 R13, desc[UR22][R12.64] ;  /* 0x000000160c0d7981 */ /* 0x000f62000c1e1100 */
[----:B------:R-:W-:-:S02]  /*07d0*/  LEA.HI.X.SX32 R29, R22, R2, 0x1, P1 ;  /* 0x00000002161d7211 */ /* 0x000fc400008f0eff */
[CC--:B------:R-:W-:Y:S01]  /*07e0*/  IADD3 R26, P0, PT, R25.reuse, R3.reuse, RZ ;  /* 0x00000003191a7210 */ /* 0x0c0fe20007f1e0ff */
[----:B------:R-:W5:Y:S03]  /*07f0*/  LDG.E.U8 R21, desc[UR22][R20.64] ;  /* 0x0000001614157981 */ /* 0x000f66000c1e1100 */
[-C--:B------:R-:W-:Y:S01]  /*0800*/  LEA.HI.X.SX32 R27, R25, R2.reuse, 0x1, P0 ;  /* 0x00000002191b7211 */ /* 0x080fe200000f0eff */
[----:B------:R2:W5:Y:S01]  /*0810*/  LDG.E.U8 R19, desc[UR22][R28.64] ;  /* 0x000000161c137981 */ /* 0x000562000c1e1100 */
[C---:B------:R-:W-:Y:S02]  /*0820*/  IADD3 R24, P0, PT, R31.reuse, R3, RZ ;  /* 0x000000031f187210 */ /* 0x040fe40007f1e0ff */
[----:B------:R-:W-:Y:S01]  /*0830*/  LEA.HI R17, R78, 0x6e, RZ, 0x1a ;  /* 0x0000006e4e117811 */ /* 0x000fe200078fd0ff */
[----:B------:R-:W5:Y:S01]  /*0840*/  LDG.E.U8 R8, desc[UR22][R26.64] ;  /* 0x000000161a087981 */ /* 0x000f62000c1e1100 */
[----:B------:R-:W-:Y:S01]  /*0850*/  LEA.HI.X.SX32 R25, R31, R2, 0x1, P0 ;  /* 0x000000021f197211 */ /* 0x000fe200000f0eff */
[----:B--2---:R-:W-:-:S05]  /*0860*/  IMAD R29, R6, 0x2, R31 ;  /* 0x00000002061d7824 */ /* 0x004fca00078e021f */
[----:B------:R-:W5:Y:S01]  /*0870*/  LDG.E.U8 R25, desc[UR22][R24.64] ;  /* 0x0000001618197981 */ /* 0x000f62000c1e1100 */
[C---:B------:R-:W-:Y:S02]  /*0880*/  IMAD R31, R6.reuse, 0x4, R29 ;  /* 0x00000004061f7824 */ /* 0x040fe400078e021d */
[----:B------:R-:W-:Y:S02]  /*0890*/  IMAD R12, R17, R6, RZ ;  /* 0x00000006110c7224 */ /* 0x000fe400078e02ff */
[----:B------:R-:W-:Y:S01]  /*08a0*/  IMAD R33, R6, 0x2, R31 ;  /* 0x0000000206217824 */ /* 0x000fe200078e021f */
[----:B------:R-:W5:Y:S01]  /*08b0*/  LDG.E.U8 R17, desc[UR22][R10.64] ;  /* 0x000000160a117981 */ /* 0x000f62000c1e1100 */
[-C--:B------:R-:W-:Y:S02]  /*08c0*/  IADD3 R28, P0, PT, R29, R3.reuse, RZ ;  /* 0x000000031d1c7210 */ /* 0x080fe40007f1e0ff */
[C---:B------:R-:W-:Y:S01]  /*08d0*/  IADD3 R22, P1, PT, R12.reuse, R3, RZ ;  /* 0x000000030c167210 */ /* 0x040fe20007f3e0ff */
[----:B------:R2:W5:Y:S03]  /*08e0*/  LDG.E.U8 R11, desc[UR22][R34.64] ;  /* 0x00000016220b7981 */ /* 0x000566000c1e1100 */
[----:B------:R-:W-:-:S02]  /*08f0*/  LEA.HI.X.SX32 R23, R12, R2, 0x1, P1 ;  /* 0x000000020c177211 */ /* 0x000fc400008f0eff */
[----:B------:R-:W-:Y:S01]  /*0900*/  LEA.HI.X.SX32 R29, R29, R2, 0x1, P0 ;  /* 0x000000021d1d7211 */ /* 0x000fe200000f0eff */
[----:B--2---:R-:W-:Y:S01]  /*0910*/  IMAD R35, R6, 0x2, R33 ;  /* 0x0000000206237824 */ /* 0x004fe200078e0221 */
[----:B------:R-:W-:-:S03]  /*0920*/  IADD3 R30, P1, PT, R31, R3, RZ ;  /* 0x000000031f1e7210 */ /* 0x000fc60007f3e0ff */
[----:B------:R-:W5:Y:S01]  /*0930*/  LDG.E.U8 R10, desc[UR22][R28.64] ;  /* 0x000000161c0a7981 */ /* 0x000f62000c1e1100 */
[C---:B------:R-:W-:Y:S01]  /*0940*/  IMAD R37, R6.reuse, 0x2, R35 ;  /* 0x0000000206257824 */ /* 0x040fe200078e0223 */
[-C--:B------:R-:W-:Y:S02]  /*0950*/  IADD3 R32, P0, PT, R33, R3.reuse, RZ ;  /* 0x0000000321207210 */ /* 0x080fe40007f1e0ff */
[----:B------:R-:W5:Y:S01]  /*0960*/  LDG.E.U8 R23, desc[UR22][R22.64] ;  /* 0x0000001616177981 */ /* 0x000f62000c1e1100 */
[C---:B------:R-:W-:Y:S01]  /*0970*/  IMAD R39, R6.reuse, 0x2, R37 ;  /* 0x0000000206277824 */ /* 0x040fe200078e0225 */
[-C--:B------:R-:W-:Y:S02]  /*0980*/  LEA.HI.X.SX32 R31, R31, R2.reuse, 0x1, P1 ;  /* 0x000000021f1f7211 */ /* 0x080fe400008f0eff */
[-C--:B------:R-:W-:Y:S01]  /*0990*/  LEA.HI.X.SX32 R33, R33, R2.reuse, 0x1, P0 ;  /* 0x0000000221217211 */ /* 0x080fe200000f0eff */
[----:B------:R-:W-:Y:S01]  /*09a0*/  IMAD R41, R6, 0x2, R39 ;  /* 0x0000000206297824 */ /* 0x000fe200078e0227 */
[CC--:B------:R-:W-:Y:S01]  /*09b0*/  IADD3 R34, P0, PT, R35.reuse, R3.reuse, RZ ;  /* 0x0000000323227210 */ /* 0x0c0fe20007f1e0ff */
[----:B------:R2:W5:Y:S03]  /*09c0*/  LDG.E.U8 R12, desc[UR22][R30.64] ;  /* 0x000000161e0c7981 */ /* 0x000566000c1e1100 */
[----:B------:R-:W-:Y:S01]  /*09d0*/  LEA.HI.X.SX32 R35, R35, R2, 0x1, P0 ;  /* 0x0000000223237211 */ /* 0x000fe200000f0eff */
[----:B------:R3:W5:Y:S01]  /*09e0*/  LDG.E.U8 R27, desc[UR22][R32.64] ;  /* 0x00000016201b7981 */ /* 0x000762000c1e1100 */
[----:B------:R-:W-:-:S03]  /*09f0*/  IADD3 R36, P0, PT, R37, R3, RZ ;  /* 0x0000000325247210 */ /* 0x000fc60007f1e0ff */
[----:B------:R4:W5:Y:S01]  /*0a00*/  LDG.E.U8 R14, desc[UR22][R34.64] ;  /* 0x00000016220e7981 */ /* 0x000962000c1e1100 */
[C---:B--2---:R-:W-:Y:S01]  /*0a10*/  IMAD R31, R6.reuse, 0x2, R41 ;  /* 0x00000002061f7824 */ /* 0x044fe200078e0229 */
[-C--:B------:R-:W-:Y:S02]  /*0a20*/  LEA.HI.X.SX32 R37, R37, R2.reuse, 0x1, P0 ;  /* 0x0000000225257211 */ /* 0x080fe400000f0eff */
[-C--:B------:R-:W-:Y:S01]  /*0a30*/  IADD3 R40, P0, PT, R41, R3.reuse, RZ ;  /* 0x0000000329287210 */ /* 0x080fe20007f1e0ff */
[C---:B---3--:R-:W-:Y:S01]  /*0a40*/  IMAD R33, R6.reuse, 0x4, R31 ;  /* 0x0000000406217824 */ /* 0x048fe200078e021f */
[-C--:B------:R-:W-:Y:S01]  /*0a50*/  IADD3 R38, P1, PT, R39, R3.reuse, RZ ;  /* 0x0000000327267210 */ /* 0x080fe20007f3e0ff */
[----:B------:R-:W5:Y:S01]  /*0a60*/  LDG.E.U8 R29, desc[UR22][R36.64] ;  /* 0x00000016241d7981 */ /* 0x000f62000c1e1100 */
[----:B------:R-:W-:Y:S01]  /*0a70*/  LEA.HI.X.SX32 R41, R41, R2, 0x1, P0 ;  /* 0x0000000229297211 */ /* 0x000fe200000f0eff */
[----:B----4-:R-:W-:Y:S01]  /*0a80*/  IMAD R35, R6, 0x2, R33 ;  /* 0x0000000206237824 */ /* 0x010fe200078e0221 */
[----:B------:R-:W-:-:S03]  /*0a90*/  IADD3 R42, P0, PT, R31, R3, RZ ;  /* 0x000000031f2a7210 */ /* 0x000fc60007f1e0ff */
        /* <DEDUP_REMOVED lines=12> */
[----:B------:R2:W5:Y:S01]  /*0b60*/  LDG.E.U8 R20, desc[UR22][R44.64] ;  /* 0x000000162c147981 */ /* 0x000562000c1e1100 */
[-C--:B------:R-:W-:Y:S01]  /*0b70*/  IADD3 R34, P0, PT, R49, R3.reuse, RZ ;  /* 0x0000000331227210 */ /* 0x080fe20007f1e0ff */
[C---:B---3--:R-:W-:Y:S01]  /*0b80*/  IMAD R41, R6.reuse, 0x2, R39 ;  /* 0x0000000206297824 */ /* 0x048fe200078e0227 */
[-C--:B------:R-:W-:Y:S02]  /*0b90*/  IADD3 R36, P1, PT, R47, R3.reuse, RZ ;  /* 0x000000032f247210 */ /* 0x080fe40007f3e0ff */
[-C--:B------:R-:W-:Y:S01]  /*0ba0*/  LEA.HI.X.SX32 R35, R49, R2.reuse, 0x1, P0 ;  /* 0x0000000231237211 */ /* 0x080fe200000f0eff */
[C---:B----4-:R-:W-:Y:S01]  /*0bb0*/  IMAD R43, R6.reuse, 0x2, R41 ;  /* 0x00000002062b7824 */ /* 0x050fe200078e0229 */
[CC--:B------:R-:W-:Y:S01]  /*0bc0*/  IADD3 R38, P0, PT, R39.reuse, R3.reuse, RZ ;  /* 0x0000000327267210 */ /* 0x0c0fe20007f1e0ff */
[----:B------:R-:W5:Y:S02]  /*0bd0*/  LDG.E.U8 R33, desc[UR22][R32.64] ;  /* 0x0000001620217981 */ /* 0x000f64000c1e1100 */
[C---:B--2---:R-:W-:Y:S01]  /*0be0*/  IMAD R45, R6.reuse, 0x4, R43 ;  /* 0x00000004062d7824 */ /* 0x044fe200078e022b */
[-C--:B------:R-:W-:Y:S01]  /*0bf0*/  LEA.HI.X.SX32 R39, R39, R2.reuse, 0x1, P0 ;  /* 0x0000000227277211 */ /* 0x080fe200000f0eff */
[----:B------:R-:W5:Y:S01]  /*0c00*/  LDG.E.U8 R35, desc[UR22][R34.64] ;  /* 0x0000001622237981 */ /* 0x000f62000c1e1100 */
[-C--:B------:R-:W-:Y:S01]  /*0c10*/  LEA.HI.X.SX32 R37, R47, R2.reuse, 0x1, P1 ;  /* 0x000000022f257211 */ /* 0x080fe200008f0eff */
[C---:B------:R-:W-:Y:S01]  /*0c20*/  IMAD R47, R6.reuse, 0x2, R45 ;  /* 0x00000002062f7824 */ /* 0x040fe200078e022d */
[CC--:B------:R-:W-:Y:S01]  /*0c30*/  IADD3 R40, P0, PT, R41.reuse, R3.reuse, RZ ;  /* 0x0000000329287210 */ /* 0x0c0fe20007f1e0ff */
[----:B------:R-:W5:Y:S02]  /*0c40*/  LDG.E.U8 R24, desc[UR22][R38.64] ;  /* 0x0000001626187981 */ /* 0x000f64000c1e1100 */
[----:B------:R-:W-:Y:S01]  /*0c50*/  IMAD R49, R6, 0x2, R47 ;  /* 0x0000000206317824 */ /* 0x000fe200078e022f */
[----:B------:R-:W-:Y:S01]  /*0c60*/  LEA.HI.X.SX32 R41, R41, R2, 0x1, P0 ;  /* 0x0000000229297211 */ /* 0x000fe200000f0eff */
[----:B------:R-:W5:Y:S01]  /*0c70*/  LDG.E.U8 R22, desc[UR22][R36.64] ;  /* 0x0000001624167981 */ /* 0x000f62000c1e1100 */
[----:B------:R-:W-:-:S02]  /*0c80*/  IADD3 R44, P0, PT, R45, R3, RZ ;  /* 0x000000032d2c7210 */ /* 0x000fc40007f1e0ff */
[-C--:B------:R-:W-:Y:S01]  /*0c90*/  IADD3 R42, P1, PT, R43, R3.reuse, RZ ;  /* 0x000000032b2a7210 */ /* 0x080fe20007f3e0ff */
[C---:B------:R-:W-:Y:S01]  /*0ca0*/  IMAD R51, R6.reuse, 0x2, R49 ;  /* 0x0000000206337824 */ /* 0x040fe200078e0231 */
[-C--:B------:R-:W-:Y:S02]  /*0cb0*/  LEA.HI.X.SX32 R45, R45, R2.reuse, 0x1, P0 ;  /* 0x000000022d2d7211 */ /* 0x080fe400000f0eff */
[-C--:B------:R-:W-:Y:S02]  /*0cc0*/  IADD3 R46, P0, PT, R47, R3.reuse, RZ ;  /* 0x000000032f2e7210 */ /* 0x080fe40007f1e0ff */
[-C--:B------:R-:W-:Y:S01]  /*0cd0*/  LEA.HI.X.SX32 R43, R43, R2.reuse, 0x1, P1 ;  /* 0x000000022b2b7211 */ /* 0x080fe200008f0eff */
[----:B------:R-:W-:Y:S01]  /*0ce0*/  IMAD R53, R6, 0x2, R51 ;  /* 0x0000000206357824 */ /* 0x000fe200078e0233 */
[----:B------:R-:W-:Y:S01]  /*0cf0*/  LEA.HI.X.SX32 R47, R47, R2, 0x1, P0 ;  /* 0x000000022f2f7211 */ /* 0x000fe200000f0eff */
[----:B------:R-:W5:Y:S01]  /*0d00*/  LDG.E.U8 R28, desc[UR22][R44.64] ;  /* 0x000000162c1c7981 */ /* 0x000f62000c1e1100 */
[----:B------:R-:W-:-:S03]  /*0d10*/  IADD3 R48, P0, PT, R49, R3, RZ ;  /* 0x0000000331307210 */ /* 0x000fc60007f1e0ff */
[----:B------:R2:W5:Y:S01]  /*0d20*/  LDG.E.U8 R26, desc[UR22][R42.64] ;  /* 0x000000162a1a7981 */ /* 0x000562000c1e1100 */
[----:B------:R-:W-:Y:S02]  /*0d30*/  LEA.HI.X.SX32 R49, R49, R2, 0x1, P0 ;  /* 0x0000000231317211 */ /* 0x000fe400000f0eff */
[-C--:B------:R-:W-:Y:S01]  /*0d40*/  IADD3 R52, P0, PT, R53, R3.reuse, RZ ;  /* 0x0000000335347210 */ /* 0x080fe20007f1e0ff */
[----:B------:R3:W5:Y:S01]  /*0d50*/  LDG.E.U8 R39, desc[UR22][R46.64] ;  /* 0x000000162e277981 */ /* 0x000762000c1e1100 */
[----:B------:R-:W-:-:S03]  /*0d60*/  IADD3 R50, P1, PT, R51, R3, RZ ;  /* 0x0000000333327210 */ /* 0x000fc60007f3e0ff */
[----:B------:R4:W5:Y:S01]  /*0d70*/  LDG.E.U8 R30, desc[UR22][R48.64] ;  /* 0x00000016301e7981 */ /* 0x000962000c1e1100 */
[C---:B--2---:R-:W-:Y:S01]  /*0d80*/  IMAD R43, R6.reuse, 0x2, R53 ;  /* 0x00000002062b7824 */ /* 0x044fe200078e0235 */
[-C--:B------:R-:W-:Y:S02]  /*0d90*/  LEA.HI.X.SX32 R53, R53, R2.reuse, 0x1, P0 ;  /* 0x0000000235357211 */ /* 0x080fe400000f0eff */
[----:B------:R-:W5:Y:S01]  /*0da0*/  LDG.E.U8 R37, desc[UR22][R40.64] ;  /* 0x0000001628257981 */ /* 0x000f62000c1e1100 */
[C---:B------:R-:W-:Y:S01]  /*0db0*/  IMAD R45, R6.reuse, 0x2, R43 ;  /* 0x00000002062d7824 */ /* 0x040fe200078e022b */
[C---:B------:R-:W-:Y:S02]  /*0dc0*/  IADD3 R42, P0, PT, R43.reuse, R3, RZ ;  /* 0x000000032b2a7210 */ /* 0x040fe40007f1e0ff */
[----:B------:R2:W5:Y:S01]  /*0dd0*/  LDG.E.U8 R32, desc[UR22][R52.64] ;  /* 0x0000001634207981 */ /* 0x000562000c1e1100 */
[----:B------:R-:W-:Y:S01]  /*0de0*/  IMAD R55, R6, 0x4, R45 ;  /* 0x0000000406377824 */ /* 0x000fe200078e022d */
[----:B------:R-:W-:-:S02]  /*0df0*/  LEA.HI.X.SX32 R43, R43, R2, 0x1, P0 ;  /* 0x000000022b2b7211 */ /* 0x000fc400000f0eff */
[-C--:B---3--:R-:W-:Y:S01]  /*0e00*/  IADD3 R46, P0, PT, R45, R3.reuse, RZ ;  /* 0x000000032d2e7210 */ /* 0x088fe20007f1e0ff */
[C---:B------:R-:W-:Y:S01]  /*0e10*/  IMAD R57, R6.reuse, 0x2, R55 ;  /* 0x0000000206397824 */ /* 0x040fe200078e0237 */
[-C--:B------:R-:W-:Y:S02]  /*0e20*/  LEA.HI.X.SX32 R51, R51, R2.reuse, 0x1, P1 ;  /* 0x0000000233337211 */ /* 0x080fe400008f0eff */
[-C--:B------:R-:W-:Y:S01]  /*0e30*/  LEA.HI.X.SX32 R47, R45, R2.reuse, 0x1, P0 ;  /* 0x000000022d2f7211 */ /* 0x080fe200000f0eff */
[C---:B----4-:R-:W-:Y:S01]  /*0e40*/  IMAD R49, R6.reuse, 0x2, R57 ;  /* 0x0000000206317824 */ /* 0x050fe200078e0239 */
[-C--:B------:R-:W-:Y:S01]  /*0e50*/  IADD3 R44, P0, PT, R57, R3.reuse, RZ ;  /* 0x00000003392c7210 */ /* 0x080fe20007f1e0ff */
[----:B------:R3:W5:Y:S02]  /*0e60*/  LDG.E.U8 R41, desc[UR22][R50.64] ;  /* 0x0000001632297981 */ /* 0x000764000c1e1100 */
[C---:B--2---:R-:W-:Y:S01]  /*0e70*/  IMAD R53, R6.reuse, 0x2, R49 ;  /* 0x0000000206357824 */ /* 0x044fe200078e0231 */
[-C--:B------:R-:W-:Y:S01]  /*0e80*/  IADD3 R54, P1, PT, R55, R3.reuse, RZ ;  /* 0x0000000337367210 */ /* 0x080fe20007f3e0ff */
[----:B------:R-:W5:Y:S01]  /*0e90*/  LDG.E.U8 R34, desc[UR22][R46.64] ;  /* 0x000000162e227981 */ /* 0x000f62000c1e1100 */
[-C--:B------:R-:W-:Y:S01]  /*0ea0*/  LEA.HI.X.SX32 R45, R57, R2.reuse, 0x1, P0 ;  /* 0x00000002392d7211 */ /* 0x080fe200000f0eff */
[C---:B------:R-:W-:Y:S01]  /*0eb0*/  IMAD R57, R6.reuse, 0x2, R53 ;  /* 0x0000000206397824 */ /* 0x040fe200078e0235 */
[----:B------:R-:W-:Y:S01]  /*0ec0*/  LEA.HI.X.SX32 R55, R55, R2, 0x1, P1 ;  /* 0x0000000237377211 */ /* 0x000fe200008f0eff */
[----:B------:R-:W5:Y:S01]  /*0ed0*/  LDG.E.U8 R43, desc[UR22][R42.64] ;  /* 0x000000162a2b7981 */ /* 0x000f62000c1e1100 */
[----:B---3--:R-:W-:Y:S01]  /*0ee0*/  IADD3 R50, P0, PT, R49, R3, RZ ;  /* 0x0000000331327210 */ /* 0x008fe20007f1e0ff */
[----:B------:R-:W-:-:S02]  /*0ef0*/  IMAD R59, R6, 0x2, R57 ;  /* 0x00000002063b7824 */ /* 0x000fc400078e0239 */
[----:B------:R2:W5:Y:S01]  /*0f00*/  LDG.E.U8 R36, desc[UR22][R54.64] ;  /* 0x0000001636247981 */ /* 0x000562000c1e1100 */
[-C--:B------:R-:W-:Y:S02]  /*0f10*/  LEA.HI.X.SX32 R51, R49, R2.reuse, 0x1, P0 ;  /* 0x0000000231337211 */ /* 0x080fe400000f0eff */
[-C--:B------:R-:W-:Y:S01]  /*0f20*/  IADD3 R48, P0, PT, R53, R3.reuse, RZ ;  /* 0x0000000335307210 */ /* 0x080fe20007f1e0ff */
[----:B------:R-:W5:Y:S01]  /*0f30*/  LDG.E.U8 R45, desc[UR22][R44.64] ;  /* 0x000000162c2d7981 */ /* 0x000f62000c1e1100 */
[-C--:B------:R-:W-:Y:S02]  /*0f40*/  IADD3 R52, P1, PT, R57, R3.reuse, RZ ;  /* 0x0000000339347210 */ /* 0x080fe40007f3e0ff */
[----:B------:R-:W-:Y:S01]  /*0f50*/  LEA.HI.X.SX32 R49, R53, R2, 0x1, P0 ;  /* 0x0000000235317211 */ /* 0x000fe200000f0eff */
[----:B------:R3:W5:Y:S01]  /*0f60*/  LDG.E.U8 R38, desc[UR22][R50.64] ;  /* 0x0000001632267981 */ /* 0x000762000c1e1100 */
[----:B--2---:R-:W-:Y:S01]  /*0f70*/  IMAD R55, R6, 0x2, R59 ;  /* 0x0000000206377824 */ /* 0x004fe200078e023b */
[----:B------:R-:W-:-:S02]  /*0f80*/  IADD3 R46, P0, PT, R59, R3, RZ ;  /* 0x000000033b2e7210 */ /* 0x000fc40007f1e0ff */
[-C--:B------:R-:W-:Y:S01]  /*0f90*/  LEA.HI.X.SX32 R53, R57, R2.reuse, 0x1, P1 ;  /* 0x0000000239357211 */ /* 0x080fe200008f0eff */
[C---:B------:R-:W-:Y:S01]  /*0fa0*/  IMAD R57, R6.reuse, 0x4, R55 ;  /* 0x0000000406397824 */ /* 0x040fe200078e0237 */
[-C--:B------:R-:W-:Y:S01]  /*0fb0*/  LEA.HI.X.SX32 R47, R59, R2.reuse, 0x1, P0 ;  /* 0x000000023b2f7211 */ /* 0x080fe200000f0eff */
[----:B------:R-:W5:Y:S01]  /*0fc0*/  LDG.E.U8 R49, desc[UR22][R48.64] ;  /* 0x0000001630317981 */ /* 0x000f62000c1e1100 */
[CC--:B------:R-:W-:Y:S01]  /*0fd0*/  IADD3 R54, P0, PT, R55.reuse, R3.reuse, RZ ;  /* 0x0000000337367210 */ /* 0x0c0fe20007f1e0ff */
[C---:B---3--:R-:W-:Y:S02]  /*0fe0*/  IMAD R51, R6.reuse, 0x2, R57 ;  /* 0x0000000206337824 */ /* 0x048fe400078e0239 */
[----:B------:R2:W5:Y:S01]  /*0ff0*/  LDG.E.U8 R61, desc[UR22][R46.64] ;  /* 0x000000162e3d7981 */ /* 0x000562000c1e1100 */
[-C--:B------:R-:W-:Y:S02]  /*1000*/  LEA.HI.X.SX32 R55, R55, R2.reuse, 0x1, P0 ;  /* 0x0000000237377211 */ /* 0x080fe400000f0eff */
[CC--:B------:R-:W-:Y:S01]  /*1010*/  IADD3 R56, P0, PT, R57.reuse, R3.reuse, RZ ;  /* 0x0000000339387210 */ /* 0x0c0fe20007f1e0ff */
[C---:B------:R-:W-:Y:S01]  /*1020*/  IMAD R59, R6.reuse, 0x2, R51 ;  /* 0x00000002063b7824 */ /* 0x040fe200078e0233 */
[----:B------:R3:W5:Y:S02]  /*1030*/  LDG.E.U8 R40, desc[UR22][R52.64] ;  /* 0x0000001634287981 */ /* 0x000764000c1e1100 */
[-C--:B------:R-:W-:Y:S01]  /*1040*/  LEA.HI.X.SX32 R57, R57, R2.reuse, 0x1, P0 ;  /* 0x0000000239397211 */ /* 0x080fe200000f0eff */
[C---:B------:R-:W-:Y:S01]  /*1050*/  IMAD R65, R6.reuse, 0x2, R59 ;  /* 0x0000000206417824 */ /* 0x040fe200078e023b */
[CC--:B------:R-:W-:Y:S01]  /*1060*/  IADD3 R50, P0, PT, R51.reuse, R3.reuse, RZ ;  /* 0x0000000333327210 */ /* 0x0c0fe20007f1e0ff */
[----:B------:R4:W5:Y:S02]  /*1070*/  LDG.E.U8 R42, desc[UR22][R54.64] ;  /* 0x00000016362a7981 */ /* 0x000964000c1e1100 */
[C---:B--2---:R-:W-:Y:S01]  /*1080*/  IMAD R47, R6.reuse, 0x2, R65 ;  /* 0x00000002062f7824 */ /* 0x044fe200078e0241 */
[-C--:B------:R-:W-:Y:S01]  /*1090*/  LEA.HI.X.SX32 R51, R51, R2.reuse, 0x1, P0 ;  /* 0x0000000233337211 */ /* 0x080fe200000f0eff */
[----:B------:R2:W5:Y:S01]  /*10a0*/  LDG.E.U8 R44, desc[UR22][R56.64] ;  /* 0x00000016382c7981 */ /* 0x000562000c1e1100 */
[-C--:B------:R-:W-:Y:S01]  /*10b0*/  IADD3 R68, P0, PT, R65, R3.reuse, RZ ;  /* 0x0000000341447210 */ /* 0x080fe20007f1e0ff */
[----:B---3--:R-:W-:Y:S01]  /*10c0*/  IMAD R53, R6, 0x2, R47 ;  /* 0x0000000206357824 */ /* 0x008fe200078e022f */
[----:B------:R-:W-:Y:S01]  /*10d0*/  IADD3 R58, P1, PT, R59, R3, RZ ;  /* 0x000000033b3a7210 */ /* 0x000fe20007f3e0ff */
[----:B------:R3:W5:Y:S01]  /*10e0*/  LDG.E.U8 R63, desc[UR22][R50.64] ;  /* 0x00000016323f7981 */ /* 0x000762000c1e1100 */
[----:B------:R-:W-:-:S02]  /*10f0*/  LEA.HI.X.SX32 R69, R65, R2, 0x1, P0 ;  /* 0x0000000241457211 */ /* 0x000fc400000f0eff */
[-C--:B----4-:R-:W-:Y:S02]  /*1100*/  IADD3 R54, P0, PT, R47, R3.reuse, RZ ;  /* 0x000000032f367210 */ /* 0x090fe40007f1e0ff */
[-C--:B------:R-:W-:Y:S01]  /*1110*/  LEA.HI.X.SX32 R59, R59, R2.reuse, 0x1, P1 ;  /* 0x000000023b3b7211 */ /* 0x080fe200008f0eff */
[----:B------:R-:W5:Y:S01]  /*1120*/  LDG.E.U8 R65, desc[UR22][R68.64] ;  /* 0x0000001644417981 */ /* 0x000f62000c1e1100 */
[-C--:B------:R-:W-:Y:S01]  /*1130*/  LEA.HI.X.SX32 R55, R47, R2.reuse, 0x1, P0 ;  /* 0x000000022f377211 */ /* 0x080fe200000f0eff */
[C---:B------:R-:W-:Y:S01]  /*1140*/  IMAD R47, R6.reuse, 0x2, R53 ;  /* 0x00000002062f7824 */ /* 0x040fe200078e0235 */
[CC--:B------:R-:W-:Y:S01]  /*1150*/  IADD3 R66, P0, PT, R53.reuse, R3.reuse, RZ ;  /* 0x0000000335427210 */ /* 0x0c0fe20007f1e0ff */
[----:B------:R4:W5:Y:S02]  /*1160*/  LDG.E.U8 R48, desc[UR22][R58.64] ;  /* 0x000000163a307981 */ /* 0x000964000c1e1100 */
[C---:B--2---:R-:W-:Y:S01]  /*1170*/  IMAD R57, R6.reuse, 0x4, R47 ;  /* 0x0000000406397824 */ /* 0x044fe200078e022f */
[----:B------:R-:W-:Y:S01]  /*1180*/  LEA.HI.X.SX32 R67, R53, R2, 0x1, P0 ;  /* 0x0000000235437211 */ /* 0x000fe200000f0eff */
[----:B------:R2:W5:Y:S02]  /*1190*/  LDG.E.U8 R60, desc[UR22][R54.64] ;  /* 0x00000016363c7981 */ /* 0x000564000c1e1100 */
[----:B---3--:R-:W-:Y:S01]  /*11a0*/  IMAD R51, R6, 0x2, R57 ;  /* 0x0000000206337824 */ /* 0x008fe200078e0239 */
[----:B------:R-:W-:-:S02]  /*11b0*/  IADD3 R52, P0, PT, R57, R3, RZ ;  /* 0x0000000339347210 */ /* 0x000fc40007f1e0ff */
[-C--:B------:R-:W-:Y:S01]  /*11c0*/  IADD3 R46, P1, PT, R47, R3.reuse, RZ ;  /* 0x000000032f2e7210 */ /* 0x080fe20007f3e0ff */
[----:B------:R-:W5:Y:S01]  /*11d0*/  LDG.E.U8 R67, desc[UR22][R66.64] ;  /* 0x0000001642437981 */ /* 0x000f62000c1e1100 */
[----:B------:R-:W-:Y:S01]  /*11e0*/  LEA.HI.X.SX32 R53, R57, R2, 0x1, P0 ;  /* 0x0000000239357211 */ /* 0x000fe200000f0eff */
[----:B------:R-:W-:Y:S01]  /*11f0*/  IMAD R57, R6, 0x2, R51 ;  /* 0x0000000206397824 */ /* 0x000fe200078e0233 */
[----:B------:R-:W-:-:S03]  /*1200*/  IADD3 R50, P0, PT, R51, R3, RZ ;  /* 0x0000000333327210 */ /* 0x000fc60007f1e0ff */
[C---:B----4-:R-:W-:Y:S01]  /*1210*/  IMAD R59, R6.reuse, 0x2, R57 ;  /* 0x00000002063b7824 */ /* 0x050fe200078e0239 */
[-C--:B------:R-:W-:Y:S01]  /*1220*/  LEA.HI.X.SX32 R47, R47, R2.reuse, 0x1, P1 ;  /* 0x000000022f2f7211 */ /* 0x080fe200008f0eff */
[----:B------:R-:W5:Y:S01]  /*1230*/  LDG.E.U8 R70, desc[UR22][R52.64] ;  /* 0x0000001634467981 */ /* 0x000f62000c1e1100 */
[-C--:B------:R-:W-:Y:S01]  /*1240*/  LEA.HI.X.SX32 R51, R51, R2.reuse, 0x1, P0 ;  /* 0x0000000233337211 */ /* 0x080fe200000f0eff */
[C---:B------:R-:W-:Y:S01]  /*1250*/  IMAD R69, R6.reuse, 0x2, R59 ;  /* 0x0000000206457824 */ /* 0x040fe200078e023b */
[-C--:B------:R-:W-:Y:S01]  /*1260*/  IADD3 R56, P0, PT, R57, R3.reuse, RZ ;  /* 0x0000000339387210 */ /* 0x080fe20007f1e0ff */
[----:B------:R3:W5:Y:S01]  /*1270*/  LDG.E.U8 R62, desc[UR22][R46.64] ;  /* 0x000000162e3e7981 */ /* 0x000762000c1e1100 */
[-C--:B--2---:R-:W-:Y:S02]  /*1280*/  IADD3 R54, P1, PT, R59, R3.reuse, RZ ;  /* 0x000000033b367210 */ /* 0x084fe40007f3e0ff */
[-C--:B------:R-:W-:Y:S01]  /*1290*/  LEA.HI.X.SX32 R57, R57, R2.reuse, 0x1, P0 ;  /* 0x0000000239397211 */ /* 0x080fe200000f0eff */
[----:B------:R-:W5:Y:S01]  /*12a0*/  LDG.E.U8 R73, desc[UR22][R50.64] ;  /* 0x0000001632497981 */ /* 0x000f62000c1e1100 */
[-C--:B------:R-:W-:Y:S01]  /*12b0*/  IADD3 R58, P0, PT, R69, R3.reuse, RZ ;  /* 0x00000003453a7210 */ /* 0x080fe20007f1e0ff */
[C---:B---3--:R-:W-:Y:S01]  /*12c0*/  IMAD R47, R6.reuse, 0x2, R69 ;  /* 0x00000002062f7824 */ /* 0x048fe200078e0245 */
[-C--:B------:R-:W-:Y:S01]  /*12d0*/  LEA.HI.X.SX32 R55, R59, R2.reuse, 0x1, P1 ;  /* 0x000000023b377211 */ /* 0x080fe200008f0eff */
[----:B------:R-:W5:Y:S02]  /*12e0*/  LDG.E.U8 R66, desc[UR22][R56.64] ;  /* 0x0000001638427981 */ /* 0x000f64000c1e1100 */
[C---:B------:R-:W-:Y:S01]  /*12f0*/  IMAD R53, R6.reuse, 0x2, R47 ;  /* 0x0000000206357824 */ /* 0x040fe200078e022f */
[----:B------:R-:W-:Y:S01]  /*1300*/  LEA.HI.X.SX32 R59, R69, R2, 0x1, P0 ;  /* 0x00000002453b7211 */ /* 0x000fe200000f0eff */
[----:B------:R2:W5:Y:S01]  /*1310*/  LDG.E.U8 R75, desc[UR22][R54.64] ;  /* 0x00000016364b7981 */ /* 0x000562000c1e1100 */
[----:B------:R-:W-:Y:S01]  /*1320*/  IADD3 R46, P0, PT, R47, R3, RZ ;  /* 0x000000032f2e7210 */ /* 0x000fe20007f1e0ff */
[----:B------:R-:W-:-:S02]  /*1330*/  IMAD R69, R6, 0x4, R53 ;  /* 0x0000000406457824 */ /* 0x000fc400078e0235 */
[----:B------:R3:W5:Y:S01]  /*1340*/  LDG.E.U8 R72, desc[UR22][R58.64] ;  /* 0x000000163a487981 */ /* 0x000762000c1e1100 */
[----:B------:R-:W-:Y:S01]  /*1350*/  LEA.HI.X.SX32 R47, R47, R2, 0x1, P0 ;  /* 0x000000022f2f7211 */ /* 0x000fe200000f0eff */
[----:B------:R-:W-:Y:S01]  /*1360*/  IMAD R71, R6, 0x2, R69 ;  /* 0x0000000206477824 */ /* 0x000fe200078e0245 */
[----:B------:R-:W-:-:S03]  /*1370*/  IADD3 R52, P0, PT, R53, R3, RZ ;  /* 0x0000000335347210 */ /* 0x000fc60007f1e0ff */
[C---:B--2---:R-:W-:Y:S01]  /*1380*/  IMAD R55, R6.reuse, 0x2, R71 ;  /* 0x0000000206377824 */ /* 0x044fe200078e0247 */
[-C--:B------:R-:W-:Y:S01]  /*1390*/  LEA.HI.X.SX32 R53, R53, R2.reuse, 0x1, P0 ;  /* 0x0000000235357211 */ /* 0x080fe200000f0eff */
[----:B------:R2:W5:Y:S01]  /*13a0*/  LDG.E.U8 R77, desc[UR22][R46.64] ;  /* 0x000000162e4d7981 */ /* 0x000562000c1e1100 */
[-C--:B------:R-:W-:Y:S01]  /*13b0*/  IADD3 R56, P0, PT, R71, R3.reuse, RZ ;  /* 0x0000000347387210 */ /* 0x080fe20007f1e0ff */
[C---:B---3--:R-:W-:Y:S01]  /*13c0*/  IMAD R59, R6.reuse, 0x2, R55 ;  /* 0x00000002063b7824 */ /* 0x048fe200078e0237 */
[-C--:B------:R-:W-:Y:S01]  /*13d0*/  IADD3 R50, P1, PT, R69, R3.reuse, RZ ;  /* 0x0000000345327210 */ /* 0x080fe20007f3e0ff */
[----:B------:R3:W5:Y:S01]  /*13e0*/  LDG.E.U8 R74, desc[UR22][R52.64] ;  /* 0x00000016344a7981 */ /* 0x000762000c1e1100 */
[-C--:B------:R-:W-:Y:S02]  /*13f0*/  LEA.HI.X.SX32 R57, R71, R2.reuse, 0x1, P0 ;  /* 0x0000000247397211 */ /* 0x080fe400000f0eff */
[-C--:B------:R-:W-:Y:S02]  /*1400*/  IADD3 R54, P0, PT, R55, R3.reuse, RZ ;  /* 0x0000000337367210 */ /* 0x080fe40007f1e0ff */
[-C--:B------:R-:W-:Y:S01]  /*1410*/  LEA.HI.X.SX32 R51, R69, R2.reuse, 0x1, P1 ;  /* 0x0000000245337211 */ /* 0x080fe200008f0eff */
[C---:B------:R-:W-:Y:S01]  /*1420*/  IMAD R69, R6.reuse, 0x2, R59 ;  /* 0x0000000206457824 */ /* 0x040fe200078e023b */
[----:B------:R-:W-:Y:S01]  /*1430*/  LEA.HI.X.SX32 R55, R55, R2, 0x1, P0 ;  /* 0x0000000237377211 */ /* 0x000fe200000f0eff */
[----:B------:R-:W5:Y:S01]  /*1440*/  LDG.E.U8 R57, desc[UR22][R56.64] ;  /* 0x0000001638397981 */ /* 0x000f62000c1e1100 */
[----:B--2---:R-:W-:Y:S01]  /*1450*/  IADD3 R46, P0, PT, R59, R3, RZ ;  /* 0x000000033b2e7210 */ /* 0x004fe20007f1e0ff */
[----:B------:R-:W-:-:S02]  /*1460*/  IMAD R71, R6, 0x2, R69 ;  /* 0x0000000206477824 */ /* 0x000fc400078e0245 */
[----:B------:R2:W5:Y:S01]  /*1470*/  LDG.E.U8 R76, desc[UR22][R50.64] ;  /* 0x00000016324c7981 */ /* 0x000562000c1e1100 */
[-C--:B------:R-:W-:Y:S01]  /*1480*/  LEA.HI.X.SX32 R47, R59, R2.reuse, 0x1, P0 ;  /* 0x000000023b2f7211 */ /* 0x080fe200000f0eff */
[----:B------:R-:W-:Y:S01]  /*1490*/  IMAD R6, R6, 0x2, R71 ;  /* 0x0000000206067824 */ /* 0x000fe200078e0247 */
[-C--:B---3--:R-:W-:Y:S01]  /*14a0*/  IADD3 R52, P0, PT, R69, R3.reuse, RZ ;  /* 0x0000000345347210 */ /* 0x088fe20007f1e0ff */
[----:B------:R3:W5:Y:S01]  /*14b0*/  LDG.E.U8 R54, desc[UR22][R54.64] ;  /* 0x0000001636367981 */ /* 0x000762000c1e1100 */
[-C--:B------:R-:W-:Y:S02]  /*14c0*/  IADD3 R58, P1, PT, R71, R3.reuse, RZ ;  /* 0x00000003473a7210 */ /* 0x080fe40007f3e0ff */
[-C--:B------:R-:W-:Y:S02]  /*14d0*/  LEA.HI.X.SX32 R53, R69, R2.reuse, 0x1, P0 ;  /* 0x0000000245357211 */ /* 0x080fe400000f0eff */
[-C--:B------:R-:W-:Y:S01]  /*14e0*/  LEA.HI.X.SX32 R59, R71, R2.reuse, 0x1, P1 ;  /* 0x00000002473b7211 */ /* 0x080fe200008f0eff */
[----:B------:R-:W4:Y:S01]  /*14f0*/  LDC.64 R68, c[0x0][0x388] ;  /* 0x0000e200ff447b82 */ /* 0x000f220000000a00 */
[C---:B--2---:R-:W-:Y:S01]  /*1500*/  IADD3 R50, P0, PT, R6.reuse, R3, RZ ;  /* 0x0000000306327210 */ /* 0x044fe20007f1e0ff */
[----:B------:R-:W5:Y:S03]  /*1510*/  LDG.E.U8 R52, desc[UR22][R52.64] ;  /* 0x0000001634347981 */ /* 0x000f66000c1e1100 */
[----:B------:R-:W-:Y:S01]  /*1520*/  LEA.HI.X.SX32 R51, R6, R2, 0x1, P0 ;  /* 0x0000000206337211 */ /* 0x000fe200000f0eff */
[----:B------:R-:W5:Y:S02]  /*1530*/  LDG.E.U8 R59, desc[UR22][R58.64] ;  /* 0x000000163a3b7981 */ /* 0x000f64000c1e1100 */
[----:B------:R-:W2:Y:S02]  /*1540*/  LDC.64 R2, c[0x0][0x3c0] ;  /* 0x0000f000ff027b82 */ /* 0x000ea40000000a00 */
[----:B------:R-:W5:Y:S01]  /*1550*/  LDG.E.U8 R50, desc[UR22][R50.64] ;  /* 0x0000001632327981 */ /* 0x000f62000c1e1100 */
[----:B------:R-:W-:-:S02]  /*1560*/  LOP3.LUT R79, R78, 0x7f, RZ, 0xc0, !PT ;  /* 0x0000007f4e4f7812 */ /* 0x000fc400078ec0ff */
[----:B---3--:R-:W-:Y:S01]  /*1570*/  SHF.R.U32.HI R55, RZ, 0x5, R78 ;  /* 0x00000005ff377819 */ /* 0x008fe2000001164e */
[----:B------:R2:W5:Y:S01]  /*1580*/  LDG.E.U8 R71, desc[UR22][R46.64] ;  /* 0x000000162e477981 */ /* 0x000562000c1e1100 */
[----:B-1----:R-:W-:Y:S01]  /*1590*/  R2UR UR8, R64 ;  /* 0x00000000400872ca */ /* 0x002fe200000e0000 */
[----:B0-----:R-:W-:Y:S01]  /*15a0*/  IMAD R6, R79, UR4, RZ ;  /* 0x000000044f067c24 */ /* 0x001fe2000f8e02ff */
[----:B------:R-:W-:Y:S02]  /*15b0*/  R2UR UR48, R55 ;  /* 0x00000000373072ca */ /* 0x000fe400000e0000 */
[----:B------:R-:W-:Y:S01]  /*15c0*/  LOP3.LUT R95, R78, 0x7f, RZ, 0xc0, !PT ;  /* 0x0000007f4e5f7812 */ /* 0x000fe200078ec0ff */
[----:B--2---:R-:W-:-:S05]  /*15d0*/  IMAD R47, R2, UR6, RZ ;  /* 0x00000006022f7c24 */ /* 0x004fca000f8e02ff */
[--C-:B----4-:R-:W-:Y:S02]  /*15e0*/  IADD3 R68, P0, P1, R6, R68, R47.reuse ;  /* 0x0000004406447210 */ /* 0x110fe4000791e02f */
[----:B------:R-:W-:Y:S02]  /*15f0*/  SHF.R.S32.HI R6, RZ, 0x1f, R6 ;  /* 0x0000001fff067819 */ /* 0x000fe40000011406 */
[----:B------:R-:W-:-:S04]  /*1600*/  SHF.R.S32.HI R2, RZ, 0x1f, R47 ;  /* 0x0000001fff027819 */ /* 0x000fc8000001142f */
[----:B------:R-:W-:Y:S01]  /*1610*/  IADD3.X R69, PT, PT, R6, R69, R2, P0, P1 ;  /* 0x0000004506457210 */ /* 0x000fe200007e2402 */
[----:B------:R-:W-:Y:S06]  /*1620*/  BRA.U UP0, `(.L_x_5) ;  /* 0x0000000100187547 */ /* 0x000fec000b800000 */
[----:B------:R-:W-:Y:S01]  /*1630*/  ELECT P0, URZ, PT ;  /* 0x0000000000ff782f */ /* 0x000fe20003800000 */
[----:B------:R-:W-:Y:S01]  /*1640*/  IMAD.MOV.U32 R2, RZ, RZ, 0x1 ;  /* 0x00000001ff027424 */ /* 0x000fe200078e00ff */
[----:B------:R-:W-:Y:S01]  /*1650*/  UMOV UR4, 0x40 ;  /* 0x0000004000047882 */ /* 0x000fe20000000000 */
[----:B------:R-:W-:Y:S01]  /*1660*/  UVIRTCOUNT.DEALLOC.SMPOOL 0x80 ;  /* 0x000000800000784c */ /* 0x000fe20000000000 */
[----:B------:R-:W-:-:S09]  /*1670*/  ULEA UR4, UR9, UR4, 0x18 ;  /* 0x0000000409047291 */ /* 0x000fd2000f8ec0ff */
[----:B------:R0:W-:Y:S03]  /*1680*/  @P0 STS.U8 [UR4], R2 ;  /* 0x00000002ff000988 */ /* 0x0001e60008000004 */
.L_x_5:
[----:B-----5:R-:W-:Y:S01]  /*1690*/  STS.U8 [R95+UR7+0xc000], R0 ;  /* 0x00c000005f007988 */ /* 0x020fe20008000007 */
[----:B------:R-:W-:Y:S01]  /*16a0*/  USHF.L.U32 UR4, UR48, 0x15, URZ ;  /* 0x0000001530047899 */ /* 0x000fe200080006ff */
[C---:B------:R-:W-:Y:S01]  /*16b0*/  LOP3.LUT R120, R95.reuse, 0x10, RZ, 0x3c, !PT ;  /* 0x000000105f787812 */ /* 0x040fe200078e3cff */
[----:B------:R-:W-:Y:S01]  /*16c0*/  UMOV UR12, 0x1 ;  /* 0x00000001000c7882 */ /* 0x000fe20000000000 */
[----:B------:R-:W-:Y:S01]  /*16d0*/  STS.U8 [R95+UR7+0xc200], R8 ;  /* 0x00c200085f007988 */ /* 0x000fe20008000007 */
[----:B------:R-:W-:Y:S01]  /*16e0*/  ULOP3.LUT UR9, UR4, 0x600000, URZ, 0xc0, !UPT ;  /* 0x0060000004097892 */ /* 0x000fe2000f8ec0ff */
[----:B------:R-:W-:Y:S01]  /*16f0*/  LOP3.LUT R119, R95, 0x20, RZ, 0x3c, !PT ;  /* 0x000000205f777812 */ /* 0x000fe200078e3cff */
[----:B------:R-:W-:Y:S02]  /*1700*/  UIADD3 UR4, UPT, UPT, UR7, 0x10000, URZ ;  /* 0x0001000007047890 */ /* 0x000fe4000fffe0ff */
[----:B------:R-:W-:Y:S01]  /*1710*/  STS.U8 [R95+UR7+0xc400], R12 ;  /* 0x00c4000c5f007988 */ /* 0x000fe20008000007 */
[----:B------:R-:W-:Y:S01]  /*1720*/  UIADD3 UR9, UPT, UPT, UR8, UR9, URZ ;  /* 0x0000000908097290 */ /* 0x000fe2000fffe0ff */
[----:B------:R-:W-:Y:S01]  /*1730*/  LOP3.LUT P0, RZ, R78, 0x7f, RZ, 0xc0, !PT ;  /* 0x0000007f4eff7812 */ /* 0x000fe2000780c0ff */
[----:B------:R-:W1:Y:S01]  /*1740*/  LDCU UR5, c[0x0][0x3c4] ;  /* 0x00007880ff0577ac */ /* 0x000e620008000800 */
[----:B------:R-:W-:Y:S01]  /*1750*/  STS.U8 [R95+UR7+0xc600], R16 ;  /* 0x00c600105f007988 */ /* 0x000fe20008000007 */
[----:B------:R-:W-:-:S03]  /*1760*/  UIADD3 UR19, UPT, UPT, UR11, 0x40, URZ ;  /* 0x000000400b137890 */ /* 0x000fc6000fffe0ff */
[----:B------:R-:W-:Y:S01]  /*1770*/  STS.U8 [R95+UR7+0xc800], R20 ;  /* 0x00c800145f007988 */ /* 0x000fe20008000007 */
[----:B------:R-:W-:Y:S02]  /*1780*/  PRMT R53, RZ, 0x7610, R53 ;  /* 0x00007610ff357816 */ /* 0x000fe40000000035 */
[----:B------:R-:W-:Y:S01]  /*1790*/  PRMT R64, RZ, 0x7610, R64 ;  /* 0x00007610ff407816 */ /* 0x000fe20000000040 */
[----:B------:R-:W-:Y:S01]  /*17a0*/  STS.U8 [R95+UR7+0xca00], R24 ;  /* 0x00ca00185f007988 */ /* 0x000fe20008000007 */
[----:B------:R-:W-:Y:S02]  /*17b0*/  ISETP.LT.AND P1, PT, RZ, UR19, PT ;  /* 0x00000013ff007c0c */ /* 0x000fe4000bf21270 */
[----:B------:R-:W-:Y:S01]  /*17c0*/  PRMT R56, RZ, 0x7610, R56 ;  /* 0x00007610ff387816 */ /* 0x000fe20000000038 */
[----:B------:R-:W-:Y:S01]  /*17d0*/  STS.U8 [R95+UR7+0xcc00], R28 ;  /* 0x00cc001c5f007988 */ /* 0x000fe20008000007 */
[----:B------:R-:W-:Y:S01]  /*17e0*/  VOTEU.ALL UP1, P0 ;  /* 0x0000000000ff7886 */ /* 0x000fe20000020000 */
[----:B------:R-:W-:Y:S01]  /*17f0*/  VOTEU.ALL UP2, P0 ;  /* 0x0000000000ff7886 */ /* 0x000fe20000040000 */
[----:B------:R-:W-:Y:S01]  /*1800*/  PRMT R55, RZ, 0x7610, R55 ;  /* 0x00007610ff377816 */ /* 0x000fe20000000037 */
[----:B------:R-:W-:Y:S01]  /*1810*/  STS.U8 [R95+UR7+0xce00], R32 ;  /* 0x00ce00205f007988 */ /* 0x000fe20008000007 */
[----:B-1----:R-:W-:-:S02]  /*1820*/  USHF.L.U32 UR10, UR5, 0x3, URZ ;  /* 0x00000003050a7899 */ /* 0x002fc400080006ff */
[----:B------:R-:W-:-:S04]  /*1830*/  @!UP1 UIADD3 UR14, UPT, UPT, -UR12, 0x100000, URZ ;  /* 0x001000000c0e9890 */ /* 0x000fc8000fffe1ff */
[----:B------:R-:W-:Y:S02]  /*1840*/  @!UP1 USHF.L.U32 UR15, UR14, 0xb, URZ ;  /* 0x0000000b0e0f9899 */ /* 0x000fe400080006ff */
[----:B------:R-:W-:Y:S01]  /*1850*/  @!UP1 USHF.L.U32 UR14, UR14, 0x1, URZ ;  /* 0x000000010e0e9899 */ /* 0x000fe200080006ff */
[----:B------:R-:W-:Y:S01]  /*1860*/  PRMT R51, RZ, 0x7610, R51 ;  /* 0x00007610ff337816 */ /* 0x000fe20000000033 */
[----:B------:R-:W-:Y:S01]  /*1870*/  STS.U8 [R95+UR7+0xd000], R36 ;  /* 0x00d000245f007988 */ /* 0x000fe20008000007 */
[----:B------:R-:W-:Y:S02]  /*1880*/  PRMT R47, RZ, 0x7610, R47 ;  /* 0x00007610ff2f7816 */ /* 0x000fe4000000002f */
[----:B------:R-:W-:Y:S01]  /*1890*/  PRMT R93, RZ, 0x7610, R93 ;  /* 0x00007610ff5d7816 */ /* 0x000fe2000000005d */
[----:B------:R-:W-:Y:S01]  /*18a0*/  STS.U8 [R95+UR7+0xd200], R40 ;  /* 0x00d200285f007988 */ /* 0x000fe20008000007 */
[----:B------:R-:W-:Y:S02]  /*18b0*/  PRMT R121, RZ, 0x7610, R121 ;  /* 0x00007610ff797816 */ /* 0x000fe40000000079 */
[----:B------:R-:W-:Y:S01]  /*18c0*/  PRMT R85, RZ, 0x7610, R85 ;  /* 0x00007610ff557816 */ /* 0x000fe20000000055 */
[----:B------:R-:W-:Y:S01]  /*18d0*/  STS.U8 [R95+UR7+0xd400], R44 ;  /* 0x00d4002c5f007988 */ /* 0x000fe20008000007 */
[----:B------:R-:W-:-:S02]  /*18e0*/  PRMT R58, RZ, 0x7610, R58 ;  /* 0x00007610ff3a7816 */ /* 0x000fc4000000003a */
[----:B------:R-:W-:Y:S01]  /*18f0*/  PRMT R46, RZ, 0x7610, R46 ;  /* 0x00007610ff2e7816 */ /* 0x000fe2000000002e */
[----:B------:R1:W-:Y:S01]  /*1900*/  STS.U8 [R95+UR7+0xd600], R60 ;  /* 0x00d6003c5f007988 */ /* 0x0003e20008000007 */
[----:B------:R-:W-:Y:S01]  /*1910*/  PRMT R86, RZ, 0x7610, R86 ;  /* 0x00007610ff567816 */ /* 0x000fe20000000056 */
[----:B0-----:R-:W-:Y:S01]  /*1920*/  IMAD R2, R3, 0x1c, RZ ;  /* 0x0000001c03027824 */ /* 0x001fe200078e02ff */
[----:B------:R-:W-:Y:S01]  /*1930*/  PRMT R84, RZ, 0x7610, R84 ;  /* 0x00007610ff547816 */ /* 0x000fe20000000054 */
[----:B------:R-:W-:Y:S01]  /*1940*/  STS.U8 [R95+UR7+0xd800], R70 ;  /* 0x00d800465f007988 */ /* 0x000fe20008000007 */
[----:B------:R-:W-:Y:S01]  /*1950*/  PRMT R83, RZ, 0x7610, R83 ;  /* 0x00007610ff537816 */ /* 0x000fe20000000053 */
[----:B------:R-:W0:Y:S02]  /*1960*/  LDC R97, c[0x0][0x3c4] ;  /* 0x0000f100ff617b82 */ /* 0x000e240000000800 */
[----:B------:R2:W-:Y:S04]  /*1970*/  STS.U8 [R95+UR7+0xda00], R72 ;  /* 0x00da00485f007988 */ /* 0x0005e80008000007 */
[----:B------:R-:W-:Y:S01]  /*1980*/  STS.U8 [R95+UR7+0xdc00], R76 ;  /* 0x00dc004c5f007988 */ /* 0x000fe20008000007 */
[----:B------:R-:W-:Y:S01]  /*1990*/  PRMT R81, RZ, 0x7610, R81 ;  /* 0x00007610ff517816 */ /* 0x000fe20000000051 */
[----:B------:R-:W3:Y:S01]  /*19a0*/  LDC R96, c[0x0][0x3c4] ;  /* 0x0000f100ff607b82 */ /* 0x000ee20000000800 */
[----:B------:R-:W-:Y:S01]  /*19b0*/  STTM.16dp32bit_t0_t15.x64 tmem[UR9], RZ ;  /* 0x000000ff000079ed */ /* 0x000fe20008b00009 */
[----:B------:R-:W-:Y:S01]  /*19c0*/  STTM.16dp32bit_t16_t31.x64 tmem[UR9+0x40], RZ ;  /* 0x000040ff000079ed */ /* 0x000fe20008b20009 */
[----:B------:R-:W-:Y:S01]  /*19d0*/  STS.U8 [R95+UR7+0xde00], R52 ;  /* 0x00de00345f007988 */ /* 0x000fe20008000007 */
[----:B-1----:R-:W-:-:S02]  /*19e0*/  PRMT R60, RZ, 0x7610, R60 ;  /* 0x00007610ff3c7816 */ /* 0x002fc4000000003c */
[----:B------:R-:W-:Y:S01]  /*19f0*/  PRMT R40, RZ, 0x7610, R40 ;  /* 0x00007610ff287816 */ /* 0x000fe20000000028 */
[----:B------:R1:W-:Y:S01]  /*1a00*/  STS.U8 [R120+UR7+0xc080], R5 ;  /* 0x00c0800578007988 */ /* 0x0003e20008000007 */
[----:B------:R-:W-:Y:S01]  /*1a10*/  PRMT R36, RZ, 0x7610, R36 ;  /* 0x00007610ff247816 */ /* 0x000fe20000000024 */
[----:B------:R-:W-:Y:S01]  /*1a20*/  USHF.L.U32 UR13, UR5, 0x1, URZ ;  /* 0x00000001050d7899 */ /* 0x000fe200080006ff */
[----:B------:R-:W-:Y:S01]  /*1a30*/  PRMT R44, RZ, 0x7610, R44 ;  /* 0x00007610ff2c7816 */ /* 0x000fe2000000002c */
[----:B------:R4:W-:Y:S01]  /*1a40*/  STS.U8 [R120+UR7+0xc280], R25 ;  /* 0x00c2801978007988 */ /* 0x0009e20008000007 */
[----:B------:R-:W-:Y:S01]  /*1a50*/  PRMT R0, RZ, 0x7610, R0 ;  /* 0x00007610ff007816 */ /* 0x000fe20000000000 */
[----:B--2---:R-:W2:Y:S01]  /*1a60*/  LDC R72, c[0x0][0x3c4] ;  /* 0x0000f100ff487b82 */ /* 0x004ea20000000800 */
[----:B------:R-:W-:Y:S01]  /*1a70*/  PRMT R80, RZ, 0x7610, R80 ;  /* 0x00007610ff507816 */ /* 0x000fe20000000050 */
[----:B------:R-:W-:Y:S01]  /*1a80*/  STS.U8 [R120+UR7+0xc480], R27 ;  /* 0x00c4801b78007988 */ /* 0x000fe20008000007 */
[----:B------:R-:W-:Y:S01]  /*1a90*/  PRMT R79, RZ, 0x7610, R79 ;  /* 0x00007610ff4f7816 */ /* 0x000fe2000000004f */
[----:B-1----:R-:W-:Y:S01]  /*1aa0*/  IMAD.SHL.U32 R5, R3, 0x10, RZ ;  /* 0x0000001003057824 */ /* 0x002fe200078e00ff */
[----:B------:R-:W-:Y:S01]  /*1ab0*/  PRMT R94, RZ, 0x7610, R94 ;  /* 0x00007610ff5e7816 */ /* 0x000fe2000000005e */
[----:B------:R-:W-:Y:S01]  /*1ac0*/  STS.U8 [R120+UR7+0xc680], R31 ;  /* 0x00c6801f78007988 */ /* 0x000fe20008000007 */
[----:B------:R-:W-:Y:S01]  /*1ad0*/  PRMT R52, RZ, 0x7610, R52 ;  /* 0x00007610ff347816 */ /* 0x000fe20000000034 */
[----:B----4-:R-:W1:Y:S01]  /*1ae0*/  LDC R25, c[0x0][0x3c4] ;  /* 0x0000f100ff197b82 */ /* 0x010e620000000800 */
[----:B------:R-:W-:Y:S01]  /*1af0*/  IADD3 R28, P2, PT, R5, R68, RZ ;  /* 0x00000044051c7210 */ /* 0x000fe20007f5e0ff */
[----:B------:R-:W-:Y:S01]  /*1b00*/  STS.U8 [R120+UR7+0xc880], R33 ;  /* 0x00c8802178007988 */ /* 0x000fe20008000007 */
[----:B------:R-:W-:-:S02]  /*1b10*/  PRMT R82, RZ, 0x7610, R82 ;  /* 0x00007610ff527816 */ /* 0x000fc40000000052 */
[----:B------:R-:W-:Y:S01]  /*1b20*/  PRMT R92, RZ, 0x7610, R92 ;  /* 0x00007610ff5c7816 */ /* 0x000fe2000000005c */
[----:B------:R-:W-:Y:S01]  /*1b30*/  STS.U8 [R120+UR7+0xca80], R37 ;  /* 0x00ca802578007988 */ /* 0x000fe20008000007 */
[----:B------:R-:W-:Y:S01]  /*1b40*/  PRMT R91, RZ, 0x7610, R91 ;  /* 0x00007610ff5b7816 */ /* 0x000fe2000000005b */
[----:B------:R-:W4:Y:S01]  /*1b50*/  LDC R76, c[0x0][0x3c4] ;  /* 0x0000f100ff4c7b82 */ /* 0x000f220000000800 */
[----:B------:R-:W-:Y:S01]  /*1b60*/  PRMT R89, RZ, 0x7610, R89 ;  /* 0x00007610ff597816 */ /* 0x000fe20000000059 */
[----:B------:R-:W-:Y:S01]  /*1b70*/  STS.U8 [R120+UR7+0xcc80], R39 ;  /* 0x00cc802778007988 */ /* 0x000fe20008000007 */
[----:B------:R-:W-:Y:S02]  /*1b80*/  PRMT R88, RZ, 0x7610, R88 ;  /* 0x00007610ff587816 */ /* 0x000fe40000000058 */
[----:B------:R-:W-:Y:S01]  /*1b90*/  PRMT R87, RZ, 0x7610, R87 ;  /* 0x00007610ff577816 */ /* 0x000fe20000000057 */
[----:B------:R-:W-:Y:S01]  /*1ba0*/  STS.U8 [R120+UR7+0xce80], R43 ;  /* 0x00ce802b78007988 */ /* 0x000fe20008000007 */
[----:B------:R-:W-:Y:S01]  /*1bb0*/  PRMT R111, RZ, 0x7610, R111 ;  /* 0x00007610ff6f7816 */ /* 0x000fe2000000006f */
[----:B------:R-:W0:Y:S01]  /*1bc0*/  LDC R95, c[0x0][0x3c4] ;  /* 0x0000f100ff5f7b82 */ /* 0x000e220000000800 */
[----:B------:R-:W-:Y:S01]  /*1bd0*/  PRMT R90, RZ, 0x7610, R90 ;  /* 0x00007610ff5a7816 */ /* 0x000fe2000000005a */
[----:B------:R-:W-:Y:S01]  /*1be0*/  STS.U8 [R120+UR7+0xd080], R45 ;  /* 0x00d0802d78007988 */ /* 0x000fe20008000007 */
[----:B------:R-:W-:-:S02]  /*1bf0*/  PRMT R110, RZ, 0x7610, R110 ;  /* 0x00007610ff6e7816 */ /* 0x000fc4000000006e */
[----:B------:R-:W-:Y:S01]  /*1c00*/  PRMT R109, RZ, 0x7610, R109 ;  /* 0x00007610ff6d7816 */ /* 0x000fe2000000006d */
[----:B------:R3:W-:Y:S01]  /*1c10*/  STS.U8 [R120+UR7+0xd280], R61 ;  /* 0x00d2803d78007988 */ /* 0x0007e20008000007 */
[----:B------:R-:W-:Y:S01]  /*1c20*/  PRMT R106, RZ, 0x7610, R106 ;  /* 0x00007610ff6a7816 */ /* 0x000fe2000000006a */
[----:B------:R-:W0:Y:S01]  /*1c30*/  LDC R98, c[0x0][0x3c4] ;  /* 0x0000f100ff627b82 */ /* 0x000e220000000800 */
[----:B------:R-:W-:Y:S01]  /*1c40*/  PRMT R108, RZ, 0x7610, R108 ;  /* 0x00007610ff6c7816 */ /* 0x000fe2000000006c */
[----:B------:R-:W-:Y:S01]  /*1c50*/  STS.U8 [R120+UR7+0xd480], R63 ;  /* 0x00d4803f78007988 */ /* 0x000fe20008000007 */
[----:B------:R-:W-:Y:S02]  /*1c60*/  PRMT R107, RZ, 0x7610, R107 ;  /* 0x00007610ff6b7816 */ /* 0x000fe4000000006b */
[----:B------:R-:W-:Y:S01]  /*1c70*/  PRMT R105, RZ, 0x7610, R105 ;  /* 0x00007610ff697816 */ /* 0x000fe20000000069 */
[----:B------:R-:W-:Y:S01]  /*1c80*/  STS.U8 [R120+UR7+0xd680], R67 ;  /* 0x00d6804378007988 */ /* 0x000fe20008000007 */
[----:B------:R-:W-:Y:S01]  /*1c90*/  PRMT R6, RZ, 0x7610, R6 ;  /* 0x00007610ff067816 */ /* 0x000fe20000000006 */
[----:B------:R-:W0:Y:S01]  /*1ca0*/  LDC R99, c[0x0][0x3c4] ;  /* 0x0000f100ff637b82 */ /* 0x000e220000000800 */
[----:B---3--:R-:W-:Y:S01]  /*1cb0*/  PRMT R61, RZ, 0x7610, R61 ;  /* 0x00007610ff3d7816 */ /* 0x008fe2000000003d */
[----:B------:R-:W-:Y:S01]  /*1cc0*/  STS.U8 [R120+UR7+0xd880], R73 ;  /* 0x00d8804978007988 */ /* 0x000fe20008000007 */
[----:B------:R-:W-:-:S02]  /*1cd0*/  PRMT R8, RZ, 0x7610, R8 ;  /* 0x00007610ff087816 */ /* 0x000fc40000000008 */
[----:B------:R-:W-:Y:S01]  /*1ce0*/  PRMT R24, RZ, 0x7610, R24 ;  /* 0x00007610ff187816 */ /* 0x000fe20000000018 */
[----:B------:R-:W-:Y:S01]  /*1cf0*/  STS.U8 [R120+UR7+0xda80], R77 ;  /* 0x00da804d78007988 */ /* 0x000fe20008000007 */
[----:B------:R-:W-:Y:S01]  /*1d00*/  PRMT R20, RZ, 0x7610, R20 ;  /* 0x00007610ff147816 */ /* 0x000fe20000000014 */
[----:B------:R-:W3:Y:S01]  /*1d10*/  LDC R101, c[0x0][0x3c4] ;  /* 0x0000f100ff657b82 */ /* 0x000ee20000000800 */
[----:B------:R-:W-:Y:S01]  /*1d20*/  PRMT R16, RZ, 0x7610, R16 ;  /* 0x00007610ff107816 */ /* 0x000fe20000000010 */
[----:B------:R-:W-:Y:S01]  /*1d30*/  STS.U8 [R120+UR7+0xdc80], R57 ;  /* 0x00dc803978007988 */ /* 0x000fe20008000007 */
[----:B------:R-:W-:-:S05]  /*1d40*/  PRMT R12, RZ, 0x7610, R12 ;  /* 0x00007610ff0c7816 */ /* 0x000fca000000000c */
[----:B------:R-:W0:Y:S01]  /*1d50*/  LDC R102, c[0x0][0x3c4] ;  /* 0x0000f100ff667b82 */ /* 0x000e220000000800 */
[----:B------:R1:W-:Y:S07]  /*1d60*/  STS.U8 [R120+UR7+0xde80], R59 ;  /* 0x00de803b78007988 */ /* 0x0003ee0008000007 */
[----:B------:R-:W0:Y:S01]  /*1d70*/  LDC R103, c[0x0][0x3c4] ;  /* 0x0000f100ff677b82 */ /* 0x000e220000000800 */
[----:B------:R0:W-:Y:S01]  /*1d80*/  STS.U8 [R119+UR7+0xc100], R4 ;  /* 0x00c1000477007988 */ /* 0x0001e20008000007 */
[----:B------:R-:W-:-:S02]  /*1d90*/  PRMT R100, RZ, 0x7610, R100 ;  /* 0x00007610ff647816 */ /* 0x000fc40000000064 */
[----:B-1----:R-:W-:Y:S01]  /*1da0*/  LOP3.LUT R120, R78, 0x7f, RZ, 0xc0, !PT ;  /* 0x0000007f4e787812 */ /* 0x002fe200078ec0ff */
[----:B------:R-:W-:Y:S03]  /*1db0*/  STS.U8 [R119+UR7+0xc300], R10 ;  /* 0x00c3000a77007988 */ /* 0x000fe60008000007 */
[----:B------:R-:W1:Y:S01]  /*1dc0*/  LDC R112, c[0x0][0x3c4] ;  /* 0x0000f100ff707b82 */ /* 0x000e620000000800 */
[----:B------:R-:W-:Y:S01]  /*1dd0*/  LOP3.LUT R118, R120, 0x30, RZ, 0x3c, !PT ;  /* 0x0000003078767812 */ /* 0x000fe200078e3cff */
[----:B------:R0:W-:Y:S06]  /*1de0*/  STS.U8 [R119+UR7+0xc500], R14 ;  /* 0x00c5000e77007988 */ /* 0x0001ec0008000007 */
[----:B------:R-:W0:Y:S01]  /*1df0*/  LDC R113, c[0x0][0x3c4] ;  /* 0x0000f100ff717b82 */ /* 0x000e220000000800 */
[----:B------:R-:W-:Y:S01]  /*1e00*/  STS.U8 [R119+UR7+0xc700], R18 ;  /* 0x00c7001277007988 */ /* 0x000fe20008000007 */
[----:B------:R-:W-:-:S06]  /*1e10*/  PRMT R104, RZ, 0x7610, R104 ;  /* 0x00007610ff687816 */ /* 0x000fcc0000000068 */
[----:B------:R-:W0:Y:S01]  /*1e20*/  LDC R114, c[0x0][0x3c4] ;  /* 0x0000f100ff727b82 */ /* 0x000e220000000800 */
[----:B------:R-:W-:Y:S07]  /*1e30*/  STS.U8 [R119+UR7+0xc900], R22 ;  /* 0x00c9001677007988 */ /* 0x000fee0008000007 */
[----:B------:R-:W0:Y:S01]  /*1e40*/  LDC R115, c[0x0][0x3c4] ;  /* 0x0000f100ff737b82 */ /* 0x000e220000000800 */
[----:B------:R-:W-:Y:S07]  /*1e50*/  STS.U8 [R119+UR7+0xcb00], R26 ;  /* 0x00cb001a77007988 */ /* 0x000fee0008000007 */
[----:B------:R-:W0:Y:S01]  /*1e60*/  LDC R116, c[0x0][0x3c4] ;  /* 0x0000f100ff747b82 */ /* 0x000e220000000800 */
[----:B------:R-:W-:Y:S07]  /*1e70*/  STS.U8 [R119+UR7+0xcd00], R30 ;  /* 0x00cd001e77007988 */ /* 0x000fee0008000007 */
[----:B------:R-:W0:Y:S01]  /*1e80*/  LDC R122, c[0x0][0x3c4] ;  /* 0x0000f100ff7a7b82 */ /* 0x000e220000000800 */
[----:B------:R-:W-:Y:S07]  /*1e90*/  STS.U8 [R119+UR7+0xcf00], R34 ;  /* 0x00cf002277007988 */ /* 0x000fee0008000007 */
[----:B------:R-:W1:Y:S01]  /*1ea0*/  LDC R117, c[0x0][0x3c4] ;  /* 0x0000f100ff757b82 */ /* 0x000e620000000800 */
[----:B------:R-:W-:Y:S07]  /*1eb0*/  STS.U8 [R119+UR7+0xd100], R38 ;  /* 0x00d1002677007988 */ /* 0x000fee0008000007 */
[----:B------:R-:W1:Y:S01]  /*1ec0*/  LDC R123, c[0x0][0x3c4] ;  /* 0x0000f100ff7b7b82 */ /* 0x000e620000000800 */
[----:B------:R-:W-:Y:S01]  /*1ed0*/  STS.U8 [R119+UR7+0xd300], R42 ;  /* 0x00d3002a77007988 */ /* 0x000fe20008000007 */
[----:B------:R-:W-:-:S02]  /*1ee0*/  PRMT R125, RZ, 0x7610, R125 ;  /* 0x00007610ff7d7816 */ /* 0x000fc4000000007d */
[----:B------:R-:W-:Y:S01]  /*1ef0*/  PRMT R124, RZ, 0x7610, R124 ;  /* 0x00007610ff7c7816 */ /* 0x000fe2000000007c */
[----:B------:R-:W-:Y:S01]  /*1f00*/  STS.U8 [R119+UR7+0xd500], R48 ;  /* 0x00d5003077007988 */ /* 0x000fe20008000007 */
[----:B------:R-:W-:Y:S02]  /*1f10*/  PRMT R45, RZ, 0x7610, R45 ;  /* 0x00007610ff2d7816 */ /* 0x000fe4000000002d */
[----:B------:R-:W-:Y:S01]  /*1f20*/  PRMT R37, RZ, 0x7610, R37 ;  /* 0x00007610ff257816 */ /* 0x000fe20000000025 */
[----:B------:R-:W-:Y:S01]  /*1f30*/  STS.U8 [R119+UR7+0xd700], R62 ;  /* 0x00d7003e77007988 */ /* 0x000fe20008000007 */
[----:B------:R-:W-:Y:S01]  /*1f40*/  PRMT R67, RZ, 0x7610, R67 ;  /* 0x00007610ff437816 */ /* 0x000fe20000000043 */
[----:B------:R-:W1:Y:S01]  /*1f50*/  LDC R73, c[0x0][0x3c4] ;  /* 0x0000f100ff497b82 */ /* 0x000e620000000800 */
[----:B------:R-:W-:Y:S01]  /*1f60*/  PRMT R70, RZ, 0x7610, R70 ;  /* 0x00007610ff467816 */ /* 0x000fe20000000046 */
[----:B------:R-:W-:Y:S04]  /*1f70*/  STS.U8 [R119+UR7+0xd900], R66 ;  /* 0x00d9004277007988 */ /* 0x000fe80008000007 */
[----:B------:R-:W-:Y:S01]  /*1f80*/  STS.U8 [R119+UR7+0xdb00], R74 ;  /* 0x00db004a77007988 */ /* 0x000fe20008000007 */
[----:B------:R-:W-:Y:S01]  /*1f90*/  PRMT R63, RZ, 0x7610, R63 ;  /* 0x00007610ff3f7816 */ /* 0x000fe2000000003f */
[----:B------:R-:W1:Y:S02]  /*1fa0*/  LDC R77, c[0x0][0x3c4] ;  /* 0x0000f100ff4d7b82 */ /* 0x000e640000000800 */
[----:B------:R-:W-:Y:S04]  /*1fb0*/  STS.U8 [R119+UR7+0xdd00], R54 ;  /* 0x00dd003677007988 */ /* 0x000fe80008000007 */
[----:B------:R-:W-:Y:S01]  /*1fc0*/  STS.U8 [R119+UR7+0xdf00], R50 ;  /* 0x00df003277007988 */ /* 0x000fe20008000007 */
[----:B------:R-:W-:-:S02]  /*1fd0*/  PRMT R57, RZ, 0x7610, R57 ;  /* 0x00007610ff397816 */ /* 0x000fc40000000039 */
[----:B------:R-:W-:Y:S01]  /*1fe0*/  PRMT R59, RZ, 0x7610, R59 ;  /* 0x00007610ff3b7816 */ /* 0x000fe2000000003b */
[----:B------:R-:W-:Y:S01]  /*1ff0*/  STS.U8 [R118+UR7+0xc180], R7 ;  /* 0x00c1800776007988 */ /* 0x000fe20008000007 */
[----:B------:R-:W-:Y:S02]  /*2000*/  PRMT R43, RZ, 0x7610, R43 ;  /* 0x00007610ff2b7816 */ /* 0x000fe4000000002b */
[----:B------:R-:W-:Y:S01]  /*2010*/  PRMT R39, RZ, 0x7610, R39 ;  /* 0x00007610ff277816 */ /* 0x000fe20000000027 */
[----:B------:R2:W-:Y:S01]  /*2020*/  STS.U8 [R118+UR7+0xc580], R29 ;  /* 0x00c5801d76007988 */ /* 0x0005e20008000007 */
[----:B0-----:R-:W-:Y:S01]  /*2030*/  IMAD R4, R3, 0x2c, RZ ;  /* 0x0000002c03047824 */ /* 0x001fe200078e02ff */
[----:B------:R-:W-:Y:S01]  /*2040*/  PRMT R27, RZ, 0x7610, R27 ;  /* 0x00007610ff1b7816 */ /* 0x000fe2000000001b */
[----:B------:R-:W0:Y:S01]  /*2050*/  LDC R14, c[0x0][0x3c4] ;  /* 0x0000f100ff0e7b82 */ /* 0x000e220000000800 */
[----:B------:R-:W-:Y:S04]  /*2060*/  STS.U8 [R118+UR7+0xc980], R35 ;  /* 0x00c9802376007988 */ /* 0x000fe80008000007 */
[----:B------:R-:W-:Y:S01]  /*2070*/  STS.U8 [R118+UR7+0xc380], R9 ;  /* 0x00c3800976007988 */ /* 0x000fe20008000007 */
[----:B--2---:R-:W-:-:S02]  /*2080*/  LEA.HI.X.SX32 R29, R5, R69, 0x1, P2 ;  /* 0x00000045051d7211 */ /* 0x004fc400010f0eff */
[----:B------:R-:W2:Y:S01]  /*2090*/  LDC R30, c[0x0][0x3c4] ;  /* 0x0000f100ff1e7b82 */ /* 0x000ea20000000800 */
[----:B------:R-:W-:Y:S04]  /*20a0*/  STS.U8 [R118+UR7+0xc780], R13 ;  /* 0x00c7800d76007988 */ /* 0x000fe80008000007 */
[----:B------:R-:W-:Y:S01]  /*20b0*/  STS.U8 [R118+UR7+0xcb80], R15 ;  /* 0x00cb800f76007988 */ /* 0x000fe20008000007 */
[----:B------:R-:W-:Y:S02]  /*20c0*/  PRMT R31, RZ, 0x7610, R31 ;  /* 0x00007610ff1f7816 */ /* 0x000fe4000000001f */
[----:B------:R-:W0:Y:S01]  /*20d0*/  LDC R78, c[0x0][0x3c4] ;  /* 0x0000f100ff4e7b82 */ /* 0x000e220000000800 */
[----:B------:R-:W-:Y:S04]  /*20e0*/  STS.U8 [R118+UR7+0xcd80], R41 ;  /* 0x00cd802976007988 */ /* 0x000fe80008000007 */
[----:B------:R-:W-:Y:S04]  /*20f0*/  STS.U8 [R118+UR7+0xcf80], R17 ;  /* 0x00cf801176007988 */ /* 0x000fe80008000007 */
[----:B------:R-:W-:Y:S01]  /*2100*/  STL.64 [R1+0x828], R118 ;  /* 0x0008287601007387 */ /* 0x000fe20000100a00 */
[----:B------:R-:W-:Y:S01]  /*2110*/  PRMT R48, RZ, 0x7610, R48 ;  /* 0x00007610ff307816 */ /* 0x000fe20000000030 */
[----:B------:R-:W0:Y:S02]  /*2120*/  LDC R74, c[0x0][0x3c4] ;  /* 0x0000f100ff4a7b82 */ /* 0x000e240000000800 */
[----:B------:R-:W-:Y:S04]  /*2130*/  STS.U8 [R118+UR7+0xd180], R49 ;  /* 0x00d1803176007988 */ /* 0x000fe80008000007 */
[----:B------:R-:W-:Y:S04]  /*2140*/  STS.U8 [R118+UR7+0xd380], R19 ;  /* 0x00d3801376007988 */ /* 0x000fe80008000007 */
[----:B------:R1:W-:Y:S04]  /*2150*/  STS.U8 [R118+UR7+0xd580], R65 ;  /* 0x00d5804176007988 */ /* 0x0003e80008000007 */
[----:B------:R0:W-:Y:S04]  /*2160*/  STS.U8 [R118+UR7+0xd780], R21 ;  /* 0x00d7801576007988 */ /* 0x0001e80008000007 */
[----:B------:R-:W-:Y:S04]  /*2170*/  STS.U8 [R118+UR7+0xd980], R75 ;  /* 0x00d9804b76007988 */ /* 0x000fe80008000007 */
[----:B------:R-:W-:Y:S04]  /*2180*/  STS.U8 [R118+UR7+0xdb80], R23 ;  /* 0x00db801776007988 */ /* 0x000fe80008000007 */
[----:B------:R0:W-:Y:S04]  /*2190*/  STS.U8 [R118+UR7+0xdd80], R71 ;  /* 0x00dd804776007988 */ /* 0x0001e80008000007 */
[----:B------:R0:W-:Y:S01]  /*21a0*/  STS.U8 [R118+UR7+0xdf80], R11 ;  /* 0x00df800b76007988 */ /* 0x0001e20008000007 */
[C---:B------:R-:W-:Y:S01]  /*21b0*/  IMAD.SHL.U32 R5, R3.reuse, 0x8, RZ ;  /* 0x0000000803057824 */ /* 0x040fe200078e00ff */
[----:B-1----:R-:W-:Y:S01]  /*21c0*/  PRMT R65, RZ, 0x7610, R65 ;  /* 0x00007610ff417816 */ /* 0x002fe20000000041 */
[----:B------:R-:W-:Y:S01]  /*21d0*/  IMAD R7, R3, 0x18, RZ ;  /* 0x0000001803077824 */ /* 0x000fe200078e02ff */
[----:B------:R-:W1:Y:S02]  /*21e0*/  FENCE.VIEW.ASYNC.T ;  /* 0x00000000000073c6 */ /* 0x000e640000000200 */
[----:B-1----:R-:W-:Y:S01]  /*21f0*/  BAR.SYNC.DEFER_BLOCKING 0x0 ;  /* 0x0000000000007b1d */ /* 0x002fe20000010000 */
[----:B------:R-:W-:Y:S01]  /*2200*/  IADD3 RZ, P2, PT, R5, R68, RZ ;  /* 0x0000004405ff7210 */ /* 0x000fe20007f5e0ff */
[----:B------:R-:W-:Y:S01]  /*2210*/  IMAD.SHL.U32 R9, R3, 0x40, RZ ;  /* 0x0000004003097824 */ /* 0x000fe200078e00ff */
[----:B------:R-:W-:-:S02]  /*2220*/  PRMT R41, RZ, 0x7610, R41 ;  /* 0x00007610ff297816 */ /* 0x000fc40000000029 */
[----:B------:R-:W-:-:S03]  /*2230*/  PRMT R62, RZ, 0x7610, R62 ;  /* 0x00007610ff3e7816 */ /* 0x000fc6000000003e */
[----:B------:R-:W1:Y:S01]  /*2240*/  LDC R17, c[0x0][0x3c4] ;  /* 0x0000f100ff117b82 */ /* 0x000e620000000800 */
[----:B------:R1:W-:Y:S01]  /*2250*/  STL.64 [R1+0x6f0], R28 ;  /* 0x0006f01c01007387 */ /* 0x0003e20000100a00 */
[----:B------:R-:W-:Y:S02]  /*2260*/  PRMT R49, RZ, 0x7610, R49 ;  /* 0x00007610ff317816 */ /* 0x000fe40000000031 */
[----:B------:R-:W-:Y:S02]  /*2270*/  PRMT R66, RZ, 0x7610, R66 ;  /* 0x00007610ff427816 */ /* 0x000fe40000000042 */
[----:B------:R-:W-:Y:S02]  /*2280*/  PRMT R54, RZ, 0x7610, R54 ;  /* 0x00007610ff367816 */ /* 0x000fe40000000036 */
[----:B0-----:R-:W0:Y:S01]  /*2290*/  LDC R21, c[0x0][0x3c4] ;  /* 0x0000f100ff157b82 */ /* 0x001e220000000800 */
[----:B------:R-:W-:Y:S02]  /*22a0*/  PRMT R42, RZ, 0x7610, R42 ;  /* 0x00007610ff2a7816 */ /* 0x000fe4000000002a */
[----:B------:R-:W-:-:S02]  /*22b0*/  PRMT R38, RZ, 0x7610, R38 ;  /* 0x00007610ff267816 */ /* 0x000fc40000000026 */
[----:B------:R-:W-:Y:S02]  /*22c0*/  PRMT R50, RZ, 0x7610, R50 ;  /* 0x00007610ff327816 */ /* 0x000fe40000000032 */
[----:B------:R-:W-:Y:S01]  /*22d0*/  PRMT R13, RZ, 0x7610, R13 ;  /* 0x00007610ff0d7816 */ /* 0x000fe2000000000d */
[----:B------:R-:W0:Y:S01]  /*22e0*/  LDC R71, c[0x0][0x3c4] ;  /* 0x0000f100ff477b82 */ /* 0x000e220000000800 */
[----:B------:R-:W2:Y:S02]  /*22f0*/  FENCE.VIEW.ASYNC.S ;  /* 0x00000000000073c6 */ /* 0x000ea40000000000 */
[----:B--2---:R2:W2:Y:S05]  /*2300*/  @!UP2 SYNCS.EXCH.64 URZ, [UR4], UR14 ;  /* 0x0000000e04ffa5b2 */ /* 0x0044aa0008000100 */
[----:B--2---:R-:W-:Y:S01]  /*2310*/  BAR.SYNC.DEFER_BLOCKING 0x0 ;  /* 0x0000000000007b1d */ /* 0x004fe20000010000 */
[----:B------:R-:W-:-:S04]  /*2320*/  IADD3 R10, P3, PT, R7, R68, RZ ;  /* 0x00000044070a7210 */ /* 0x000fc80007f7e0ff */
[----:B------:R-:W-:Y:S01]  /*2330*/  LEA.HI.X.SX32 R11, R7, R69, 0x1, P3 ;  /* 0x00000045070b7211 */ /* 0x000fe200018f0eff */
[----:B------:R-:W-:Y:S01]  /*2340*/  IMAD R7, R3, 0x28, RZ ;  /* 0x0000002803077824 */ /* 0x000fe200078e02ff */
[----:B------:R-:W-:Y:S02]  /*2350*/  PRMT R23, RZ, 0x7610, R23 ;  /* 0x00007610ff177816 */ /* 0x000fe40000000017 */
[----:B------:R-:W-:Y:S02]  /*2360*/  PRMT R19, RZ, 0x7610, R19 ;  /* 0x00007610ff137816 */ /* 0x000fe40000000013 */
[----:B------:R-:W-:Y:S02]  /*2370*/  PRMT R15, RZ, 0x7610, R15 ;  /* 0x00007610ff0f7816 */ /* 0x000fe4000000000f */
[----:B------:R-:W-:Y:S02]  /*2380*/  PRMT R26, RZ, 0x7610, R26 ;  /* 0x00007610ff1a7816 */ /* 0x000fe4000000001a */
[----:B------:R-:W-:Y:S01]  /*2390*/  PRMT R22, RZ, 0x7610, R22 ;  /* 0x00007610ff167816 */ /* 0x000fe20000000016 */
[----:B------:R-:W2:Y:S01]  /*23a0*/  LDC R75, c[0x0][0x3c4] ;  /* 0x0000f100ff4b7b82 */ /* 0x000ea20000000800 */
[----:B------:R1:W2:Y:S01]  /*23b0*/  @P1 LDG.E.U8 R61, desc[UR22][R28.64] ;  /* 0x000000161c3d1981 */ /* 0x0002a2000c1e1100 */
[----:B------:R-:W-:-:S06]  /*23c0*/  PRMT R18, RZ, 0x7610, R18 ;  /* 0x00007610ff127816 */ /* 0x000fcc0000000012 */
[----:B------:R-:W2:Y:S01]  /*23d0*/  LDC R118, c[0x0][0x3c4] ;  /* 0x0000f100ff767b82 */ /* 0x000ea20000000800 */
[----:B------:R-:W2:Y:S01]  /*23e0*/  @P1 LDG.E.U8 R57, desc[UR22][R10.64] ;  /* 0x000000160a391981 */ /* 0x000ea2000c1e1100 */
[----:B0-----:R-:W-:-:S03]  /*23f0*/  IMAD R71, R71, 0x4c, RZ ;  /* 0x0000004c47477824 */ /* 0x001fc600078e02ff */
[----:B------:R-:W2:Y:S01]  /*2400*/  @P1 LDG.E.U8 R70, desc[UR22][R68.64] ;  /* 0x0000001644461981 */ /* 0x000ea2000c1e1100 */
[----:B-1----:R-:W-:Y:S01]  /*2410*/  VIADD R28, R68, UR10 ;  /* 0x0000000a441c7c36 */ /* 0x002fe20008000000 */
[----:B------:R-:W-:Y:S01]  /*2420*/  LEA.HI.X.SX32 R29, R5, R69, 0x1, P2 ;  /* 0x00000045051d7211 */ /* 0x000fe200010f0eff */
[----:B------:R-:W-:Y:S01]  /*2430*/  IMAD.SHL.U32 R5, R3, 0x20, RZ ;  /* 0x0000002003057824 */ /* 0x000fe200078e00ff */
[----:B------:R-:W0:Y:S03]  /*2440*/  LDC R119, c[0x0][0x3c4] ;  /* 0x0000f100ff777b82 */ /* 0x000e260000000800 */
[----:B------:R1:W-:Y:S04]  /*2450*/  STL.64 [R1+0x738], R28 ;  /* 0x0007381c01007387 */ /* 0x0003e80000100a00 */
[----:B------:R1:W2:Y:S04]  /*2460*/  @P1 LDG.E.U8 R65, desc[UR22][R28.64] ;  /* 0x000000161c411981 */ /* 0x0002a8000c1e1100 */
[----:B------:R3:W-:Y:S01]  /*2470*/  STL.64 [R1+0x6a8], R10 ;  /* 0x0006a80a01007387 */ /* 0x0007e20000100a00 */
[----:B-1----:R-:W-:-:S04]  /*2480*/  IADD3 R28, P2, PT, R5, R68, RZ ;  /* 0x00000044051c7210 */ /* 0x002fc80007f5e0ff */
[----:B------:R-:W-:Y:S01]  /*2490*/  LEA.HI.X.SX32 R29, R5, R69, 0x1, P2 ;  /* 0x00000045051d7211 */ /* 0x000fe200010f0eff */
[----:B------:R-:W-:Y:S01]  /*24a0*/  IMAD R5, R3, 0x30, RZ ;  /* 0x0000003003057824 */ /* 0x000fe200078e02ff */
[----:B---3--:R-:W-:-:S03]  /*24b0*/  IADD3 R10, P3, PT, R7, R68, RZ ;  /* 0x00000044070a7210 */ /* 0x008fc60007f7e0ff */
[----:B------:R1:W-:Y:S04]  /*24c0*/  STL.64 [R1+0x668], R28 ;  /* 0x0006681c01007387 */ /* 0x0003e80000100a00 */
[----:B------:R1:W3:Y:S01]  /*24d0*/  @P1 LDG.E.U8 R53, desc[UR22][R28.64] ;  /* 0x000000161c351981 */ /* 0x0002e2000c1e1100 */
[-C--:B------:R-:W-:Y:S02]  /*24e0*/  LEA.HI.X.SX32 R11, R7, R69.reuse, 0x1, P3 ;  /* 0x00000045070b7211 */ /* 0x080fe400018f0eff */
[----:B-1----:R-:W-:Y:S01]  /*24f0*/  IADD3 R28, P2, PT, R5, R68, RZ ;  /* 0x00000044051c7210 */ /* 0x002fe20007f5e0ff */
[----:B------:R-:W-:Y:S02]  /*2500*/  IMAD R7, R3, 0x38, RZ ;  /* 0x0000003803077824 */ /* 0x000fe400078e02ff */
[----:B------:R-:W2:Y:S01]  /*2510*/  @P1 LDG.E.U8 R49, desc[UR22][R10.64] ;  /* 0x000000160a311981 */ /* 0x000ea2000c1e1100 */
[----:B------:R-:W-:Y:S01]  /*2520*/  LEA.HI.X.SX32 R29, R5, R69, 0x1, P2 ;  /* 0x00000045051d7211 */ /* 0x000fe200010f0eff */
[----:B------:R-:W-:-:S02]  /*2530*/  IMAD R5, R3, 0x11, RZ ;  /* 0x0000001103057824 */ /* 0x000fc400078e02ff */
[----:B------:R-:W-:Y:S04]  /*2540*/  STL.64 [R1+0x628], R10 ;  /* 0x0006280a01007387 */ /* 0x000fe80000100a00 */
[----:B------:R1:W-:Y:S04]  /*2550*/  STL.64 [R1+0x5e8], R28 ;  /* 0x0005e81c01007387 */ /* 0x0003e80000100a00 */
[----:B------:R1:W2:Y:S02]  /*2560*/  @P1 LDG.E.U8 R45, desc[UR22][R28.64] ;  /* 0x000000161c2d1981 */ /* 0x0002a4000c1e1100 */
[----:B-1----:R-:W-:-:S04]  /*2570*/  IADD3 R28, P2, PT, R5, R68, RZ ;  /* 0x00000044051c7210 */ /* 0x002fc80007f5e0ff */
[----:B------:R-:W-:-:S05]  /*2580*/  LEA.HI.X.SX32 R29, R5, R69, 0x1, P2 ;  /* 0x00000045051d7211 */ /* 0x000fca00010f0eff */
[----:B------:R-:W2:Y:S01]  /*2590*/  @P1 LDG.E.U8 R60, desc[UR22][R28.64] ;  /* 0x000000161c3c1981 */ /* 0x000ea2000c1e1100 */
[----:B------:R-:W-:-:S04]  /*25a0*/  IADD3 R10, P3, PT, R7, R68, RZ ;  /* 0x00000044070a7210 */ /* 0x000fc80007f7e0ff */
[-C--:B------:R-:W-:Y:S01]  /*25b0*/  LEA.HI.X.SX32 R11, R7, R69.reuse, 0x1, P3 ;  /* 0x00000045070b7211 */ /* 0x080fe200018f0eff */
[----:B------:R-:W-:Y:S01]  /*25c0*/  IMAD R7, R3, 0x12, RZ ;  /* 0x0000001203077824 */ /* 0x000fe200078e02ff */
[----:B------:R-:W-:Y:S01]  /*25d0*/  IADD3 R32, P3, PT, R9, R68, RZ ;  /* 0x0000004409207210 */ /* 0x000fe20007f7e0ff */
[----:B------:R-:W-:Y:S02]  /*25e0*/  IMAD R5, R3, 0x9, RZ ;  /* 0x0000000903057824 */ /* 0x000fe400078e02ff */
[----:B------:R1:W-:Y:S01]  /*25f0*/  STL.64 [R1+0x5a8], R10 ;  /* 0x0005a80a01007387 */ /* 0x0003e20000100a00 */
[----:B------:R-:W-:-:S03]  /*2600*/  LEA.HI.X.SX32 R33, R9, R69, 0x1, P3 ;  /* 0x0000004509217211 */ /* 0x000fc600018f0eff */
[----:B------:R1:W3:Y:S01]  /*2610*/  @P1 LDG.E.U8 R41, desc[UR22][R10.64] ;  /* 0x000000160a291981 */ /* 0x0002e2000c1e1100 */
[----:B------:R-:W-:-:S03]  /*2620*/  UIMAD UR10, UR5, 0x9, URZ ;  /* 0x00000009050a78a4 */ /* 0x000fc6000f8e02ff */
[----:B------:R-:W3:Y:S01]  /*2630*/  @P1 LDG.E.U8 R37, desc[UR22][R32.64] ;  /* 0x0000001620251981 */ /* 0x000ee2000c1e1100 */
[----:B-1----:R-:W-:-:S03]  /*2640*/  IADD3 R10, P2, PT, R7, R68, RZ ;  /* 0x00000044070a7210 */ /* 0x002fc60007f5e0ff */
[----:B------:R-:W-:Y:S01]  /*2650*/  STL.64 [R1+0x568], R32 ;  /* 0x0005682001007387 */ /* 0x000fe20000100a00 */
[----:B------:R-:W-:Y:S02]  /*2660*/  LEA.HI.X.SX32 R11, R7, R69, 0x1, P2 ;  /* 0x00000045070b7211 */ /* 0x000fe400010f0eff */
[----:B------:R-:W-:Y:S01]  /*2670*/  IADD3 RZ, P2, PT, R5, R68, RZ ;  /* 0x0000004405ff7210 */ /* 0x000fe20007f5e0ff */
[----:B------:R1:W-:Y:S01]  /*2680*/  STL.64 [R1+0x6e8], R28 ;  /* 0x0006e81c01007387 */ /* 0x0003e20000100a00 */
[----:B------:R-:W-:-:S03]  /*2690*/  IMAD R7, R3, 0x19, RZ ;  /* 0x0000001903077824 */ /* 0x000fc600078e02ff */
[----:B------:R0:W3:Y:S01]  /*26a0*/  @P1 LDG.E.U8 R59, desc[UR22][R10.64] ;  /* 0x000000160a3b1981 */ /* 0x0000e2000c1e1100 */
[----:B-1----:R-:W-:Y:S01]  /*26b0*/  VIADD R28, R68, UR10 ;  /* 0x0000000a441c7c36 */ /* 0x002fe20008000000 */
[----:B------:R-:W-:Y:S01]  /*26c0*/  LEA.HI.X.SX32 R29, R5, R69, 0x1, P2 ;  /* 0x00000045051d7211 */ /* 0x000fe200010f0eff */
[----:B------:R-:W-:-:S04]  /*26d0*/  IMAD R5, R3, 0x21, RZ ;  /* 0x0000002103057824 */ /* 0x000fc800078e02ff */
[----:B------:R1:W3:Y:S04]  /*26e0*/  @P1 LDG.E.U8 R64, desc[UR22][R28.64] ;  /* 0x000000161c401981 */ /* 0x0002e8000c1e1100 */
[----:B--2---:R-:W-:Y:S04]  /*26f0*/  STL.64 [R1+0x830], R60 ;  /* 0x0008303c01007387 */ /* 0x004fe80000100a00 */
[----:B------:R0:W-:Y:S04]  /*2700*/  STL.64 [R1+0x6e0], R10 ;  /* 0x0006e00a01007387 */ /* 0x0001e80000100a00 */
[----:B------:R1:W-:Y:S01]  /*2710*/  STL.64 [R1+0x728], R28 ;  /* 0x0007281c01007387 */ /* 0x0003e20000100a00 */
[----:B0-----:R-:W-:-:S04]  /*2720*/  IADD3 R10, P3, PT, R7, R68, RZ ;  /* 0x00000044070a7210 */ /* 0x001fc80007f7e0ff */
[----:B------:R-:W-:Y:S02]  /*2730*/  LEA.HI.X.SX32 R11, R7, R69, 0x1, P3 ;  /* 0x00000045070b7211 */ /* 0x000fe400018f0eff */
[----:B-1----:R-:W-:-:S03]  /*2740*/  IADD3 R28, P2, PT, R5, R68, RZ ;  /* 0x00000044051c7210 */ /* 0x002fc60007f5e0ff */
[----:B------:R0:W2:Y:S01]  /*2750*/  @P1 LDG.E.U8 R56, desc[UR22][R10.64] ;  /* 0x000000160a381981 */ /* 0x0000a2000c1e1100 */
[----:B------:R-:W-:-:S05]  /*2760*/  LEA.HI.X.SX32 R29, R5, R69, 0x1, P2 ;  /* 0x00000045051d7211 */ /* 0x000fca00010f0eff */
[----:B------:R-:W4:Y:S01]  /*2770*/  @P1 LDG.E.U8 R52, desc[UR22][R28.64] ;  /* 0x000000161c341981 */ /* 0x000f22000c1e1100 */
[C---:B------:R-:W-:Y:S02]  /*2780*/  IMAD R7, R3.reuse, 0x29, RZ ;  /* 0x0000002903077824 */ /* 0x040fe400078e02ff */
[----:B------:R-:W-:Y:S01]  /*2790*/  IMAD R5, R3, 0x31, RZ ;  /* 0x0000003103057824 */ /* 0x000fe200078e02ff */
[----:B---3--:R1:W-:Y:S04]  /*27a0*/  STL.64 [R1+0x838], R64 ;  /* 0x0008384001007387 */ /* 0x0083e80000100a00 */
[----:B------:R0:W-:Y:S01]  /*27b0*/  STL.64 [R1+0x6a0], R10 ;  /* 0x0006a00a01007387 */ /* 0x0001e20000100a00 */
[-C--:B------:R-:W-:Y:S01]  /*27c0*/  IADD3 R32, P2, PT, R5, R68.reuse, RZ ;  /* 0x0000004405207210 */ /* 0x080fe20007f5e0ff */
[----:B------:R-:W-:Y:S01]  /*27d0*/  IMAD R9, R3, 0x41, RZ ;  /* 0x0000004103097824 */ /* 0x000fe200078e02ff */
[----:B------:R-:W-:Y:S01]  /*27e0*/  UIMAD UR10, UR5, 0xa, URZ ;  /* 0x0000000a050a78a4 */ /* 0x000fe2000f8e02ff */
[----:B-1----:R-:W1:Y:S01]  /*27f0*/  LDC R64, c[0x0][0x3c4] ;  /* 0x0000f100ff407b82 */ /* 0x002e620000000800 */
[----:B0-----:R-:W-:-:S04]  /*2800*/  IADD3 R10, P3, PT, R7, R68, RZ ;  /* 0x00000044070a7210 */ /* 0x001fc80007f7e0ff */
[-C--:B------:R-:W-:Y:S01]  /*2810*/  LEA.HI.X.SX32 R11, R7, R69.reuse, 0x1, P3 ;  /* 0x00000045070b7211 */ /* 0x080fe200018f0eff */
[----:B------:R-:W-:Y:S01]  /*2820*/  IMAD R7, R3, 0x39, RZ ;  /* 0x0000003903077824 */ /* 0x000fe200078e02ff */
[----:B------:R-:W-:Y:S01]  /*2830*/  LEA.HI.X.SX32 R33, R5, R69, 0x1, P2 ;  /* 0x0000004505217211 */ /* 0x000fe200010f0eff */
[----:B------:R-:W-:Y:S02]  /*2840*/  IMAD.SHL.U32 R5, R3, 0x2, RZ ;  /* 0x0000000203057824 */ /* 0x000fe400078e00ff */
[----:B------:R0:W3:Y:S04]  /*2850*/  @P1 LDG.E.U8 R48, desc[UR22][R10.64] ;  /* 0x000000160a301981 */ /* 0x0000e8000c1e1100 */
[----:B------:R-:W3:Y:S04]  /*2860*/  @P1 LDG.E.U8 R44, desc[UR22][R32.64] ;  /* 0x00000016202c1981 */ /* 0x000ee8000c1e1100 */
[----:B--2---:R-:W-:Y:S04]  /*2870*/  STL.64 [R1+0x840], R56 ;  /* 0x0008403801007387 */ /* 0x004fe80000100a00 */
[----:B------:R2:W-:Y:S04]  /*2880*/  STL.64 [R1+0x660], R28 ;  /* 0x0006601c01007387 */ /* 0x0005e80000100a00 */
[----:B----4-:R-:W-:Y:S01]  /*2890*/  STL.64 [R1+0x848], R52 ;  /* 0x0008483401007387 */ /* 0x010fe20000100a00 */
[----:B--2---:R-:W-:-:S03]  /*28a0*/  IADD3 R28, P3, PT, R7, R68, RZ ;  /* 0x00000044071c7210 */ /* 0x004fc60007f7e0ff */
[----:B------:R0:W-:Y:S01]  /*28b0*/  STL.64 [R1+0x620], R10 ;  /* 0x0006200a01007387 */ /* 0x0001e20000100a00 */
[----:B------:R-:W-:Y:S01]  /*28c0*/  LEA.HI.X.SX32 R29, R7, R69, 0x1, P3 ;  /* 0x00000045071d7211 */ /* 0x000fe200018f0eff */
[----:B------:R-:W-:Y:S02]  /*28d0*/  IMAD R7, R3, 0xb, RZ ;  /* 0x0000000b03077824 */ /* 0x000fe400078e02ff */
[----:B------:R-:W-:Y:S04]  /*28e0*/  STL.64 [R1+0x5e0], R32 ;  /* 0x0005e02001007387 */ /* 0x000fe80000100a00 */
[----:B------:R2:W-:Y:S01]  /*28f0*/  STL.64 [R1+0x5a0], R28 ;  /* 0x0005a01c01007387 */ /* 0x0005e20000100a00 */
[----:B0-----:R-:W-:-:S03]  /*2900*/  IADD3 R10, P2, PT, R9, R68, RZ ;  /* 0x00000044090a7210 */ /* 0x001fc60007f5e0ff */
[----:B------:R2:W4:Y:S01]  /*2910*/  @P1 LDG.E.U8 R40, desc[UR22][R28.64] ;  /* 0x000000161c281981 */ /* 0x000522000c1e1100 */
[-C--:B------:R-:W-:Y:S02]  /*2920*/  LEA.HI.X.SX32 R11, R9, R69.reuse, 0x1, P2 ;  /* 0x00000045090b7211 */ /* 0x080fe400010f0eff */
[-C--:B------:R-:W-:Y:S02]  /*2930*/  IADD3 RZ, P2, PT, R5, R68.reuse, RZ ;  /* 0x0000004405ff7210 */ /* 0x080fe40007f5e0ff */
[CC--:B--2---:R-:W-:Y:S01]  /*2940*/  IADD3 R28, P3, PT, R7.reuse, R68.reuse, RZ ;  /* 0x00000044071c7210 */ /* 0x0c4fe20007f7e0ff */
[----:B------:R0:W2:Y:S03]  /*2950*/  @P1 LDG.E.U8 R36, desc[UR22][R10.64] ;  /* 0x000000160a241981 */ /* 0x0000a6000c1e1100 */
[-C--:B------:R-:W-:Y:S01]  /*2960*/  LEA.HI.X.SX32 R29, R7, R69.reuse, 0x1, P3 ;  /* 0x00000045071d7211 */ /* 0x080fe200018f0eff */
[----:B------:R-:W-:Y:S01]  /*2970*/  IMAD R7, R3, 0xa, RZ ;  /* 0x0000000a03077824 */ /* 0x000fe200078e02ff */
[----:B------:R0:W-:Y:S04]  /*2980*/  STL.64 [R1+0x560], R10 ;  /* 0x0005600a01007387 */ /* 0x0001e80000100a00 */
[----:B------:R1:W-:Y:S04]  /*2990*/  STL.64 [R1+0x718], R28 ;  /* 0x0007181c01007387 */ /* 0x0003e80000100a00 */
[----:B------:R1:W2:Y:S01]  /*29a0*/  @P1 LDG.E.U8 R62, desc[UR22][R28.64] ;  /* 0x000000161c3e1981 */ /* 0x0002a2000c1e1100 */
[----:B0-----:R-:W-:Y:S01]  /*29b0*/  VIADD R10, R68, UR13 ;  /* 0x0000000d440a7c36 */ /* 0x001fe20008000000 */
[----:B------:R-:W-:Y:S01]  /*29c0*/  LEA.HI.X.SX32 R11, R5, R69, 0x1, P2 ;  /* 0x00000045050b7211 */ /* 0x000fe200010f0eff */
[----:B------:R-:W-:Y:S01]  /*29d0*/  IMAD R5, R3, 0x1a, RZ ;  /* 0x0000001a03057824 */ /* 0x000fe200078e02ff */
[----:B------:R-:W-:-:S03]  /*29e0*/  IADD3 RZ, P2, PT, R7, R68, RZ ;  /* 0x0000004407ff7210 */ /* 0x000fc60007f5e0ff */
[----:B------:R0:W-:Y:S01]  /*29f0*/  STL.64 [R1+0x768], R10 ;  /* 0x0007680a01007387 */ /* 0x0001e20000100a00 */
[----:B-1----:R-:W-:Y:S01]  /*2a00*/  VIADD R28, R68, UR10 ;  /* 0x0000000a441c7c36 */ /* 0x002fe20008000000 */
[----:B------:R-:W-:Y:S01]  /*2a10*/  LEA.HI.X.SX32 R29, R7, R69, 0x1, P2 ;  /* 0x00000045071d7211 */ /* 0x000fe200010f0eff */
[----:B------:R-:W-:Y:S01]  /*2a20*/  IMAD R7, R3, 0x22, RZ ;  /* 0x0000002203077824 */ /* 0x000fe200078e02ff */
[----:B------:R0:W2:Y:S04]  /*2a30*/  @P1 LDG.E.U8 R67, desc[UR22][R10.64] ;  /* 0x000000160a431981 */ /* 0x0000a8000c1e1100 */
[----:B------:R1:W-:Y:S04]  /*2a40*/  STL.64 [R1+0x720], R28 ;  /* 0x0007201c01007387 */ /* 0x0003e80000100a00 */
[----:B------:R1:W2:Y:S01]  /*2a50*/  @P1 LDG.E.U8 R63, desc[UR22][R28.64] ;  /* 0x000000161c3f1981 */ /* 0x0002a2000c1e1100 */
[----:B0-----:R-:W-:-:S04]  /*2a60*/  IADD3 R10, P3, PT, R5, R68, RZ ;  /* 0x00000044050a7210 */ /* 0x001fc80007f7e0ff */
[----:B------:R-:W-:Y:S01]  /*2a70*/  LEA.HI.X.SX32 R11, R5, R69, 0x1, P3 ;  /* 0x00000045050b7211 */ /* 0x000fe200018f0eff */
[----:B------:R-:W-:Y:S01]  /*2a80*/  IMAD R5, R3, 0x2a, RZ ;  /* 0x0000002a03057824 */ /* 0x000fe200078e02ff */
[----:B-1----:R-:W-:-:S03]  /*2a90*/  IADD3 R28, P2, PT, R7, R68, RZ ;  /* 0x00000044071c7210 */ /* 0x002fc60007f5e0ff */
[----:B------:R0:W-:Y:S01]  /*2aa0*/  STL.64 [R1+0x698], R10 ;  /* 0x0006980a01007387 */ /* 0x0001e20000100a00 */
[----:B------:R-:W-:-:S03]  /*2ab0*/  LEA.HI.X.SX32 R29, R7, R69, 0x1, P2 ;  /* 0x00000045071d7211 */ /* 0x000fc600010f0eff */
[----:B------:R0:W2:Y:S01]  /*2ac0*/  @P1 LDG.E.U8 R55, desc[UR22][R10.64] ;  /* 0x000000160a371981 */ /* 0x0000a2000c1e1100 */
[C---:B------:R-:W-:Y:S02]  /*2ad0*/  IMAD R7, R3.reuse, 0x32, RZ ;  /* 0x0000003203077824 */ /* 0x040fe400078e02ff */
[----:B------:R-:W-:Y:S01]  /*2ae0*/  IMAD R9, R3, 0x3a, RZ ;  /* 0x0000003a03097824 */ /* 0x000fe200078e02ff */
[----:B------:R1:W-:Y:S04]  /*2af0*/  STL.64 [R1+0x658], R28 ;  /* 0x0006581c01007387 */ /* 0x0003e80000100a00 */
[----:B------:R1:W2:Y:S01]  /*2b00*/  @P1 LDG.E.U8 R51, desc[UR22][R28.64] ;  /* 0x000000161c331981 */ /* 0x0002a2000c1e1100 */
[----:B0-----:R-:W-:-:S04]  /*2b10*/  IADD3 R10, P3, PT, R5, R68, RZ ;  /* 0x00000044050a7210 */ /* 0x001fc80007f7e0ff */
[----:B------:R-:W-:Y:S02]  /*2b20*/  LEA.HI.X.SX32 R11, R5, R69, 0x1, P3 ;  /* 0x00000045050b7211 */ /* 0x000fe400018f0eff */
[----:B-1----:R-:W-:-:S03]  /*2b30*/  IADD3 R28, P2, PT, R7, R68, RZ ;  /* 0x00000044071c7210 */ /* 0x002fc60007f5e0ff */
[----:B------:R0:W-:Y:S01]  /*2b40*/  STL.64 [R1+0x618], R10 ;  /* 0x0006180a01007387 */ /* 0x0001e20000100a00 */
[----:B------:R-:W-:Y:S01]  /*2b50*/  IMAD R5, R3, 0xc, RZ ;  /* 0x0000000c03057824 */ /* 0x000fe200078e02ff */
[----:B------:R-:W-:Y:S02]  /*2b60*/  LEA.HI.X.SX32 R29, R7, R69, 0x1, P2 ;  /* 0x00000045071d7211 */ /* 0x000fe400010f0eff */
[----:B------:R0:W2:Y:S01]  /*2b70*/  @P1 LDG.E.U8 R47, desc[UR22][R10.64] ;  /* 0x000000160a2f1981 */ /* 0x0000a2000c1e1100 */
[----:B------:R-:W-:Y:S01]  /*2b80*/  IMAD R7, R3, 0xd, RZ ;  /* 0x0000000d03077824 */ /* 0x000fe200078e02ff */
[-C--:B------:R-:W-:Y:S02]  /*2b90*/  IADD3 R32, P2, PT, R5, R68.reuse, RZ ;  /* 0x0000004405207210 */ /* 0x080fe40007f5e0ff */
[----:B------:R1:W-:Y:S04]  /*2ba0*/  STL.64 [R1+0x5d8], R28 ;  /* 0x0005d81c01007387 */ /* 0x0003e80000100a00 */
[----:B------:R1:W2:Y:S01]  /*2bb0*/  @P1 LDG.E.U8 R43, desc[UR22][R28.64] ;  /* 0x000000161c2b1981 */ /* 0x0002a2000c1e1100 */
[----:B0-----:R-:W-:-:S04]  /*2bc0*/  IADD3 R10, P3, PT, R9, R68, RZ ;  /* 0x00000044090a7210 */ /* 0x001fc80007f7e0ff */
[-C--:B------:R-:W-:Y:S02]  /*2bd0*/  LEA.HI.X.SX32 R11, R9, R69.reuse, 0x1, P3 ;  /* 0x00000045090b7211 */ /* 0x080fe400018f0eff */
[----:B-1----:R-:W-:Y:S02]  /*2be0*/  IADD3 R28, P3, PT, R7, R68, RZ ;  /* 0x00000044071c7210 */ /* 0x002fe40007f7e0ff */
[-C--:B------:R-:W-:Y:S01]  /*2bf0*/  LEA.HI.X.SX32 R33, R5, R69.reuse, 0x1, P2 ;  /* 0x0000004505217211 */ /* 0x080fe200010f0eff */
[----:B------:R-:W-:Y:S01]  /*2c00*/  IMAD R9, R3, 0xe, RZ ;  /* 0x0000000e03097824 */ /* 0x000fe200078e02ff */
[----:B------:R-:W-:Y:S01]  /*2c10*/  LEA.HI.X.SX32 R29, R7, R69, 0x1, P3 ;  /* 0x00000045071d7211 */ /* 0x000fe200018f0eff */
[C---:B------:R-:W-:Y:S01]  /*2c20*/  IMAD R7, R3.reuse, 0xf, RZ ;  /* 0x0000000f03077824 */ /* 0x040fe200078e02ff */
[----:B------:R-:W-:Y:S04]  /*2c30*/  STL.64 [R1+0x598], R10 ;  /* 0x0005980a01007387 */ /* 0x000fe80000100a00 */
[----:B------:R-:W-:Y:S04]  /*2c40*/  STL.64 [R1+0x710], R32 ;  /* 0x0007102001007387 */ /* 0x000fe80000100a00 */
[----:B------:R0:W-:Y:S04]  /*2c50*/  STL.64 [R1+0x708], R28 ;  /* 0x0007081c01007387 */ /* 0x0001e80000100a00 */
[----:B------:R0:W2:Y:S01]  /*2c60*/  @P1 LDG.E.U8 R93, desc[UR22][R28.64] ;  /* 0x000000161c5d1981 */ /* 0x0000a2000c1e1100 */
[----:B------:R-:W-:-:S03]  /*2c70*/  IMAD R5, R3, 0x3, RZ ;  /* 0x0000000303057824 */ /* 0x000fc600078e02ff */
[----:B------:R1:W2:Y:S01]  /*2c80*/  @P1 LDG.E.U8 R39, desc[UR22][R10.64] ;  /* 0x000000160a271981 */ /* 0x0002a2000c1e1100 */
[----:B------:R-:W-:-:S03]  /*2c90*/  UIMAD UR10, UR5, 0x3, URZ ;  /* 0x00000003050a78a4 */ /* 0x000fc6000f8e02ff */
[----:B------:R-:W2:Y:S01]  /*2ca0*/  @P1 LDG.E.U8 R85, desc[UR22][R32.64] ;  /* 0x0000001620551981 */ /* 0x000ea2000c1e1100 */
[----:B0-----:R-:W-:-:S04]  /*2cb0*/  IADD3 R28, P3, PT, R7, R68, RZ ;  /* 0x00000044071c7210 */ /* 0x001fc80007f7e0ff */
[----:B------:R-:W-:-:S05]  /*2cc0*/  LEA.HI.X.SX32 R29, R7, R69, 0x1, P3 ;  /* 0x00000045071d7211 */ /* 0x000fca00018f0eff */
[----:B------:R-:W2:Y:S01]  /*2cd0*/  @P1 LDG.E.U8 R0, desc[UR22][R28.64] ;  /* 0x000000161c001981 */ /* 0x000ea2000c1e1100 */
[----:B-1----:R-:W-:-:S04]  /*2ce0*/  IADD3 R10, P2, PT, R9, R68, RZ ;  /* 0x00000044090a7210 */ /* 0x002fc80007f5e0ff */
[-C--:B------:R-:W-:Y:S02]  /*2cf0*/  LEA.HI.X.SX32 R11, R9, R69.reuse, 0x1, P2 ;  /* 0x00000045090b7211 */ /* 0x080fe400010f0eff */
[-C--:B------:R-:W-:Y:S01]  /*2d00*/  IADD3 RZ, P2, PT, R5, R68.reuse, RZ ;  /* 0x0000004405ff7210 */ /* 0x080fe20007f5e0ff */
[----:B------:R-:W-:Y:S02]  /*2d10*/  IMAD R7, R3, 0x13, RZ ;  /* 0x0000001303077824 */ /* 0x000fe400078e02ff */
[----:B------:R0:W-:Y:S04]  /*2d20*/  STL.64 [R1+0x700], R10 ;  /* 0x0007000a01007387 */ /* 0x0001e80000100a00 */
[----:B------:R0:W3:Y:S04]  /*2d30*/  @P1 LDG.E.U8 R121, desc[UR22][R10.64] ;  /* 0x000000160a791981 */ /* 0x0000e8000c1e1100 */
[----:B------:R1:W-:Y:S01]  /*2d40*/  STL.64 [R1+0x6f8], R28 ;  /* 0x0006f81c01007387 */ /* 0x0003e20000100a00 */
[----:B0-----:R-:W-:Y:S01]  /*2d50*/  VIADD R10, R68, UR10 ;  /* 0x0000000a440a7c36 */ /* 0x001fe20008000000 */
[----:B------:R-:W-:Y:S01]  /*2d60*/  LEA.HI.X.SX32 R11, R5, R69, 0x1, P2 ;  /* 0x00000045050b7211 */ /* 0x000fe200010f0eff */
[----:B------:R-:W-:Y:S01]  /*2d70*/  IMAD R5, R3, 0x1b, RZ ;  /* 0x0000001b03057824 */ /* 0x000fe200078e02ff */
[----:B-1----:R-:W-:-:S03]  /*2d80*/  IADD3 R28, P2, PT, R7, R68, RZ ;  /* 0x00000044071c7210 */ /* 0x002fc60007f5e0ff */
[----:B------:R0:W-:Y:S04]  /*2d90*/  STL.64 [R1+0x760], R10 ;  /* 0x0007600a01007387 */ /* 0x0001e80000100a00 */
[----:B------:R0:W3:Y:S01]  /*2da0*/  @P1 LDG.E.U8 R66, desc[UR22][R10.64] ;  /* 0x000000160a421981 */ /* 0x0000e2000c1e1100 */
[----:B------:R-:W-:Y:S01]  /*2db0*/  LEA.HI.X.SX32 R29, R7, R69, 0x1, P2 ;  /* 0x00000045071d7211 */ /* 0x000fe200010f0eff */
[----:B------:R-:W-:Y:S01]  /*2dc0*/  IMAD R7, R3, 0x23, RZ ;  /* 0x0000002303077824 */ /* 0x000fe200078e02ff */
[----:B0-----:R-:W-:-:S03]  /*2dd0*/  IADD3 R10, P3, PT, R5, R68, RZ ;  /* 0x00000044050a7210 */ /* 0x001fc60007f7e0ff */
[----:B------:R0:W3:Y:S01]  /*2de0*/  @P1 LDG.E.U8 R58, desc[UR22][R28.64] ;  /* 0x000000161c3a1981 */ /* 0x0000e2000c1e1100 */
[-C--:B------:R-:W-:Y:S01]  /*2df0*/  LEA.HI.X.SX32 R11, R5, R69.reuse, 0x1, P3 ;  /* 0x00000045050b7211 */ /* 0x080fe200018f0eff */
[----:B------:R-:W-:Y:S02]  /*2e00*/  IMAD R5, R3, 0x2b, RZ ;  /* 0x0000002b03057824 */ /* 0x000fe400078e02ff */
[----:B------:R0:W-:Y:S01]  /*2e10*/  STL.64 [R1+0x6d0], R28 ;  /* 0x0006d01c01007387 */ /* 0x0001e20000100a00 */
[----:B------:R-:W-:Y:S01]  /*2e20*/  IADD3 R32, P2, PT, R7, R68, RZ ;  /* 0x0000004407207210 */ /* 0x000fe20007f5e0ff */
[----:B------:R-:W-:Y:S02]  /*2e30*/  IMAD R9, R3, 0x33, RZ ;  /* 0x0000003303097824 */ /* 0x000fe400078e02ff */
[----:B------:R1:W-:Y:S01]  /*2e40*/  STL.64 [R1+0x690], R10 ;  /* 0x0006900a01007387 */ /* 0x0003e20000100a00 */
[----:B------:R-:W-:Y:S01]  /*2e50*/  LEA.HI.X.SX32 R33, R7, R69, 0x1, P2 ;  /* 0x0000004507217211 */ /* 0x000fe200010f0eff */
[----:B------:R-:W-:-:S02]  /*2e60*/  IMAD R7, R3, 0x3b, RZ ;  /* 0x0000003b03077824 */ /* 0x000fc400078e02ff */
[----:B------:R1:W3:Y:S01]  /*2e70*/  @P1 LDG.E.U8 R54, desc[UR22][R10.64] ;  /* 0x000000160a361981 */ /* 0x0002e2000c1e1100 */
[CC--:B0-----:R-:W-:Y:S01]  /*2e80*/  IADD3 R28, P3, PT, R5.reuse, R68.reuse, RZ ;  /* 0x00000044051c7210 */ /* 0x0c1fe20007f7e0ff */
[----:B------:R-:W-:Y:S02]  /*2e90*/  USHF.L.U32 UR10, UR5, 0x2, URZ ;  /* 0x00000002050a7899 */ /* 0x000fe400080006ff */
[----:B------:R-:W3:Y:S01]  /*2ea0*/  @P1 LDG.E.U8 R50, desc[UR22][R32.64] ;  /* 0x0000001620321981 */ /* 0x000ee2000c1e1100 */
[-C--:B------:R-:W-:Y:S02]  /*2eb0*/  LEA.HI.X.SX32 R29, R5, R69.reuse, 0x1, P3 ;  /* 0x00000045051d7211 */ /* 0x080fe400018f0eff */
[-C--:B-1----:R-:W-:Y:S01]  /*2ec0*/  IADD3 R10, P2, PT, R9, R68.reuse, RZ ;  /* 0x00000044090a7210 */ /* 0x082fe20007f5e0ff */
[----:B------:R-:W-:Y:S01]  /*2ed0*/  STL.64 [R1+0x650], R32 ;  /* 0x0006502001007387 */ /* 0x000fe20000100a00 */
[----:B------:R-:W-:Y:S02]  /*2ee0*/  IMAD.SHL.U32 R5, R3, 0x4, RZ ;  /* 0x0000000403057824 */ /* 0x000fe400078e00ff */
[----:B------:R-:W-:Y:S01]  /*2ef0*/  LEA.HI.X.SX32 R11, R9, R69, 0x1, P2 ;  /* 0x00000045090b7211 */ /* 0x000fe200010f0eff */
[----:B------:R0:W-:Y:S04]  /*2f00*/  STL.64 [R1+0x610], R28 ;  /* 0x0006101c01007387 */ /* 0x0001e80000100a00 */
[----:B------:R0:W3:Y:S01]  /*2f10*/  @P1 LDG.E.U8 R46, desc[UR22][R28.64] ;  /* 0x000000161c2e1981 */ /* 0x0000e2000c1e1100 */
[----:B------:R-:W-:-:S03]  /*2f20*/  IADD3 RZ, P2, PT, R5, R68, RZ ;  /* 0x0000004405ff7210 */ /* 0x000fc60007f5e0ff */
[----:B------:R1:W-:Y:S04]  /*2f30*/  STL.64 [R1+0x5d0], R10 ;  /* 0x0005d00a01007387 */ /* 0x0003e80000100a00 */
[----:B------:R1:W3:Y:S01]  /*2f40*/  @P1 LDG.E.U8 R42, desc[UR22][R10.64] ;  /* 0x000000160a2a1981 */ /* 0x0002e2000c1e1100 */
[----:B0-----:R-:W-:-:S04]  /*2f50*/  IADD3 R28, P3, PT, R7, R68, RZ ;  /* 0x00000044071c7210 */ /* 0x001fc80007f7e0ff */
[-C--:B------:R-:W-:Y:S02]  /*2f60*/  LEA.HI.X.SX32 R29, R7, R69.reuse, 0x1, P3 ;  /* 0x00000045071d7211 */ /* 0x080fe400018f0eff */
[----:B-1----:R-:W-:-:S03]  /*2f70*/  LEA.HI.X.SX32 R11, R5, R69, 0x1, P2 ;  /* 0x00000045050b7211 */ /* 0x002fc600010f0eff */
[----:B------:R0:W3:Y:S01]  /*2f80*/  @P1 LDG.E.U8 R38, desc[UR22][R28.64] ;  /* 0x000000161c261981 */ /* 0x0000e2000c1e1100 */
[----:B------:R-:W-:-:S05]  /*2f90*/  VIADD R10, R68, UR10 ;  /* 0x0000000a440a7c36 */ /* 0x000fca0008000000 */
[----:B------:R1:W3:Y:S01]  /*2fa0*/  @P1 LDG.E.U8 R86, desc[UR22][R10.64] ;  /* 0x000000160a561981 */ /* 0x0002e2000c1e1100 */
[----:B------:R-:W-:Y:S01]  /*2fb0*/  UIMAD UR10, UR5, 0x5, URZ ;  /* 0x00000005050a78a4 */ /* 0x000fe2000f8e02ff */
[----:B------:R-:W-:Y:S02]  /*2fc0*/  PRMT R5, RZ, 0x7610, R5 ;  /* 0x00007610ff057816 */ /* 0x000fe40000000005 */
[----:B--2---:R2:W-:Y:S04]  /*2fd0*/  STL [R1+0x2c], R0 ;  /* 0x00002c0001007387 */ /* 0x0045e80000100800 */
[----:B------:R0:W-:Y:S01]  /*2fe0*/  STL.64 [R1+0x590], R28 ;  /* 0x0005901c01007387 */ /* 0x0001e20000100a00 */
[----:B--2---:R-:W-:-:S03]  /*2ff0*/  IMAD R0, R3, 0x14, RZ ;  /* 0x0000001403007824 */ /* 0x004fc600078e02ff */
[----:B------:R1:W-:Y:S02]  /*3000*/  STL.64 [R1+0x758], R10 ;  /* 0x0007580a01007387 */ /* 0x0003e40000100a00 */
[----:B0-----:R-:W-:-:S04]  /*3010*/  IADD3 R28, P2, PT, R0, R68, RZ ;  /* 0x00000044001c7210 */ /* 0x001fc80007f5e0ff */
[----:B------:R-:W-:Y:S01]  /*3020*/  LEA.HI.X.SX32 R29, R0, R69, 0x1, P2 ;  /* 0x00000045001d7211 */ /* 0x000fe200010f0eff */
[----:B------:R-:W-:Y:S01]  /*3030*/  IMAD R0, R3, 0x24, RZ ;  /* 0x0000002403007824 */ /* 0x000fe200078e02ff */
[----:B-1----:R-:W-:-:S03]  /*3040*/  IADD3 R10, P3, PT, R2, R68, RZ ;  /* 0x00000044020a7210 */ /* 0x002fc60007f7e0ff */
[----:B------:R0:W-:Y:S01]  /*3050*/  STL.64 [R1+0x6c8], R28 ;  /* 0x0006c81c01007387 */ /* 0x0001e20000100a00 */
[-C--:B------:R-:W-:Y:S02]  /*3060*/  IADD3 R32, P2, PT, R0, R68.reuse, RZ ;  /* 0x0000004400207210 */ /* 0x080fe40007f5e0ff */
[-C--:B------:R-:W-:Y:S01]  /*3070*/  LEA.HI.X.SX32 R11, R2, R69.reuse, 0x1, P3 ;  /* 0x00000045020b7211 */ /* 0x080fe200018f0eff */
[----:B------:R0:W2:Y:S01]  /*3080*/  @P1 LDG.E.U8 R84, desc[UR22][R28.64] ;  /* 0x000000161c541981 */ /* 0x0000a2000c1e1100 */
[C---:B------:R-:W-:Y:S01]  /*3090*/  IMAD R2, R3.reuse, 0x34, RZ ;  /* 0x0000003403027824 */ /* 0x040fe200078e02ff */
[----:B------:R-:W-:Y:S01]  /*30a0*/  LEA.HI.X.SX32 R33, R0, R69, 0x1, P2 ;  /* 0x0000004500217211 */ /* 0x000fe200010f0eff */
[----:B------:R-:W-:Y:S01]  /*30b0*/  IMAD R0, R3, 0x3c, RZ ;  /* 0x0000003c03007824 */ /* 0x000fe200078e02ff */
[----:B------:R1:W-:Y:S04]  /*30c0*/  STL.64 [R1+0x688], R10 ;  /* 0x0006880a01007387 */ /* 0x0003e80000100a00 */
[----:B------:R1:W2:Y:S01]  /*30d0*/  @P1 LDG.E.U8 R83, desc[UR22][R10.64] ;  /* 0x000000160a531981 */ /* 0x0002a2000c1e1100 */
[----:B0-----:R-:W-:-:S03]  /*30e0*/  IADD3 R28, P3, PT, R4, R68, RZ ;  /* 0x00000044041c7210 */ /* 0x001fc60007f7e0ff */
[----:B------:R-:W2:Y:S01]  /*30f0*/  @P1 LDG.E.U8 R82, desc[UR22][R32.64] ;  /* 0x0000001620521981 */ /* 0x000ea2000c1e1100 */
[-C--:B------:R-:W-:Y:S02]  /*3100*/  LEA.HI.X.SX32 R29, R4, R69.reuse, 0x1, P3 ;  /* 0x00000045041d7211 */ /* 0x080fe400018f0eff */
[C---:B-1----:R-:W-:Y:S01]  /*3110*/  IADD3 R10, P2, PT, R2.reuse, R68, RZ ;  /* 0x00000044020a7210 */ /* 0x042fe20007f5e0ff */
[----:B------:R-:W-:Y:S03]  /*3120*/  STL.64 [R1+0x648], R32 ;  /* 0x0006482001007387 */ /* 0x000fe60000100a00 */
[----:B------:R-:W-:Y:S01]  /*3130*/  LEA.HI.X.SX32 R11, R2, R69, 0x1, P2 ;  /* 0x00000045020b7211 */ /* 0x000fe200010f0eff */
[----:B------:R0:W-:Y:S01]  /*3140*/  STL.64 [R1+0x608], R28 ;  /* 0x0006081c01007387 */ /* 0x0001e20000100a00 */
[----:B------:R-:W-:-:S03]  /*3150*/  IMAD R2, R3, 0x5, RZ ;  /* 0x0000000503027824 */ /* 0x000fc600078e02ff */
[----:B------:R0:W2:Y:S02]  /*3160*/  @P1 LDG.E.U8 R81, desc[UR22][R28.64] ;  /* 0x000000161c511981 */ /* 0x0000a4000c1e1100 */
[-C--:B------:R-:W-:Y:S02]  /*3170*/  IADD3 RZ, P2, PT, R2, R68.reuse, RZ ;  /* 0x0000004402ff7210 */ /* 0x080fe40007f5e0ff */
[----:B------:R1:W2:Y:S01]  /*3180*/  @P1 LDG.E.U8 R80, desc[UR22][R10.64] ;  /* 0x000000160a501981 */ /* 0x0002a2000c1e1100 */
[----:B0-----:R-:W-:-:S04]  /*3190*/  IADD3 R28, P3, PT, R0, R68, RZ ;  /* 0x00000044001c7210 */ /* 0x001fc80007f7e0ff */
[-C--:B------:R-:W-:Y:S01]  /*31a0*/  LEA.HI.X.SX32 R29, R0, R69.reuse, 0x1, P3 ;  /* 0x00000045001d7211 */ /* 0x080fe200018f0eff */
[----:B------:R-:W-:Y:S01]  /*31b0*/  IMAD R0, R3, 0x15, RZ ;  /* 0x0000001503007824 */ /* 0x000fe200078e02ff */
[----:B------:R1:W-:Y:S04]  /*31c0*/  STL.64 [R1+0x5c8], R10 ;  /* 0x0005c80a01007387 */ /* 0x0003e80000100a00 */
[----:B------:R0:W-:Y:S04]  /*31d0*/  STL.64 [R1+0x588], R28 ;  /* 0x0005881c01007387 */ /* 0x0001e80000100a00 */
[----:B------:R0:W2:Y:S01]  /*31e0*/  @P1 LDG.E.U8 R79, desc[UR22][R28.64] ;  /* 0x000000161c4f1981 */ /* 0x0000a2000c1e1100 */
[----:B-1----:R-:W-:Y:S01]  /*31f0*/  LEA.HI.X.SX32 R11, R2, R69, 0x1, P2 ;  /* 0x00000045020b7211 */ /* 0x002fe200010f0eff */
[----:B------:R-:W-:-:S02]  /*3200*/  VIADD R10, R68, UR10 ;  /* 0x0000000a440a7c36 */ /* 0x000fc40008000000 */
[C---:B------:R-:W-:Y:S01]  /*3210*/  IMAD R2, R3.reuse, 0x1d, RZ ;  /* 0x0000001d03027824 */ /* 0x040fe200078e02ff */
[C---:B0-----:R-:W-:Y:S02]  /*3220*/  IADD3 R28, P2, PT, R0.reuse, R68, RZ ;  /* 0x00000044001c7210 */ /* 0x041fe40007f5e0ff */
[----:B------:R0:W-:Y:S01]  /*3230*/  STL.64 [R1+0x750], R10 ;  /* 0x0007500a01007387 */ /* 0x0001e20000100a00 */
[C---:B------:R-:W-:Y:S01]  /*3240*/  IMAD R4, R3.reuse, 0x2d, RZ ;  /* 0x0000002d03047824 */ /* 0x040fe200078e02ff */
[----:B------:R-:W-:Y:S02]  /*3250*/  LEA.HI.X.SX32 R29, R0, R69, 0x1, P2 ;  /* 0x00000045001d7211 */ /* 0x000fe400010f0eff */
[----:B------:R0:W2:Y:S01]  /*3260*/  @P1 LDG.E.U8 R94, desc[UR22][R10.64] ;  /* 0x000000160a5e1981 */ /* 0x0000a2000c1e1100 */
[----:B------:R-:W-:-:S03]  /*3270*/  IMAD R0, R3, 0x25, RZ ;  /* 0x0000002503007824 */ /* 0x000fc600078e02ff */
[----:B------:R1:W-:Y:S02]  /*3280*/  STL.64 [R1+0x6c0], R28 ;  /* 0x0006c01c01007387 */ /* 0x0003e40000100a00 */
[-C--:B------:R-:W-:Y:S02]  /*3290*/  IADD3 R32, P2, PT, R0, R68.reuse, RZ ;  /* 0x0000004400207210 */ /* 0x080fe40007f5e0ff */
[----:B------:R1:W2:Y:S01]  /*32a0*/  @P1 LDG.E.U8 R92, desc[UR22][R28.64] ;  /* 0x000000161c5c1981 */ /* 0x0002a2000c1e1100 */
[----:B0-----:R-:W-:-:S04]  /*32b0*/  IADD3 R10, P3, PT, R2, R68, RZ ;  /* 0x00000044020a7210 */ /* 0x001fc80007f7e0ff */
[----:B------:R-:W-:Y:S01]  /*32c0*/  LEA.HI.X.SX32 R11, R2, R69, 0x1, P3 ;  /* 0x00000045020b7211 */ /* 0x000fe200018f0eff */
[----:B------:R-:W-:Y:S01]  /*32d0*/  IMAD R2, R3, 0x35, RZ ;  /* 0x0000003503027824 */ /* 0x000fe200078e02ff */
[----:B-1----:R-:W-:-:S03]  /*32e0*/  IADD3 R28, P3, PT, R4, R68, RZ ;  /* 0x00000044041c7210 */ /* 0x002fc60007f7e0ff */
[----:B------:R0:W-:Y:S01]  /*32f0*/  STL.64 [R1+0x680], R10 ;  /* 0x0006800a01007387 */ /* 0x0001e20000100a00 */
[-C--:B------:R-:W-:Y:S01]  /*3300*/  LEA.HI.X.SX32 R33, R0, R69.reuse, 0x1, P2 ;  /* 0x0000004500217211 */ /* 0x080fe200010f0eff */
[----:B------:R-:W-:Y:S01]  /*3310*/  IMAD R0, R3, 0x3d, RZ ;  /* 0x0000003d03007824 */ /* 0x000fe200078e02ff */
[----:B------:R-:W-:Y:S01]  /*3320*/  LEA.HI.X.SX32 R29, R4, R69, 0x1, P3 ;  /* 0x00000045041d7211 */ /* 0x000fe200018f0eff */
[----:B------:R0:W2:Y:S04]  /*3330*/  @P1 LDG.E.U8 R91, desc[UR22][R10.64] ;  /* 0x000000160a5b1981 */ /* 0x0000a8000c1e1100 */
[----:B------:R-:W-:Y:S04]  /*3340*/  STL.64 [R1+0x640], R32 ;  /* 0x0006402001007387 */ /* 0x000fe80000100a00 */
[----:B------:R1:W2:Y:S01]  /*3350*/  @P1 LDG.E.U8 R89, desc[UR22][R28.64] ;  /* 0x000000161c591981 */ /* 0x0002a2000c1e1100 */
[----:B0-----:R-:W-:-:S03]  /*3360*/  IADD3 R10, P2, PT, R2, R68, RZ ;  /* 0x00000044020a7210 */ /* 0x001fc60007f5e0ff */
[----:B------:R1:W-:Y:S01]  /*3370*/  STL.64 [R1+0x600], R28 ;  /* 0x0006001c01007387 */ /* 0x0003e20000100a00 */
[----:B------:R-:W-:Y:S01]  /*3380*/  LEA.HI.X.SX32 R11, R2, R69, 0x1, P2 ;  /* 0x00000045020b7211 */ /* 0x000fe200010f0eff */
[----:B------:R-:W-:Y:S01]  /*3390*/  IMAD R2, R3, 0x6, RZ ;  /* 0x0000000603027824 */ /* 0x000fe200078e02ff */
[----:B------:R-:W-:Y:S01]  /*33a0*/  UIMAD UR10, UR5, 0x6, URZ ;  /* 0x00000006050a78a4 */ /* 0x000fe2000f8e02ff */
[----:B------:R-:W2:Y:S01]  /*33b0*/  @P1 LDG.E.U8 R90, desc[UR22][R32.64] ;  /* 0x00000016205a1981 */ /* 0x000ea2000c1e1100 */
[----:B-1----:R-:W-:-:S03]  /*33c0*/  IADD3 R28, P3, PT, R0, R68, RZ ;  /* 0x00000044001c7210 */ /* 0x002fc60007f7e0ff */
[----:B------:R0:W2:Y:S01]  /*33d0*/  @P1 LDG.E.U8 R88, desc[UR22][R10.64] ;  /* 0x000000160a581981 */ /* 0x0000a2000c1e1100 */
[----:B------:R-:W-:Y:S02]  /*33e0*/  IADD3 RZ, P2, PT, R2, R68, RZ ;  /* 0x0000004402ff7210 */ /* 0x000fe40007f5e0ff */
[-C--:B------:R-:W-:Y:S01]  /*33f0*/  LEA.HI.X.SX32 R29, R0, R69.reuse, 0x1, P3 ;  /* 0x00000045001d7211 */ /* 0x080fe200018f0eff */
[C---:B------:R-:W-:Y:S01]  /*3400*/  IMAD R0, R3.reuse, 0x16, RZ ;  /* 0x0000001603007824 */ /* 0x040fe200078e02ff */
[----:B------:R0:W-:Y:S04]  /*3410*/  STL.64 [R1+0x5c0], R10 ;  /* 0x0005c00a01007387 */ /* 0x0001e80000100a00 */
[----:B------:R1:W-:Y:S04]  /*3420*/  STL.64 [R1+0x580], R28 ;  /* 0x0005801c01007387 */ /* 0x0003e80000100a00 */
[----:B------:R1:W2:Y:S01]  /*3430*/  @P1 LDG.E.U8 R87, desc[UR22][R28.64] ;  /* 0x000000161c571981 */ /* 0x0002a2000c1e1100 */
[----:B0-----:R-:W-:Y:S01]  /*3440*/  VIADD R10, R68, UR10 ;  /* 0x0000000a440a7c36 */ /* 0x001fe20008000000 */
[----:B------:R-:W-:Y:S01]  /*3450*/  LEA.HI.X.SX32 R11, R2, R69, 0x1, P2 ;  /* 0x00000045020b7211 */ /* 0x000fe200010f0eff */
[----:B------:R-:W-:-:S02]  /*3460*/  IMAD R2, R3, 0x1e, RZ ;  /* 0x0000001e03027824 */ /* 0x000fc400078e02ff */
[C---:B------:R-:W-:Y:S01]  /*3470*/  IMAD R4, R3.reuse, 0x2e, RZ ;  /* 0x0000002e03047824 */ /* 0x040fe200078e02ff */
[----:B------:R-:W-:Y:S01]  /*3480*/  UIMAD UR5, UR5, 0x7, URZ ;  /* 0x00000007050578a4 */ /* 0x000fe2000f8e02ff */
[C---:B-1----:R-:W-:Y:S01]  /*3490*/  IADD3 R28, P2, PT, R0.reuse, R68, RZ ;  /* 0x00000044001c7210 */ /* 0x042fe20007f5e0ff */
[----:B------:R0:W-:Y:S01]  /*34a0*/  STL.64 [R1+0x748], R10 ;  /* 0x0007480a01007387 */ /* 0x0001e20000100a00 */
[----:B------:R-:W-:Y:S01]  /*34b0*/  PRMT R7, RZ, 0x7610, R7 ;  /* 0x00007610ff077816 */ /* 0x000fe20000000007 */
[----:B------:R-:W1:Y:S01]  /*34c0*/  LDCU UR10, c[0x0][0x3c4] ;  /* 0x00007880ff0a77ac */ /* 0x000e620008000800 */
[----:B------:R-:W-:Y:S01]  /*34d0*/  LEA.HI.X.SX32 R29, R0, R69, 0x1, P2 ;  /* 0x00000045001d7211 */ /* 0x000fe200010f0eff */
[----:B------:R0:W2:Y:S01]  /*34e0*/  @P1 LDG.E.U8 R111, desc[UR22][R10.64] ;  /* 0x000000160a6f1981 */ /* 0x0000a2000c1e1100 */
[----:B------:R-:W-:-:S03]  /*34f0*/  IMAD R0, R3, 0x26, RZ ;  /* 0x0000002603007824 */ /* 0x000fc600078e02ff */
[----:B------:R1:W2:Y:S01]  /*3500*/  @P1 LDG.E.U8 R110, desc[UR22][R28.64] ;  /* 0x000000161c6e1981 */ /* 0x0002a2000c1e1100 */
[-C--:B0-----:R-:W-:Y:S02]  /*3510*/  IADD3 R10, P3, PT, R2, R68.reuse, RZ ;  /* 0x00000044020a7210 */ /* 0x081fe40007f7e0ff */
[----:B------:R-:W-:Y:S02]  /*3520*/  IADD3 R32, P2, PT, R0, R68, RZ ;  /* 0x0000004400207210 */ /* 0x000fe40007f5e0ff */
[-C--:B------:R-:W-:Y:S01]  /*3530*/  LEA.HI.X.SX32 R11, R2, R69.reuse, 0x1, P3 ;  /* 0x00000045020b7211 */ /* 0x080fe200018f0eff */
[----:B------:R-:W-:Y:S01]  /*3540*/  IMAD R2, R3, 0x36, RZ ;  /* 0x0000003603027824 */ /* 0x000fe200078e02ff */
[----:B------:R1:W-:Y:S01]  /*3550*/  STL.64 [R1+0x6b8], R28 ;  /* 0x0006b81c01007387 */ /* 0x0003e20000100a00 */
[----:B------:R-:W-:-:S03]  /*3560*/  LEA.HI.X.SX32 R33, R0, R69, 0x1, P2 ;  /* 0x0000004500217211 */ /* 0x000fc600010f0eff */
[----:B------:R0:W-:Y:S04]  /*3570*/  STL.64 [R1+0x678], R10 ;  /* 0x0006780a01007387 */ /* 0x0001e80000100a00 */
[----:B------:R0:W2:Y:S01]  /*3580*/  @P1 LDG.E.U8 R109, desc[UR22][R10.64] ;  /* 0x000000160a6d1981 */ /* 0x0000a2000c1e1100 */
[-C--:B-1----:R-:W-:Y:S01]  /*3590*/  IADD3 R28, P3, PT, R4, R68.reuse, RZ ;  /* 0x00000044041c7210 */ /* 0x082fe20007f7e0ff */
[----:B------:R-:W-:Y:S02]  /*35a0*/  IMAD R0, R3, 0x3e, RZ ;  /* 0x0000003e03007824 */ /* 0x000fe400078e02ff */
[----:B------:R-:W2:Y:S01]  /*35b0*/  @P1 LDG.E.U8 R108, desc[UR22][R32.64] ;  /* 0x00000016206c1981 */ /* 0x000ea2000c1e1100 */
[----:B0-----:R-:W-:Y:S02]  /*35c0*/  IADD3 R10, P2, PT, R2, R68, RZ ;  /* 0x00000044020a7210 */ /* 0x001fe40007f5e0ff */
[----:B------:R-:W-:-:S02]  /*35d0*/  LEA.HI.X.SX32 R29, R4, R69, 0x1, P3 ;  /* 0x00000045041d7211 */ /* 0x000fc400018f0eff */
[----:B------:R-:W-:Y:S01]  /*35e0*/  LEA.HI.X.SX32 R11, R2, R69, 0x1, P2 ;  /* 0x00000045020b7211 */ /* 0x000fe200010f0eff */
[----:B------:R-:W-:Y:S01]  /*35f0*/  STL.64 [R1+0x638], R32 ;  /* 0x0006382001007387 */ /* 0x000fe20000100a00 */
[----:B------:R-:W-:-:S03]  /*3600*/  IMAD R2, R3, 0x7, RZ ;  /* 0x0000000703027824 */ /* 0x000fc600078e02ff */
[----:B------:R-:W-:Y:S04]  /*3610*/  STL.64 [R1+0x5f8], R28 ;  /* 0x0005f81c01007387 */ /* 0x000fe80000100a00 */
[----:B------:R0:W-:Y:S04]  /*3620*/  STL.64 [R1+0x5b8], R10 ;  /* 0x0005b80a01007387 */ /* 0x0001e80000100a00 */
[----:B------:R0:W2:Y:S01]  /*3630*/  @P1 LDG.E.U8 R106, desc[UR22][R10.64] ;  /* 0x000000160a6a1981 */ /* 0x0000a2000c1e1100 */
[----:B------:R-:W-:Y:S01]  /*3640*/  IADD3 RZ, P2, PT, R2, R68, RZ ;  /* 0x0000004402ff7210 */ /* 0x000fe20007f5e0ff */
[----:B------:R-:W-:-:S02]  /*3650*/  IMAD R4, R3, 0x1f, RZ ;  /* 0x0000001f03047824 */ /* 0x000fc400078e02ff */
[----:B------:R1:W2:Y:S01]  /*3660*/  @P1 LDG.E.U8 R107, desc[UR22][R28.64] ;  /* 0x000000161c6b1981 */ /* 0x0002a2000c1e1100 */
[----:B0-----:R-:W-:-:S04]  /*3670*/  IADD3 R10, P3, PT, R0, R68, RZ ;  /* 0x00000044000a7210 */ /* 0x001fc80007f7e0ff */
[-C--:B------:R-:W-:Y:S01]  /*3680*/  LEA.HI.X.SX32 R11, R0, R69.reuse, 0x1, P3 ;  /* 0x00000045000b7211 */ /* 0x080fe200018f0eff */
[----:B------:R-:W-:Y:S01]  /*3690*/  IMAD R0, R3, 0x17, RZ ;  /* 0x0000001703007824 */ /* 0x000fe200078e02ff */
[----:B------:R-:W-:-:S03]  /*36a0*/  LEA.HI.X.SX32 R33, R2, R69, 0x1, P2 ;  /* 0x0000004502217211 */ /* 0x000fc600010f0eff */
[----:B------:R0:W-:Y:S01]  /*36b0*/  STL.64 [R1+0x578], R10 ;  /* 0x0005780a01007387 */ /* 0x0001e20000100a00 */
[----:B-1----:R-:W-:-:S03]  /*36c0*/  IADD3 R28, P2, PT, R0, R68, RZ ;  /* 0x00000044001c7210 */ /* 0x002fc60007f5e0ff */
[----:B------:R0:W2:Y:S01]  /*36d0*/  @P1 LDG.E.U8 R105, desc[UR22][R10.64] ;  /* 0x000000160a691981 */ /* 0x0000a2000c1e1100 */
[----:B------:R-:W-:Y:S02]  /*36e0*/  LEA.HI.X.SX32 R29, R0, R69, 0x1, P2 ;  /* 0x00000045001d7211 */ /* 0x000fe400010f0eff */
[----:B------:R-:W-:-:S03]  /*36f0*/  PRMT R2, RZ, 0x7610, R2 ;  /* 0x00007610ff027816 */ /* 0x000fc60000000002 */
[----:B------:R1:W2:Y:S01]  /*3700*/  @P1 LDG.E.U8 R5, desc[UR22][R28.64] ;  /* 0x000000161c051981 */ /* 0x0002a2000c1e1100 */
[----:B0-----:R-:W-:-:S04]  /*3710*/  IADD3 R10, P3, PT, R4, R68, RZ ;  /* 0x00000044040a7210 */ /* 0x001fc80007f7e0ff */
[----:B------:R-:W-:Y:S01]  /*3720*/  LEA.HI.X.SX32 R11, R4, R69, 0x1, P3 ;  /* 0x00000045040b7211 */ /* 0x000fe200018f0eff */
[----:B------:R-:W-:Y:S01]  /*3730*/  VIADD R32, R68, UR5 ;  /* 0x0000000544207c36 */ /* 0x000fe20008000000 */
[----:B------:R-:W0:Y:S01]  /*3740*/  LDC R4, c[0x0][0x3c4] ;  /* 0x0000f100ff047b82 */ /* 0x000e220000000800 */
[----:B------:R-:W-:Y:S01]  /*3750*/  IMAD R0, R3, 0x27, RZ ;  /* 0x0000002703007824 */ /* 0x000fe200078e02ff */
[----:B------:R-:W0:Y:S01]  /*3760*/  LDCU UR5, c[0x0][0x3c4] ;  /* 0x00007880ff0577ac */ /* 0x000e220008000800 */
[----:B------:R-:W3:Y:S04]  /*3770*/  @P1 LDG.E.U8 R2, desc[UR22][R10.64] ;  /* 0x000000160a021981 */ /* 0x000ee8000c1e1100 */
[----:B------:R-:W4:Y:S04]  /*3780*/  @P1 LDG.E.U8 R6, desc[UR22][R32.64] ;  /* 0x0000001620061981 */ /* 0x000f28000c1e1100 */
[----:B------:R-:W-:Y:S04]  /*3790*/  STL.64 [R1+0x740], R32 ;  /* 0x0007402001007387 */ /* 0x000fe80000100a00 */
[----:B------:R1:W-:Y:S04]  /*37a0*/  STL.64 [R1+0x6b0], R28 ;  /* 0x0006b01c01007387 */ /* 0x0003e80000100a00 */
[----:B------:R-:W-:Y:S01]  /*37b0*/  STL.64 [R1+0x670], R10 ;  /* 0x0006700a01007387 */ /* 0x000fe20000100a00 */
[----:B-1----:R-:W-:-:S04]  /*37c0*/  IADD3 R28, P2, PT, R0, R68, RZ ;  /* 0x00000044001c7210 */ /* 0x002fc80007f5e0ff */
[----:B------:R-:W-:Y:S01]  /*37d0*/  LEA.HI.X.SX32 R29, R0, R69, 0x1, P2 ;  /* 0x00000045001d7211 */ /* 0x000fe200010f0eff */
[----:B------:R-:W-:-:S04]  /*37e0*/  IMAD R0, R3, 0x37, RZ ;  /* 0x0000003703007824 */ /* 0x000fc800078e02ff */
[----:B------:R1:W4:Y:S04]  /*37f0*/  @P1 LDG.E.U8 R13, desc[UR22][R28.64] ;  /* 0x000000161c0d1981 */ /* 0x000328000c1e1100 */
[----:B--2---:R2:W-:Y:S02]  /*3800*/  STL [R1+0x24], R5 ;  /* 0x0000240501007387 */ /* 0x0045e40000100800 */
[----:B--2---:R-:W2:Y:S02]  /*3810*/  LDC R5, c[0x0][0x3c4] ;  /* 0x0000f100ff057b82 */ /* 0x004ea40000000800 */
[----:B---3--:R3:W-:Y:S04]  /*3820*/  STL [R1+0x20], R2 ;  /* 0x0000200201007387 */ /* 0x0087e80000100800 */
[----:B----4-:R4:W-:Y:S01]  /*3830*/  STL [R1+0x28], R6 ;  /* 0x0000280601007387 */ /* 0x0109e20000100800 */
[----:B---3--:R-:W-:-:S03]  /*3840*/  IMAD R2, R3, 0x2f, RZ ;  /* 0x0000002f03027824 */ /* 0x008fc600078e02ff */
[----:B------:R1:W-:Y:S01]  /*3850*/  STL.64 [R1+0x630], R28 ;  /* 0x0006301c01007387 */ /* 0x0003e20000100a00 */
[----:B----4-:R-:W3:Y:S01]  /*3860*/  LDC R6, c[0x0][0x3c4] ;  /* 0x0000f100ff067b82 */ /* 0x010ee20000000800 */
[----:B------:R-:W-:-:S04]  /*3870*/  IADD3 R10, P2, PT, R2, R68, RZ ;  /* 0x00000044020a7210 */ /* 0x000fc80007f5e0ff */
[----:B------:R-:W-:Y:S02]  /*3880*/  LEA.HI.X.SX32 R11, R2, R69, 0x1, P2 ;  /* 0x00000045020b7211 */ /* 0x000fe400010f0eff */
[----:B-1----:R-:W-:-:S03]  /*3890*/  IADD3 R28, P3, PT, R0, R68, RZ ;  /* 0x00000044001c7210 */ /* 0x002fc60007f7e0ff */
[----:B------:R1:W4:Y:S01]  /*38a0*/  @P1 LDG.E.U8 R7, desc[UR22][R10.64] ;  /* 0x000000160a071981 */ /* 0x000322000c1e1100 */
[----:B------:R-:W-:Y:S02]  /*38b0*/  PRMT R2, RZ, 0x7610, R2 ;  /* 0x00007610ff027816 */ /* 0x000fe40000000002 */
[----:B------:R-:W-:Y:S01]  /*38c0*/  LEA.HI.X.SX32 R29, R0, R69, 0x1, P3 ;  /* 0x00000045001d7211 */ /* 0x000fe200018f0eff */
[----:B------:R-:W-:-:S04]  /*38d0*/  IMAD R3, R3, 0x3f, RZ ;  /* 0x0000003f03037824 */ /* 0x000fc800078e02ff */
[----:B------:R-:W2:Y:S04]  /*38e0*/  @P1 LDG.E.U8 R2, desc[UR22][R28.64] ;  /* 0x000000161c021981 */ /* 0x000ea8000c1e1100 */
[----:B------:R1:W-:Y:S02]  /*38f0*/  STL.64 [R1+0x5f0], R10 ;  /* 0x0005f00a01007387 */ /* 0x0003e40000100a00 */
[----:B-1----:R-:W-:-:S04]  /*3900*/  IADD3 R10, P2, PT, R3, R68, RZ ;  /* 0x00000044030a7210 */ /* 0x002fc80007f5e0ff */
[----:B------:R-:W-:-:S05]  /*3910*/  LEA.HI.X.SX32 R11, R3, R69, 0x1, P2 ;  /* 0x00000045030b7211 */ /* 0x000fca00010f0eff */
[----:B------:R-:W2:Y:S01]  /*3920*/  @P1 LDG.E.U8 R8, desc[UR22][R10.64] ;  /* 0x000000160a081981 */ /* 0x000ea2000c1e1100 */
[----:B0-----:R-:W-:Y:S02]  /*3930*/  IMAD R0, R4, 0x48, RZ ;  /* 0x0000004804007824 */ /* 0x001fe400078e02ff */
[----:B------:R-:W0:Y:S01]  /*3940*/  LDC R4, c[0x0][0x3c4] ;  /* 0x0000f100ff047b82 */ /* 0x000e220000000800 */
[----:B------:R-:W-:Y:S02]  /*3950*/  STL.64 [R1+0x5b0], R28 ;  /* 0x0005b01c01007387 */ /* 0x000fe40000100a00 */
[----:B------:R-:W-:-:S04]  /*3960*/  IADD3 R32, P2, PT, R0, R68, RZ ;  /* 0x0000004400207210 */ /* 0x000fc80007f5e0ff */
[----:B------:R-:W-:Y:S01]  /*3970*/  LEA.HI.X.SX32 R33, R0, R69, 0x1, P2 ;  /* 0x0000004500217211 */ /* 0x000fe200010f0eff */
[----:B---3--:R-:W-:-:S04]  /*3980*/  IMAD R3, R6, 0x58, RZ ;  /* 0x0000005806037824 */ /* 0x008fc800078e02ff */
[----:B------:R1:W3:Y:S01]  /*3990*/  @P1 LDG.E.U8 R24, desc[UR22][R32.64] ;  /* 0x0000001620181981 */ /* 0x0002e2000c1e1100 */
[----:B------:R-:W-:Y:S02]  /*39a0*/  PRMT R6, RZ, 0x7610, R6 ;  /* 0x00007610ff067816 */ /* 0x000fe40000000006 */
[----:B------:R-:W-:Y:S01]  /*39b0*/  PRMT R9, RZ, 0x7610, R9 ;  /* 0x00007610ff097816 */ /* 0x000fe20000000009 */
[----:B----4-:R4:W-:Y:S04]  /*39c0*/  STL [R1+0x18], R7 ;  /* 0x0000180701007387 */ /* 0x0109e80000100800 */
[----:B------:R-:W-:Y:S04]  /*39d0*/  STL.64 [R1+0x570], R10 ;  /* 0x0005700a01007387 */ /* 0x000fe80000100a00 */
[----:B--2---:R2:W-:Y:S01]  /*39e0*/  STL [R1+0x4], R2 ;  /* 0x0000040201007387 */ /* 0x0045e20000100800 */
[----:B----4-:R-:W4:Y:S01]  /*39f0*/  LDC R7, c[0x0][0x3c4] ;  /* 0x0000f100ff077b82 */ /* 0x010f220000000800 */
[----:B--2---:R-:W-:-:S07]  /*3a00*/  IMAD R2, R5, 0x50, RZ ;  /* 0x0000005005027824 */ /* 0x004fce00078e02ff */
[----:B------:R-:W2:Y:S01]  /*3a10*/  LDC R5, c[0x0][0x3c4] ;  /* 0x0000f100ff057b82 */ /* 0x000ea20000000800 */
[CC--:B------:R-:W-:Y:S01]  /*3a20*/  IADD3 R28, P3, PT, R2.reuse, R68.reuse, RZ ;  /* 0x00000044021c7210 */ /* 0x0c0fe20007f7e0ff */
[----:B------:R-:W-:Y:S03]  /*3a30*/  STL.64 [R1+0x528], R32 ;  /* 0x0005282001007387 */ /* 0x000fe60000100a00 */
[-C--:B------:R-:W-:Y:S01]  /*3a40*/  LEA.HI.X.SX32 R29, R2, R69.reuse, 0x1, P3 ;  /* 0x00000045021d7211 */ /* 0x080fe200018f0eff */
[----:B------:R0:W-:Y:S04]  /*3a50*/  STL [R1+0x1c], R13 ;  /* 0x00001c0d01007387 */ /* 0x0001e80000100800 */
[----:B------:R-:W-:Y:S04]  /*3a60*/  STL.64 [R1+0x4e8], R28 ;  /* 0x0004e81c01007387 */ /* 0x000fe80000100a00 */
[----:B------:R0:W-:Y:S01]  /*3a70*/  STL [R1], R8 ;  /* 0x0000000801007387 */ /* 0x0001e20000100800 */
[-C--:B------:R-:W-:Y:S01]  /*3a80*/  IADD3 R10, P2, PT, R3, R68.reuse, RZ ;  /* 0x00000044030a7210 */ /* 0x080fe20007f5e0ff */
[----:B----4-:R-:W-:Y:S01]  /*3a90*/  IMAD R0, R7, 0x60, RZ ;  /* 0x0000006007007824 */ /* 0x010fe200078e02ff */
[----:B0-----:R-:W0:Y:S01]  /*3aa0*/  LDC R13, c[0x0][0x3c4] ;  /* 0x0000f100ff0d7b82 */ /* 0x001e220000000800 */
[----:B------:R4:W3:Y:S07]  /*3ab0*/  @P1 LDG.E.U8 R20, desc[UR22][R28.64] ;  /* 0x000000161c141981 */ /* 0x0008ee000c1e1100 */
[----:B------:R-:W0:Y:S01]  /*3ac0*/  LDC R8, c[0x0][0x3c4] ;  /* 0x0000f100ff087b82 */ /* 0x000e220000000800 */
[----:B------:R-:W-:Y:S01]  /*3ad0*/  LEA.HI.X.SX32 R11, R3, R69, 0x1, P2 ;  /* 0x00000045030b7211 */ /* 0x000fe200010f0eff */
[----:B------:R-:W-:Y:S01]  /*3ae0*/  IMAD R3, R4, 0x68, RZ ;  /* 0x0000006804037824 */ /* 0x000fe200078e02ff */
[----:B-1----:R-:W-:Y:S01]  /*3af0*/  IADD3 R32, P2, PT, R0, R68, RZ ;  /* 0x0000004400207210 */ /* 0x002fe20007f5e0ff */
[----:B--2---:R-:W-:-:S02]  /*3b00*/  IMAD R2, R5, 0x70, RZ ;  /* 0x0000007005027824 */ /* 0x004fc400078e02ff */
[----:B------:R1:W2:Y:S02]  /*3b10*/  @P1 LDG.E.U8 R16, desc[UR22][R10.64] ;  /* 0x000000160a101981 */ /* 0x0002a4000c1e1100 */
[----:B------:R-:W0:Y:S01]  /*3b20*/  LDC R7, c[0x0][0x3c4] ;  /* 0x0000f100ff077b82 */ /* 0x000e220000000800 */
[----:B----4-:R-:W-:Y:S01]  /*3b30*/  IADD3 R28, P3, PT, R3, R68, RZ ;  /* 0x00000044031c7210 */ /* 0x010fe20007f7e0ff */
[----:B------:R1:W-:Y:S01]  /*3b40*/  STL.64 [R1+0x4a8], R10 ;  /* 0x0004a80a01007387 */ /* 0x0003e20000100a00 */
[----:B------:R-:W-:-:S05]  /*3b50*/  LEA.HI.X.SX32 R33, R0, R69, 0x1, P2 ;  /* 0x0000004500217211 */ /* 0x000fca00010f0eff */
[----:B------:R-:W4:Y:S01]  /*3b60*/  LDC R5, c[0x0][0x3c4] ;  /* 0x0000f100ff057b82 */ /* 0x000f220000000800 */
[----:B------:R-:W-:Y:S02]  /*3b70*/  LEA.HI.X.SX32 R29, R3, R69, 0x1, P3 ;  /* 0x00000045031d7211 */ /* 0x000fe400018f0eff */
[----:B-1----:R-:W-:-:S05]  /*3b80*/  IADD3 R10, P2, PT, R2, R68, RZ ;  /* 0x00000044020a7210 */ /* 0x002fca0007f5e0ff */
[----:B------:R-:W1:Y:S01]  /*3b90*/  LDC R4, c[0x0][0x3c4] ;  /* 0x0000f100ff047b82 */ /* 0x000e620000000800 */
[----:B------:R-:W-:Y:S01]  /*3ba0*/  STL.64 [R1+0x468], R32 ;  /* 0x0004682001007387 */ /* 0x000fe20000100a00 */
[----:B------:R-:W-:Y:S01]  /*3bb0*/  LEA.HI.X.SX32 R11, R2, R69, 0x1, P2 ;  /* 0x00000045020b7211 */ /* 0x000fe200010f0eff */
[----:B0-----:R-:W-:Y:S02]  /*3bc0*/  IMAD R0, R8, 0x78, RZ ;  /* 0x0000007808007824 */ /* 0x001fe400078e02ff */
[----:B------:R-:W-:Y:S03]  /*3bd0*/  STL.64 [R1+0x428], R28 ;  /* 0x0004281c01007387 */ /* 0x000fe60000100a00 */
[----:B------:R-:W0:Y:S01]  /*3be0*/  LDC R8, c[0x0][0x3c4] ;  /* 0x0000f100ff087b82 */ /* 0x000e220000000800 */
[----:B------:R1:W-:Y:S04]  /*3bf0*/  STL.64 [R1+0x3e8], R10 ;  /* 0x0003e80a01007387 */ /* 0x0003e80000100a00 */
[----:B------:R1:W2:Y:S01]  /*3c00*/  @P1 LDG.E.U8 R6, desc[UR22][R10.64] ;  /* 0x000000160a061981 */ /* 0x0002a2000c1e1100 */
[----:B------:R-:W-:Y:S01]  /*3c10*/  IADD3 RZ, P2, PT, R68, UR5, RZ ;  /* 0x0000000544ff7c10 */ /* 0x000fe2000ff5e0ff */
[----:B------:R-:W-:-:S02]  /*3c20*/  IMAD R119, R119, 0x7f, RZ ;  /* 0x0000007f77777824 */ /* 0x000fc400078e02ff */
[----:B------:R1:W2:Y:S01]  /*3c30*/  @P1 LDG.E.U8 R12, desc[UR22][R32.64] ;  /* 0x00000016200c1981 */ /* 0x0002a2000c1e1100 */
[----:B----4-:R-:W-:Y:S01]  /*3c40*/  IMAD R2, R5, 0x51, RZ ;  /* 0x0000005105027824 */ /* 0x010fe200078e02ff */
[----:B------:R-:W-:Y:S01]  /*3c50*/  PRMT R3, RZ, 0x7610, R3 ;  /* 0x00007610ff037816 */ /* 0x000fe20000000003 */
[----:B------:R-:W4:Y:S01]  /*3c60*/  LDC R5, c[0x0][0x3c4] ;  /* 0x0000f100ff057b82 */ /* 0x000f220000000800 */
[----:B------:R1:W2:Y:S01]  /*3c70*/  @P1 LDG.E.U8 R9, desc[UR22][R28.64] ;  /* 0x000000161c091981 */ /* 0x0002a2000c1e1100 */
[----:B------:R-:W-:-:S04]  /*3c80*/  @!UP1 UIADD3 UR14, UPT, UPT, -UR12, 0x100000, URZ ;  /* 0x001000000c0e9890 */ /* 0x000fc8000fffe1ff */
[----:B------:R-:W-:Y:S02]  /*3c90*/  @!UP1 USHF.L.U32 UR15, UR14, 0xb, URZ ;  /* 0x0000000b0e0f9899 */ /* 0x000fe400080006ff */
[----:B------:R-:W-:Y:S01]  /*3ca0*/  @!UP1 USHF.L.U32 UR14, UR14, 0x1, URZ ;  /* 0x000000010e0e9899 */ /* 0x000fe200080006ff */
[----:B------:R-:W-:Y:S01]  /*3cb0*/  VOTEU.ALL UP2, P0 ;  /* 0x0000000000ff7886 */ /* 0x000fe20000040000 */
[----:B------:R-:W0:Y:S01]  /*3cc0*/  LDCU UR5, c[0x0][0x3d0] ;  /* 0x00007a00ff0577ac */ /* 0x000e220008000800 */
[----:B-1----:R-:W1:Y:S01]  /*3cd0*/  LDC R10, c[0x0][0x3c4] ;  /* 0x0000f100ff0a7b82 */ /* 0x002e620000000800 */
[----:B------:R-:W-:Y:S02]  /*3ce0*/  IADD3 R32, P3, PT, R0, R68, RZ ;  /* 0x0000004400207210 */ /* 0x000fe40007f7e0ff */
[----:B------:R-:W-:-:S05]  /*3cf0*/  LEA.HI.X.SX32 R29, R7, R69, 0x1, P2 ;  /* 0x00000045071d7211 */ /* 0x000fca00010f0eff */
[----:B------:R-:W0:Y:S01]  /*3d00*/  LDC R11, c[0x0][0x3c4] ;  /* 0x0000f100ff0b7b82 */ /* 0x000e220000000800 */
[----:B------:R-:W-:Y:S01]  /*3d10*/  LEA.HI.X.SX32 R33, R0, R69, 0x1, P3 ;  /* 0x0000004500217211 */ /* 0x000fe200018f0eff */
[----:B------:R-:W-:-:S06]  /*3d20*/  IMAD R0, R4, 0x49, RZ ;  /* 0x0000004904007824 */ /* 0x000fcc00078e02ff */
[----:B------:R-:W4:Y:S01]  /*3d30*/  LDC R7, c[0x0][0x3c4] ;  /* 0x0000f100ff077b82 */ /* 0x000f220000000800 */
[----:B------:R-:W-:Y:S01]  /*3d40*/  VIADD R28, R68, UR10 ;  /* 0x0000000a441c7c36 */ /* 0x000fe20008000000 */
[----:B------:R0:W-:Y:S01]  /*3d50*/  STL.64 [R1+0x3a8], R32 ;  /* 0x0003a82001007387 */ /* 0x0001e20000100a00 */
[----:B------:R-:W0:Y:S03]  /*3d60*/  LDCU UR10, c[0x0][0x3d4] ;  /* 0x00007a80ff0a77ac */ /* 0x000e260008000800 */
[----:B------:R0:W2:Y:S01]  /*3d70*/  @P1 LDG.E.U8 R3, desc[UR22][R32.64] ;  /* 0x0000001620031981 */ /* 0x0000a2000c1e1100 */
[----:B-1----:R-:W-:Y:S01]  /*3d80*/  IMAD R4, R10, 0x61, RZ ;  /* 0x000000610a047824 */ /* 0x002fe200078e02ff */
[----:B------:R1:W1:Y:S02]  /*3d90*/  @!UP2 SYNCS.EXCH.64 URZ, [UR7+0x10008], UR14 ;  /* 0x0100080e07ffa5b2 */ /* 0x0002640008000100 */
[----:B------:R4:W-:Y:S04]  /*3da0*/  STL.64 [R1+0x730], R28 ;  /* 0x0007301c01007387 */ /* 0x0009e80000100a00 */
[----:B------:R4:W2:Y:S01]  /*3db0*/  @P1 LDG.E.U8 R27, desc[UR22][R28.64] ;  /* 0x000000161c1b1981 */ /* 0x0008a2000c1e1100 */
[----:B0-----:R-:W-:-:S04]  /*3dc0*/  IADD3 R32, P2, PT, R0, R68, RZ ;  /* 0x0000004400207210 */ /* 0x001fc80007f5e0ff */
[-C--:B------:R-:W-:Y:S01]  /*3dd0*/  LEA.HI.X.SX32 R33, R0, R69.reuse, 0x1, P2 ;  /* 0x0000004500217211 */ /* 0x080fe200010f0eff */
[----:B------:R-:W-:Y:S01]  /*3de0*/  IMAD R0, R8, 0x59, RZ ;  /* 0x0000005908007824 */ /* 0x000fe200078e02ff */
[-C--:B----4-:R-:W-:Y:S01]  /*3df0*/  IADD3 R28, P3, PT, R2, R68.reuse, RZ ;  /* 0x00000044021c7210 */ /* 0x090fe20007f7e0ff */
[----:B------:R-:W0:Y:S02]  /*3e00*/  LDC R10, c[0x0][0x3c4] ;  /* 0x0000f100ff0a7b82 */ /* 0x000e240000000800 */
[----:B------:R4:W-:Y:S01]  /*3e10*/  STL.64 [R1+0x520], R32 ;  /* 0x0005202001007387 */ /* 0x0009e20000100a00 */
[-C--:B------:R-:W-:Y:S02]  /*3e20*/  IADD3 R34, P2, PT, R0, R68.reuse, RZ ;  /* 0x0000004400227210 */ /* 0x080fe40007f5e0ff */
[-C--:B------:R-:W-:Y:S01]  /*3e30*/  LEA.HI.X.SX32 R29, R2, R69.reuse, 0x1, P3 ;  /* 0x00000045021d7211 */ /* 0x080fe200018f0eff */
[----:B------:R4:W2:Y:S01]  /*3e40*/  @P1 LDG.E.U8 R23, desc[UR22][R32.64] ;  /* 0x0000001620171981 */ /* 0x0008a2000c1e1100 */
[----:B------:R-:W-:Y:S01]  /*3e50*/  IMAD R2, R11, 0x69, RZ ;  /* 0x000000690b027824 */ /* 0x000fe200078e02ff */
[----:B------:R-:W-:Y:S01]  /*3e60*/  LEA.HI.X.SX32 R35, R0, R69, 0x1, P2 ;  /* 0x0000004500237211 */ /* 0x000fe200010f0eff */
[----:B------:R-:W-:Y:S01]  /*3e70*/  IMAD R0, R7, 0x79, RZ ;  /* 0x0000007907007824 */ /* 0x000fe200078e02ff */
[----:B------:R1:W-:Y:S01]  /*3e80*/  STL.64 [R1+0x4e0], R28 ;  /* 0x0004e01c01007387 */ /* 0x0003e20000100a00 */
[----:B------:R-:W-:Y:S01]  /*3e90*/  PRMT R11, RZ, 0x7610, R11 ;  /* 0x00007610ff0b7816 */ /* 0x000fe2000000000b */
[----:B------:R-:W0:Y:S02]  /*3ea0*/  LDC R7, c[0x0][0x3c4] ;  /* 0x0000f100ff077b82 */ /* 0x000e240000000800 */
[----:B------:R1:W2:Y:S01]  /*3eb0*/  @P1 LDG.E.U8 R19, desc[UR22][R28.64] ;  /* 0x000000161c131981 */ /* 0x0002a2000c1e1100 */
[----:B----4-:R-:W-:-:S02]  /*3ec0*/  IADD3 R32, P3, PT, R4, R68, RZ ;  /* 0x0000004404207210 */ /* 0x010fc40007f7e0ff */
[----:B------:R-:W-:Y:S01]  /*3ed0*/  PRMT R8, RZ, 0x7610, R8 ;  /* 0x00007610ff087816 */ /* 0x000fe20000000008 */
[----:B------:R-:W4:Y:S01]  /*3ee0*/  @P1 LDG.E.U8 R15, desc[UR22][R34.64] ;  /* 0x00000016220f1981 */ /* 0x000f22000c1e1100 */
[-C--:B------:R-:W-:Y:S01]  /*3ef0*/  LEA.HI.X.SX32 R33, R4, R69.reuse, 0x1, P3 ;  /* 0x0000004504217211 */ /* 0x080fe200018f0eff */
[----:B------:R-:W-:Y:S01]  /*3f00*/  IMAD R4, R5, 0x71, RZ ;  /* 0x0000007105047824 */ /* 0x000fe200078e02ff */
[CC--:B-1----:R-:W-:Y:S01]  /*3f10*/  IADD3 R28, P2, PT, R2.reuse, R68.reuse, RZ ;  /* 0x00000044021c7210 */ /* 0x0c2fe20007f5e0ff */
[----:B------:R-:W-:Y:S03]  /*3f20*/  STL.64 [R1+0x4a0], R34 ;  /* 0x0004a02201007387 */ /* 0x000fe60000100a00 */
[----:B------:R-:W-:Y:S01]  /*3f30*/  LEA.HI.X.SX32 R29, R2, R69, 0x1, P2 ;  /* 0x00000045021d7211 */ /* 0x000fe200010f0eff */
[----:B------:R1:W-:Y:S04]  /*3f40*/  STL.64 [R1+0x460], R32 ;  /* 0x0004602001007387 */ /* 0x0003e80000100a00 */
[----:B------:R1:W2:Y:S04]  /*3f50*/  @P1 LDG.E.U8 R11, desc[UR22][R32.64] ;  /* 0x00000016200b1981 */ /* 0x0002a8000c1e1100 */
[----:B------:R0:W-:Y:S04]  /*3f60*/  STL.64 [R1+0x420], R28 ;  /* 0x0004201c01007387 */ /* 0x0001e80000100a00 */
[----:B------:R0:W2:Y:S01]  /*3f70*/  @P1 LDG.E.U8 R8, desc[UR22][R28.64] ;  /* 0x000000161c081981 */ /* 0x0000a2000c1e1100 */
[----:B-1----:R-:W-:-:S04]  /*3f80*/  IADD3 R32, P2, PT, R4, R68, RZ ;  /* 0x0000004404207210 */ /* 0x002fc80007f5e0ff */
[-C--:B------:R-:W-:Y:S01]  /*3f90*/  LEA.HI.X.SX32 R33, R4, R69.reuse, 0x1, P2 ;  /* 0x0000004504217211 */ /* 0x080fe200010f0eff */
[----:B------:R-:W-:Y:S01]  /*3fa0*/  IMAD R4, R13, 0x42, RZ ;  /* 0x000000420d047824 */ /* 0x000fe200078e02ff */
[----:B------:R-:W-:Y:S01]  /*3fb0*/  PRMT R2, RZ, 0x7610, R2 ;  /* 0x00007610ff027816 */ /* 0x000fe20000000002 */
[----:B------:R-:W1:Y:S01]  /*3fc0*/  LDC R13, c[0x0][0x3c4] ;  /* 0x0000f100ff0d7b82 */ /* 0x000e620000000800 */
[CC--:B0-----:R-:W-:Y:S02]  /*3fd0*/  IADD3 R28, P3, PT, R0.reuse, R68.reuse, RZ ;  /* 0x00000044001c7210 */ /* 0x0c1fe40007f7e0ff */
[----:B------:R-:W-:Y:S02]  /*3fe0*/  PRMT R5, RZ, 0x7610, R5 ;  /* 0x00007610ff057816 */ /* 0x000fe40000000005 */
[----:B------:R-:W-:Y:S01]  /*3ff0*/  LEA.HI.X.SX32 R29, R0, R69, 0x1, P3 ;  /* 0x00000045001d7211 */ /* 0x000fe200018f0eff */
[----:B------:R-:W-:Y:S01]  /*4000*/  IMAD R0, R10, 0x4a, RZ ;  /* 0x0000004a0a007824 */ /* 0x000fe200078e02ff */
[----:B------:R-:W-:Y:S04]  /*4010*/  STL.64 [R1+0x3e0], R32 ;  /* 0x0003e02001007387 */ /* 0x000fe80000100a00 */
[----:B------:R0:W-:Y:S04]  /*4020*/  STL.64 [R1+0x3a0], R28 ;  /* 0x0003a01c01007387 */ /* 0x0001e80000100a00 */
[----:B------:R0:W2:Y:S04]  /*4030*/  @P1 LDG.E.U8 R2, desc[UR22][R28.64] ;  /* 0x000000161c021981 */ /* 0x0000a8000c1e1100 */
[----:B------:R0:W2:Y:S02]  /*4040*/  @P1 LDG.E.U8 R5, desc[UR22][R32.64] ;  /* 0x0000001620051981 */ /* 0x0000a4000c1e1100 */
[----:B0-----:R-:W-:-:S02]  /*4050*/  IADD3 R28, P3, PT, R0, R68, RZ ;  /* 0x00000044001c7210 */ /* 0x001fc40007f7e0ff */
[-C--:B------:R-:W-:Y:S02]  /*4060*/  IADD3 R32, P2, PT, R4, R68.reuse, RZ ;  /* 0x0000004404207210 */ /* 0x080fe40007f5e0ff */
[-C--:B------:R-:W-:Y:S01]  /*4070*/  LEA.HI.X.SX32 R29, R0, R69.reuse, 0x1, P3 ;  /* 0x00000045001d7211 */ /* 0x080fe200018f0eff */
[----:B------:R-:W-:Y:S01]  /*4080*/  IMAD R0, R7, 0x52, RZ ;  /* 0x0000005207007824 */ /* 0x000fe200078e02ff */
[-C--:B------:R-:W-:Y:S01]  /*4090*/  LEA.HI.X.SX32 R33, R4, R69.reuse, 0x1, P2 ;  /* 0x0000004504217211 */ /* 0x080fe200010f0eff */
[----:B------:R-:W-:Y:S02]  /*40a0*/  IMAD R7, R14, 0x5a, RZ ;  /* 0x0000005a0e077824 */ /* 0x000fe400078e02ff */
[----:B------:R-:W-:Y:S01]  /*40b0*/  IMAD R4, R17, 0x62, RZ ;  /* 0x0000006211047824 */ /* 0x000fe200078e02ff */
[C---:B------:R-:W-:Y:S01]  /*40c0*/  IADD3 R34, P2, PT, R0.reuse, R68, RZ ;  /* 0x0000004400227210 */ /* 0x040fe20007f5e0ff */
[----:B------:R0:W-:Y:S04]  /*40d0*/  STL.64 [R1+0x558], R32 ;  /* 0x0005582001007387 */ /* 0x0001e80000100a00 */
[----:B------:R0:W2:Y:S01]  /*40e0*/  @P1 LDG.E.U8 R26, desc[UR22][R32.64] ;  /* 0x00000016201a1981 */ /* 0x0000a2000c1e1100 */
[----:B------:R-:W-:Y:S01]  /*40f0*/  LEA.HI.X.SX32 R35, R0, R69, 0x1, P2 ;  /* 0x0000004500237211 */ /* 0x000fe200010f0eff */
[----:B------:R-:W3:Y:S01]  /*4100*/  LDC R17, c[0x0][0x3c4] ;  /* 0x0000f100ff117b82 */ /* 0x000ee20000000800 */
[----:B------:R-:W-:Y:S01]  /*4110*/  PRMT R14, RZ, 0x7610, R14 ;  /* 0x00007610ff0e7816 */ /* 0x000fe2000000000e */
[----:B------:R0:W-:Y:S01]  /*4120*/  STL.64 [R1+0x518], R28 ;  /* 0x0005181c01007387 */ /* 0x0001e20000100a00 */
[----:B-1----:R-:W-:-:S03]  /*4130*/  IMAD R13, R13, 0x6a, RZ ;  /* 0x0000006a0d0d7824 */ /* 0x002fc600078e02ff */
[----:B------:R1:W2:Y:S01]  /*4140*/  @P1 LDG.E.U8 R22, desc[UR22][R28.64] ;  /* 0x000000161c161981 */ /* 0x0002a2000c1e1100 */
[-C--:B0-----:R-:W-:Y:S01]  /*4150*/  IADD3 R32, P3, PT, R7, R68.reuse, RZ ;  /* 0x0000004407207210 */ /* 0x081fe20007f7e0ff */
[----:B------:R-:W-:Y:S02]  /*4160*/  IMAD R0, R21, 0x72, RZ ;  /* 0x0000007215007824 */ /* 0x000fe400078e02ff */
[----:B------:R0:W-:Y:S01]  /*4170*/  STL.64 [R1+0x4d8], R34 ;  /* 0x0004d82201007387 */ /* 0x0001e20000100a00 */
[----:B------:R-:W-:Y:S01]  /*4180*/  PRMT R10, RZ, 0x7610, R10 ;  /* 0x00007610ff0a7816 */ /* 0x000fe2000000000a */
[----:B------:R-:W3:Y:S01]  /*4190*/  LDC R21, c[0x0][0x3c4] ;  /* 0x0000f100ff157b82 */ /* 0x000ee20000000800 */
[----:B------:R-:W-:Y:S01]  /*41a0*/  LEA.HI.X.SX32 R33, R7, R69, 0x1, P3 ;  /* 0x0000004507217211 */ /* 0x000fe200018f0eff */
[----:B------:R0:W2:Y:S01]  /*41b0*/  @P1 LDG.E.U8 R18, desc[UR22][R34.64] ;  /* 0x0000001622121981 */ /* 0x0000a2000c1e1100 */
[----:B-1----:R-:W-:-:S03]  /*41c0*/  IADD3 R28, P2, PT, R4, R68, RZ ;  /* 0x00000044041c7210 */ /* 0x002fc60007f5e0ff */
[----:B------:R1:W-:Y:S01]  /*41d0*/  STL.64 [R1+0x498], R32 ;  /* 0x0004982001007387 */ /* 0x0003e20000100a00 */
[----:B------:R-:W-:-:S03]  /*41e0*/  LEA.HI.X.SX32 R29, R4, R69, 0x1, P2 ;  /* 0x00000045041d7211 */ /* 0x000fc600010f0eff */
[----:B------:R1:W2:Y:S01]  /*41f0*/  @P1 LDG.E.U8 R14, desc[UR22][R32.64] ;  /* 0x00000016200e1981 */ /* 0x0002a2000c1e1100 */
[----:B------:R-:W-:Y:S02]  /*4200*/  PRMT R7, RZ, 0x7610, R7 ;  /* 0x00007610ff077816 */ /* 0x000fe40000000007 */
[-C--:B0-----:R-:W-:Y:S01]  /*4210*/  IADD3 R34, P3, PT, R0, R68.reuse, RZ ;  /* 0x0000004400227210 */ /* 0x081fe20007f7e0ff */
[----:B------:R0:W2:Y:S01]  /*4220*/  @P1 LDG.E.U8 R10, desc[UR22][R28.64] ;  /* 0x000000161c0a1981 */ /* 0x0000a2000c1e1100 */
[----:B-1----:R-:W-:-:S04]  /*4230*/  IADD3 R32, P2, PT, R13, R68, RZ ;  /* 0x000000440d207210 */ /* 0x002fc80007f5e0ff */
[-C--:B------:R-:W-:Y:S01]  /*4240*/  LEA.HI.X.SX32 R33, R13, R69.reuse, 0x1, P2 ;  /* 0x000000450d217211 */ /* 0x080fe200010f0eff */
[----:B------:R-:W-:Y:S01]  /*4250*/  IMAD R13, R25, 0x7a, RZ ;  /* 0x0000007a190d7824 */ /* 0x000fe200078e02ff */
[----:B------:R0:W-:Y:S01]  /*4260*/  STL.64 [R1+0x458], R28 ;  /* 0x0004581c01007387 */ /* 0x0001e20000100a00 */
[----:B------:R-:W-:-:S03]  /*4270*/  LEA.HI.X.SX32 R35, R0, R69, 0x1, P3 ;  /* 0x0000004500237211 */ /* 0x000fc600018f0eff */
[----:B------:R1:W-:Y:S04]  /*4280*/  STL.64 [R1+0x418], R32 ;  /* 0x0004182001007387 */ /* 0x0003e80000100a00 */
[----:B------:R1:W2:Y:S01]  /*4290*/  @P1 LDG.E.U8 R7, desc[UR22][R32.64] ;  /* 0x0000001620071981 */ /* 0x0002a2000c1e1100 */
[----:B0-----:R-:W0:Y:S01]  /*42a0*/  LDC R29, c[0x0][0x3c4] ;  /* 0x0000f100ff1d7b82 */ /* 0x001e220000000800 */
[----:B------:R-:W-:Y:S02]  /*42b0*/  PRMT R0, RZ, 0x7610, R0 ;  /* 0x00007610ff007816 */ /* 0x000fe40000000000 */
[----:B-1----:R-:W-:-:S05]  /*42c0*/  IADD3 R32, P3, PT, R13, R68, RZ ;  /* 0x000000440d207210 */ /* 0x002fca0007f7e0ff */
[----:B------:R-:W1:Y:S01]  /*42d0*/  LDC R28, c[0x0][0x3c4] ;  /* 0x0000f100ff1c7b82 */ /* 0x000e620000000800 */
[----:B------:R-:W-:Y:S02]  /*42e0*/  LEA.HI.X.SX32 R33, R13, R69, 0x1, P3 ;  /* 0x000000450d217211 */ /* 0x000fe400018f0eff */
[----:B------:R-:W-:Y:S01]  /*42f0*/  PRMT R4, RZ, 0x7610, R4 ;  /* 0x00007610ff047816 */ /* 0x000fe20000000004 */
[----:B---3--:R-:W-:Y:S01]  /*4300*/  IMAD R17, R17, 0x43, RZ ;  /* 0x0000004311117824 */ /* 0x008fe200078e02ff */
[----:B------:R-:W-:Y:S04]  /*4310*/  STL.64 [R1+0x3d8], R34 ;  /* 0x0003d82201007387 */ /* 0x000fe80000100a00 */
[----:B------:R3:W-:Y:S04]  /*4320*/  STL.64 [R1+0x398], R32 ;  /* 0x0003982001007387 */ /* 0x0007e80000100a00 */
[----:B------:R3:W2:Y:S04]  /*4330*/  @P1 LDG.E.U8 R0, desc[UR22][R32.64] ;  /* 0x0000001620001981 */ /* 0x0006a8000c1e1100 */
[----:B------:R3:W2:Y:S02]  /*4340*/  @P1 LDG.E.U8 R4, desc[UR22][R34.64] ;  /* 0x0000001622041981 */ /* 0x0006a4000c1e1100 */
[----:B---3--:R-:W3:Y:S01]  /*4350*/  LDC R32, c[0x0][0x3c4] ;  /* 0x0000f100ff207b82 */ /* 0x008ee20000000800 */
[----:B------:R-:W-:-:S02]  /*4360*/  PRMT R25, RZ, 0x7610, R25 ;  /* 0x00007610ff197816 */ /* 0x000fc40000000019 */
[----:B------:R-:W-:Y:S01]  /*4370*/  IADD3 R34, P2, PT, R17, R68, RZ ;  /* 0x0000004411227210 */ /* 0x000fe20007f5e0ff */
[----:B------:R-:W-:-:S03]  /*4380*/  IMAD R13, R21, 0x4b, RZ ;  /* 0x0000004b150d7824 */ /* 0x000fc600078e02ff */
[----:B------:R-:W-:Y:S01]  /*4390*/  LEA.HI.X.SX32 R35, R17, R69, 0x1, P2 ;  /* 0x0000004511237211 */ /* 0x000fe200010f0eff */
[----:B------:R-:W3:Y:S01]  /*43a0*/  LDC R33, c[0x0][0x3c4] ;  /* 0x0000f100ff217b82 */ /* 0x000ee20000000800 */
[----:B0-----:R-:W-:Y:S01]  /*43b0*/  IMAD R29, R29, 0x53, RZ ;  /* 0x000000531d1d7824 */ /* 0x001fe200078e02ff */
[----:B------:R-:W-:Y:S02]  /*43c0*/  IADD3 R60, P2, PT, R13, R68, RZ ;  /* 0x000000440d3c7210 */ /* 0x000fe40007f5e0ff */
[----:B------:R0:W-:Y:S01]  /*43d0*/  STL.64 [R1+0x550], R34 ;  /* 0x0005502201007387 */ /* 0x0001e20000100a00 */
[----:B-1----:R-:W-:-:S03]  /*43e0*/  IMAD R28, R28, 0x5b, RZ ;  /* 0x0000005b1c1c7824 */ /* 0x002fc600078e02ff */
[----:B------:R0:W2:Y:S01]  /*43f0*/  @P1 LDG.E.U8 R25, desc[UR22][R34.64] ;  /* 0x0000001622191981 */ /* 0x0000a2000c1e1100 */
[-C--:B------:R-:W-:Y:S02]  /*4400*/  IADD3 R56, P3, PT, R29, R68.reuse, RZ ;  /* 0x000000441d387210 */ /* 0x080fe40007f7e0ff */
[-C--:B------:R-:W-:Y:S01]  /*4410*/  LEA.HI.X.SX32 R61, R13, R69.reuse, 0x1, P2 ;  /* 0x000000450d3d7211 */ /* 0x080fe200010f0eff */
[----:B0-----:R-:W0:Y:S01]  /*4420*/  LDC R34, c[0x0][0x3c4] ;  /* 0x0000f100ff227b82 */ /* 0x001e220000000800 */
[----:B------:R-:W-:Y:S02]  /*4430*/  IADD3 R52, P2, PT, R28, R68, RZ ;  /* 0x000000441c347210 */ /* 0x000fe40007f5e0ff */
[----:B------:R-:W-:Y:S02]  /*4440*/  PRMT R17, RZ, 0x7610, R17 ;  /* 0x00007610ff117816 */ /* 0x000fe40000000011 */
[----:B------:R-:W-:-:S03]  /*4450*/  LEA.HI.X.SX32 R57, R29, R69, 0x1, P3 ;  /* 0x000000451d397211 */ /* 0x000fc600018f0eff */
[----:B------:R-:W1:Y:S01]  /*4460*/  LDC R35, c[0x0][0x3c4] ;  /* 0x0000f100ff237b82 */ /* 0x000e620000000800 */
[----:B------:R-:W-:Y:S01]  /*4470*/  PRMT R13, RZ, 0x7610, R13 ;  /* 0x00007610ff0d7816 */ /* 0x000fe2000000000d */
[----:B------:R-:W-:Y:S01]  /*4480*/  IMAD R29, R30, 0x63, RZ ;  /* 0x000000631e1d7824 */ /* 0x000fe200078e02ff */
[----:B------:R-:W-:Y:S01]  /*4490*/  LEA.HI.X.SX32 R53, R28, R69, 0x1, P2 ;  /* 0x000000451c357211 */ /* 0x000fe200010f0eff */
[----:B---3--:R-:W-:Y:S01]  /*44a0*/  IMAD R28, R32, 0x6b, RZ ;  /* 0x0000006b201c7824 */ /* 0x008fe200078e02ff */
[----:B------:R-:W-:Y:S04]  /*44b0*/  STL.64 [R1+0x510], R60 ;  /* 0x0005103c01007387 */ /* 0x000fe80000100a00 */
[----:B------:R3:W-:Y:S04]  /*44c0*/  STL.64 [R1+0x4d0], R56 ;  /* 0x0004d03801007387 */ /* 0x0007e80000100a00 */
[----:B------:R3:W2:Y:S04]  /*44d0*/  @P1 LDG.E.U8 R17, desc[UR22][R56.64] ;  /* 0x0000001638111981 */ /* 0x0006a8000c1e1100 */
[----:B------:R3:W-:Y:S04]  /*44e0*/  STL.64 [R1+0x490], R52 ;  /* 0x0004903401007387 */ /* 0x0007e80000100a00 */
[----:B------:R3:W2:Y:S02]  /*44f0*/  @P1 LDG.E.U8 R13, desc[UR22][R52.64] ;  /* 0x00000016340d1981 */ /* 0x0006a4000c1e1100 */
[----:B---3--:R-:W-:-:S02]  /*4500*/  IADD3 R56, P2, PT, R29, R68, RZ ;  /* 0x000000441d387210 */ /* 0x008fc40007f5e0ff */
[----:B------:R-:W-:Y:S02]  /*4510*/  PRMT R30, RZ, 0x7610, R30 ;  /* 0x00007610ff1e7816 */ /* 0x000fe4000000001e */
[-C--:B------:R-:W-:Y:S02]  /*4520*/  LEA.HI.X.SX32 R57, R29, R69.reuse, 0x1, P2 ;  /* 0x000000451d397211 */ /* 0x080fe400010f0eff */
[C---:B------:R-:W-:Y:S01]  /*4530*/  IADD3 R52, P3, PT, R28.reuse, R68, RZ ;  /* 0x000000441c347210 */ /* 0x040fe20007f7e0ff */
[----:B------:R-:W-:Y:S02]  /*4540*/  IMAD R32, R33, 0x7b, RZ ;  /* 0x0000007b21207824 */ /* 0x000fe400078e02ff */
[----:B------:R3:W2:Y:S01]  /*4550*/  @P1 LDG.E.U8 R31, desc[UR22][R56.64] ;  /* 0x00000016381f1981 */ /* 0x0006a2000c1e1100 */
[----:B------:R-:W-:Y:S01]  /*4560*/  LEA.HI.X.SX32 R53, R28, R69, 0x1, P3 ;  /* 0x000000451c357211 */ /* 0x000fe200018f0eff */
[----:B0-----:R-:W-:Y:S02]  /*4570*/  IMAD R29, R34, 0x73, RZ ;  /* 0x00000073221d7824 */ /* 0x001fe400078e02ff */
[----:B------:R3:W-:Y:S04]  /*4580*/  STL.64 [R1+0x450], R56 ;  /* 0x0004503801007387 */ /* 0x0007e80000100a00 */
[----:B------:R0:W-:Y:S04]  /*4590*/  STL.64 [R1+0x410], R52 ;  /* 0x0004103401007387 */ /* 0x0001e80000100a00 */
[----:B------:R0:W2:Y:S01]  /*45a0*/  @P1 LDG.E.U8 R30, desc[UR22][R52.64] ;  /* 0x00000016341e1981 */ /* 0x0000a2000c1e1100 */
[----:B------:R-:W-:-:S02]  /*45b0*/  PRMT R21, RZ, 0x7610, R21 ;  /* 0x00007610ff157816 */ /* 0x000fc40000000015 */
[-C--:B---3--:R-:W-:Y:S02]  /*45c0*/  IADD3 R56, P2, PT, R29, R68.reuse, RZ ;  /* 0x000000441d387210 */ /* 0x088fe40007f5e0ff */
[----:B------:R-:W-:Y:S02]  /*45d0*/  PRMT R28, RZ, 0x7610, R28 ;  /* 0x00007610ff1c7816 */ /* 0x000fe4000000001c */
[----:B------:R3:W2:Y:S01]  /*45e0*/  @P1 LDG.E.U8 R21, desc[UR22][R60.64] ;  /* 0x000000163c151981 */ /* 0x0006a2000c1e1100 */
[----:B0-----:R-:W-:-:S04]  /*45f0*/  IADD3 R52, P3, PT, R32, R68, RZ ;  /* 0x0000004420347210 */ /* 0x001fc80007f7e0ff */
[-C--:B------:R-:W-:Y:S01]  /*4600*/  LEA.HI.X.SX32 R53, R32, R69.reuse, 0x1, P3 ;  /* 0x0000004520357211 */ /* 0x080fe200018f0eff */
[----:B-1----:R-:W-:Y:S01]  /*4610*/  IMAD R32, R35, 0x44, RZ ;  /* 0x0000004423207824 */ /* 0x002fe200078e02ff */
[-C--:B------:R-:W-:Y:S02]  /*4620*/  LEA.HI.X.SX32 R57, R29, R69.reuse, 0x1, P2 ;  /* 0x000000451d397211 */ /* 0x080fe400010f0eff */
[----:B------:R-:W-:Y:S01]  /*4630*/  PRMT R29, RZ, 0x7610, R29 ;  /* 0x00007610ff1d7816 */ /* 0x000fe2000000001d */
[----:B------:R-:W-:Y:S01]  /*4640*/  IMAD R33, R72, 0x54, RZ ;  /* 0x0000005448217824 */ /* 0x000fe200078e02ff */
[CC--:B---3--:R-:W-:Y:S01]  /*4650*/  IADD3 R60, P2, PT, R32.reuse, R68.reuse, RZ ;  /* 0x00000044203c7210 */ /* 0x0c8fe20007f5e0ff */
[----:B------:R0:W-:Y:S03]  /*4660*/  STL.64 [R1+0x3d0], R56 ;  /* 0x0003d03801007387 */ /* 0x0001e60000100a00 */
[----:B------:R-:W-:Y:S01]  /*4670*/  LEA.HI.X.SX32 R61, R32, R69, 0x1, P2 ;  /* 0x00000045203d7211 */ /* 0x000fe200010f0eff */
[----:B------:R0:W3:Y:S04]  /*4680*/  @P1 LDG.E.U8 R29, desc[UR22][R56.64] ;  /* 0x00000016381d1981 */ /* 0x0000e8000c1e1100 */
[----:B------:R1:W-:Y:S04]  /*4690*/  STL.64 [R1+0x390], R52 ;  /* 0x0003903401007387 */ /* 0x0003e80000100a00 */
[----:B------:R1:W2:Y:S01]  /*46a0*/  @P1 LDG.E.U8 R28, desc[UR22][R52.64] ;  /* 0x00000016341c1981 */ /* 0x0002a2000c1e1100 */
[----:B0-----:R-:W-:-:S02]  /*46b0*/  IADD3 R56, P3, PT, R71, R68, RZ ;  /* 0x0000004447387210 */ /* 0x001fc40007f7e0ff */
[----:B------:R-:W-:Y:S01]  /*46c0*/  PRMT R34, RZ, 0x7610, R34 ;  /* 0x00007610ff227816 */ /* 0x000fe20000000022 */
[----:B------:R-:W-:Y:S01]  /*46d0*/  IMAD R72, R73, 0x5c, RZ ;  /* 0x0000005c49487824 */ /* 0x000fe200078e02ff */
[-C--:B------:R-:W-:Y:S02]  /*46e0*/  LEA.HI.X.SX32 R57, R71, R69.reuse, 0x1, P3 ;  /* 0x0000004547397211 */ /* 0x080fe400018f0eff */
[C---:B-1----:R-:W-:Y:S01]  /*46f0*/  IADD3 R52, P2, PT, R33.reuse, R68, RZ ;  /* 0x0000004421347210 */ /* 0x042fe20007f5e0ff */
[----:B------:R-:W-:Y:S01]  /*4700*/  IMAD R71, R74, 0x64, RZ ;  /* 0x000000644a477824 */ /* 0x000fe200078e02ff */
[----:B------:R-:W-:Y:S02]  /*4710*/  STL.64 [R1+0x548], R60 ;  /* 0x0005483c01007387 */ /* 0x000fe40000100a00 */
[----:B------:R-:W-:Y:S02]  /*4720*/  LEA.HI.X.SX32 R53, R33, R69, 0x1, P2 ;  /* 0x0000004521357211 */ /* 0x000fe400010f0eff */
[----:B------:R-:W-:Y:S01]  /*4730*/  PRMT R33, RZ, 0x7610, R33 ;  /* 0x00007610ff217816 */ /* 0x000fe20000000021 */
[----:B------:R0:W-:Y:S04]  /*4740*/  STL.64 [R1+0x508], R56 ;  /* 0x0005083801007387 */ /* 0x0001e80000100a00 */
[----:B------:R0:W2:Y:S01]  /*4750*/  @P1 LDG.E.U8 R34, desc[UR22][R56.64] ;  /* 0x0000001638221981 */ /* 0x0000a2000c1e1100 */
[----:B------:R-:W-:-:S03]  /*4760*/  PRMT R32, RZ, 0x7610, R32 ;  /* 0x00007610ff207816 */ /* 0x000fc60000000020 */
[----:B------:R1:W-:Y:S04]  /*4770*/  STL.64 [R1+0x4c8], R52 ;  /* 0x0004c83401007387 */ /* 0x0003e80000100a00 */
[----:B------:R1:W2:Y:S01]  /*4780*/  @P1 LDG.E.U8 R33, desc[UR22][R52.64] ;  /* 0x0000001634211981 */ /* 0x0002a2000c1e1100 */
[CC--:B0-----:R-:W-:Y:S02]  /*4790*/  IADD3 R56, P2, PT, R72.reuse, R68.reuse, RZ ;  /* 0x0000004448387210 */ /* 0x0c1fe40007f5e0ff */
[----:B------:R-:W-:Y:S02]  /*47a0*/  PRMT R74, RZ, 0x7610, R74 ;  /* 0x00007610ff4a7816 */ /* 0x000fe4000000004a */
[----:B------:R-:W-:Y:S01]  /*47b0*/  LEA.HI.X.SX32 R57, R72, R69, 0x1, P2 ;  /* 0x0000004548397211 */ /* 0x000fe200010f0eff */
[----:B------:R-:W-:Y:S01]  /*47c0*/  IMAD R72, R76, 0x6c, RZ ;  /* 0x0000006c4c487824 */ /* 0x000fe200078e02ff */
[----:B-1----:R-:W-:-:S03]  /*47d0*/  IADD3 R52, P3, PT, R71, R68, RZ ;  /* 0x0000004447347210 */ /* 0x002fc60007f7e0ff */
[----:B------:R0:W-:Y:S01]  /*47e0*/  STL.64 [R1+0x488], R56 ;  /* 0x0004883801007387 */ /* 0x0001e20000100a00 */
[----:B------:R-:W-:Y:S01]  /*47f0*/  LEA.HI.X.SX32 R53, R71, R69, 0x1, P3 ;  /* 0x0000004547357211 */ /* 0x000fe200018f0eff */
[----:B------:R-:W-:Y:S02]  /*4800*/  IMAD R71, R75, 0x74, RZ ;  /* 0x000000744b477824 */ /* 0x000fe400078e02ff */
[----:B------:R0:W2:Y:S01]  /*4810*/  @P1 LDG.E.U8 R32, desc[UR22][R56.64] ;  /* 0x0000001638201981 */ /* 0x0000a2000c1e1100 */
[----:B------:R-:W-:Y:S01]  /*4820*/  PRMT R35, RZ, 0x7610, R35 ;  /* 0x00007610ff237816 */ /* 0x000fe20000000023 */
[----:B------:R-:W-:Y:S02]  /*4830*/  IMAD R75, R77, 0x7c, RZ ;  /* 0x0000007c4d4b7824 */ /* 0x000fe400078e02ff */
[----:B------:R1:W-:Y:S01]  /*4840*/  STL.64 [R1+0x448], R52 ;  /* 0x0004483401007387 */ /* 0x0003e20000100a00 */
[----:B------:R-:W-:-:S03]  /*4850*/  PRMT R73, RZ, 0x7610, R73 ;  /* 0x00007610ff497816 */ /* 0x000fc60000000049 */
[----:B------:R1:W2:Y:S01]  /*4860*/  @P1 LDG.E.U8 R74, desc[UR22][R52.64] ;  /* 0x00000016344a1981 */ /* 0x0002a2000c1e1100 */
[-C--:B0-----:R-:W-:Y:S01]  /*4870*/  IADD3 R56, P2, PT, R72, R68.reuse, RZ ;  /* 0x0000004448387210 */ /* 0x081fe20007f5e0ff */
[----:B------:R-:W-:Y:S02]  /*4880*/  IMAD R77, R78, 0x45, RZ ;  /* 0x000000454e4d7824 */ /* 0x000fe400078e02ff */
[----:B------:R0:W2:Y:S01]  /*4890*/  @P1 LDG.E.U8 R35, desc[UR22][R60.64] ;  /* 0x000000163c231981 */ /* 0x0000a2000c1e1100 */
[-C--:B------:R-:W-:Y:S02]  /*48a0*/  LEA.HI.X.SX32 R57, R72, R69.reuse, 0x1, P2 ;  /* 0x0000004548397211 */ /* 0x080fe400010f0eff */
[-C--:B-1----:R-:W-:Y:S02]  /*48b0*/  IADD3 R52, P3, PT, R71, R68.reuse, RZ ;  /* 0x0000004447347210 */ /* 0x082fe40007f7e0ff */
[----:B------:R-:W-:Y:S01]  /*48c0*/  PRMT R72, RZ, 0x7610, R72 ;  /* 0x00007610ff487816 */ /* 0x000fe20000000048 */
[----:B------:R-:W-:Y:S01]  /*48d0*/  IMAD R76, R95, 0x4d, RZ ;  /* 0x0000004d5f4c7824 */ /* 0x000fe200078e02ff */
[----:B------:R-:W-:Y:S01]  /*48e0*/  LEA.HI.X.SX32 R53, R71, R69, 0x1, P3 ;  /* 0x0000004547357211 */ /* 0x000fe200018f0eff */
[----:B------:R1:W2:Y:S01]  /*48f0*/  @P1 LDG.E.U8 R73, desc[UR22][R56.64] ;  /* 0x0000001638491981 */ /* 0x0002a2000c1e1100 */
[----:B0-----:R-:W-:-:S03]  /*4900*/  IADD3 R60, P3, PT, R75, R68, RZ ;  /* 0x000000444b3c7210 */ /* 0x001fc60007f7e0ff */
[----:B------:R1:W-:Y:S01]  /*4910*/  STL.64 [R1+0x408], R56 ;  /* 0x0004083801007387 */ /* 0x0003e20000100a00 */
[----:B------:R-:W-:Y:S01]  /*4920*/  LEA.HI.X.SX32 R61, R75, R69, 0x1, P3 ;  /* 0x000000454b3d7211 */ /* 0x000fe200018f0eff */
[----:B------:R-:W-:Y:S02]  /*4930*/  IMAD R75, R97, 0x55, RZ ;  /* 0x00000055614b7824 */ /* 0x000fe400078e02ff */
[----:B------:R0:W-:Y:S01]  /*4940*/  STL.64 [R1+0x3c8], R52 ;  /* 0x0003c83401007387 */ /* 0x0001e20000100a00 */
[----:B------:R-:W-:Y:S01]  /*4950*/  PRMT R78, RZ, 0x7610, R78 ;  /* 0x00007610ff4e7816 */ /* 0x000fe2000000004e */
[----:B------:R-:W4:Y:S02]  /*4960*/  LDC R97, c[0x0][0x3c4] ;  /* 0x0000f100ff617b82 */ /* 0x000f240000000800 */
[----:B------:R0:W2:Y:S01]  /*4970*/  @P1 LDG.E.U8 R72, desc[UR22][R52.64] ;  /* 0x0000001634481981 */ /* 0x0000a2000c1e1100 */
[----:B-1----:R-:W-:Y:S01]  /*4980*/  IADD3 R56, P2, PT, R77, R68, RZ ;  /* 0x000000444d387210 */ /* 0x002fe20007f5e0ff */
[----:B------:R-:W-:-:S03]  /*4990*/  IMAD R95, R96, 0x5d, RZ ;  /* 0x0000005d605f7824 */ /* 0x000fc600078e02ff */
[-C--:B------:R-:W-:Y:S02]  /*49a0*/  LEA.HI.X.SX32 R57, R77, R69.reuse, 0x1, P2 ;  /* 0x000000454d397211 */ /* 0x080fe400010f0eff */
[C---:B0-----:R-:W-:Y:S02]  /*49b0*/  IADD3 R52, P3, PT, R76.reuse, R68, RZ ;  /* 0x000000444c347210 */ /* 0x041fe40007f7e0ff */
[----:B------:R-:W-:Y:S01]  /*49c0*/  PRMT R77, RZ, 0x7610, R77 ;  /* 0x00007610ff4d7816 */ /* 0x000fe2000000004d */
[----:B------:R-:W-:Y:S01]  /*49d0*/  STL.64 [R1+0x388], R60 ;  /* 0x0003883c01007387 */ /* 0x000fe20000100a00 */
[----:B------:R-:W-:-:S03]  /*49e0*/  LEA.HI.X.SX32 R53, R76, R69, 0x1, P3 ;  /* 0x000000454c357211 */ /* 0x000fc600018f0eff */
[----:B------:R0:W-:Y:S04]  /*49f0*/  STL.64 [R1+0x540], R56 ;  /* 0x0005403801007387 */ /* 0x0001e80000100a00 */
[----:B------:R0:W2:Y:S04]  /*4a00*/  @P1 LDG.E.U8 R78, desc[UR22][R56.64] ;  /* 0x00000016384e1981 */ /* 0x0000a8000c1e1100 */
[----:B------:R1:W-:Y:S04]  /*4a10*/  STL.64 [R1+0x500], R52 ;  /* 0x0005003401007387 */ /* 0x0003e80000100a00 */
[----:B------:R1:W2:Y:S01]  /*4a20*/  @P1 LDG.E.U8 R77, desc[UR22][R52.64] ;  /* 0x00000016344d1981 */ /* 0x0002a2000c1e1100 */
[----:B0-----:R-:W-:-:S04]  /*4a30*/  IADD3 R56, P2, PT, R75, R68, RZ ;  /* 0x000000444b387210 */ /* 0x001fc80007f5e0ff */
[-C--:B------:R-:W-:Y:S02]  /*4a40*/  LEA.HI.X.SX32 R57, R75, R69.reuse, 0x1, P2 ;  /* 0x000000454b397211 */ /* 0x080fe400010f0eff */
[C---:B-1----:R-:W-:Y:S02]  /*4a50*/  IADD3 R52, P3, PT, R95.reuse, R68, RZ ;  /* 0x000000445f347210 */ /* 0x042fe40007f7e0ff */
[----:B------:R-:W-:Y:S02]  /*4a60*/  PRMT R75, RZ, 0x7610, R75 ;  /* 0x00007610ff4b7816 */ /* 0x000fe4000000004b */
[----:B------:R-:W-:Y:S01]  /*4a70*/  LEA.HI.X.SX32 R53, R95, R69, 0x1, P3 ;  /* 0x000000455f357211 */ /* 0x000fe200018f0eff */
[----:B------:R-:W-:Y:S01]  /*4a80*/  IMAD R95, R98, 0x6d, RZ ;  /* 0x0000006d625f7824 */ /* 0x000fe200078e02ff */
[----:B------:R-:W-:Y:S01]  /*4a90*/  PRMT R76, RZ, 0x7610, R76 ;  /* 0x00007610ff4c7816 */ /* 0x000fe2000000004c */
[----:B------:R-:W-:Y:S01]  /*4aa0*/  STL.64 [R1+0x4c0], R56 ;  /* 0x0004c03801007387 */ /* 0x000fe20000100a00 */
[----:B------:R-:W-:-:S03]  /*4ab0*/  IMAD R96, R99, 0x65, RZ ;  /* 0x0000006563607824 */ /* 0x000fc600078e02ff */
[----:B------:R0:W-:Y:S04]  /*4ac0*/  STL.64 [R1+0x480], R52 ;  /* 0x0004803401007387 */ /* 0x0001e80000100a00 */
[----:B------:R0:W2:Y:S01]  /*4ad0*/  @P1 LDG.E.U8 R75, desc[UR22][R52.64] ;  /* 0x00000016344b1981 */ /* 0x0000a2000c1e1100 */
[----:B------:R-:W-:-:S03]  /*4ae0*/  PRMT R71, RZ, 0x7610, R71 ;  /* 0x00007610ff477816 */ /* 0x000fc60000000047 */
[----:B------:R1:W2:Y:S01]  /*4af0*/  @P1 LDG.E.U8 R76, desc[UR22][R56.64] ;  /* 0x00000016384c1981 */ /* 0x0002a2000c1e1100 */
[----:B------:R-:W-:Y:S01]  /*4b00*/  PRMT R98, RZ, 0x7610, R98 ;  /* 0x00007610ff627816 */ /* 0x000fe20000000062 */
[----:B------:R-:W-:Y:S02]  /*4b10*/  IMAD R99, R102, 0x46, RZ ;  /* 0x0000004666637824 */ /* 0x000fe400078e02ff */
[----:B------:R4:W2:Y:S01]  /*4b20*/  @P1 LDG.E.U8 R71, desc[UR22][R60.64] ;  /* 0x000000163c471981 */ /* 0x0008a2000c1e1100 */
[CC--:B0-----:R-:W-:Y:S02]  /*4b30*/  IADD3 R52, P3, PT, R95.reuse, R68.reuse, RZ ;  /* 0x000000445f347210 */ /* 0x0c1fe40007f7e0ff */
[C---:B-1----:R-:W-:Y:S02]  /*4b40*/  IADD3 R56, P2, PT, R96.reuse, R68, RZ ;  /* 0x0000004460387210 */ /* 0x042fe40007f5e0ff */
[-C--:B------:R-:W-:Y:S01]  /*4b50*/  LEA.HI.X.SX32 R53, R95, R69.reuse, 0x1, P3 ;  /* 0x000000455f357211 */ /* 0x080fe200018f0eff */
[----:B----4-:R-:W-:Y:S01]  /*4b60*/  IMAD R95, R97, 0x75, RZ ;  /* 0x00000075615f7824 */ /* 0x010fe200078e02ff */
[----:B------:R-:W-:Y:S01]  /*4b70*/  LEA.HI.X.SX32 R57, R96, R69, 0x1, P2 ;  /* 0x0000004560397211 */ /* 0x000fe200010f0eff */
[----:B------:R-:W-:-:S02]  /*4b80*/  IMAD R97, R101, 0x7d, RZ ;  /* 0x0000007d65617824 */ /* 0x000fc400078e02ff */
[----:B------:R-:W0:Y:S01]  /*4b90*/  LDC R101, c[0x0][0x3c4] ;  /* 0x0000f100ff657b82 */ /* 0x000e220000000800 */
[CC--:B------:R-:W-:Y:S01]  /*4ba0*/  IADD3 R60, P2, PT, R95.reuse, R68.reuse, RZ ;  /* 0x000000445f3c7210 */ /* 0x0c0fe20007f5e0ff */
[----:B------:R1:W-:Y:S03]  /*4bb0*/  STL.64 [R1+0x440], R56 ;  /* 0x0004403801007387 */ /* 0x0003e60000100a00 */
[----:B------:R-:W-:Y:S01]  /*4bc0*/  LEA.HI.X.SX32 R61, R95, R69, 0x1, P2 ;  /* 0x000000455f3d7211 */ /* 0x000fe200010f0eff */
[----:B------:R1:W4:Y:S04]  /*4bd0*/  @P1 LDG.E.U8 R100, desc[UR22][R56.64] ;  /* 0x0000001638641981 */ /* 0x000328000c1e1100 */
[----:B------:R1:W-:Y:S04]  /*4be0*/  STL.64 [R1+0x400], R52 ;  /* 0x0004003401007387 */ /* 0x0003e80000100a00 */
[----:B------:R1:W2:Y:S02]  /*4bf0*/  @P1 LDG.E.U8 R98, desc[UR22][R52.64] ;  /* 0x0000001634621981 */ /* 0x0002a4000c1e1100 */
[----:B-1----:R-:W-:-:S04]  /*4c00*/  IADD3 R56, P3, PT, R97, R68, RZ ;  /* 0x0000004461387210 */ /* 0x002fc80007f7e0ff */
[-C--:B------:R-:W-:Y:S02]  /*4c10*/  LEA.HI.X.SX32 R57, R97, R69.reuse, 0x1, P3 ;  /* 0x0000004561397211 */ /* 0x080fe400018f0eff */
[C---:B------:R-:W-:Y:S01]  /*4c20*/  IADD3 R52, P2, PT, R99.reuse, R68, RZ ;  /* 0x0000004463347210 */ /* 0x040fe20007f5e0ff */
[----:B------:R-:W-:Y:S03]  /*4c30*/  STL.64 [R1+0x3c0], R60 ;  /* 0x0003c03c01007387 */ /* 0x000fe60000100a00 */
[----:B------:R-:W-:Y:S01]  /*4c40*/  LEA.HI.X.SX32 R53, R99, R69, 0x1, P2 ;  /* 0x0000004563357211 */ /* 0x000fe200010f0eff */
[----:B------:R-:W-:Y:S01]  /*4c50*/  IMAD R99, R103, 0x4e, RZ ;  /* 0x0000004e67637824 */ /* 0x000fe200078e02ff */
[----:B------:R-:W-:Y:S01]  /*4c60*/  STL.64 [R1+0x380], R56 ;  /* 0x0003803801007387 */ /* 0x000fe20000100a00 */
[----:B------:R-:W-:-:S03]  /*4c70*/  PRMT R95, RZ, 0x7610, R95 ;  /* 0x00007610ff5f7816 */ /* 0x000fc6000000005f */
[----:B------:R1:W-:Y:S01]  /*4c80*/  STL.64 [R1+0x538], R52 ;  /* 0x0005383401007387 */ /* 0x0003e20000100a00 */
[----:B------:R-:W-:-:S03]  /*4c90*/  IMAD R97, R112, 0x56, RZ ;  /* 0x0000005670617824 */ /* 0x000fc600078e02ff */
[----:B------:R1:W2:Y:S01]  /*4ca0*/  @P1 LDG.E.U8 R104, desc[UR22][R52.64] ;  /* 0x0000001634681981 */ /* 0x0002a2000c1e1100 */
[----:B------:R-:W-:-:S03]  /*4cb0*/  PRMT R103, RZ, 0x7610, R103 ;  /* 0x00007610ff677816 */ /* 0x000fc60000000067 */
[----:B------:R0:W2:Y:S01]  /*4cc0*/  @P1 LDG.E.U8 R95, desc[UR22][R56.64] ;  /* 0x00000016385f1981 */ /* 0x0000a2000c1e1100 */
[----:B-1----:R-:W-:-:S04]  /*4cd0*/  IADD3 R52, P2, PT, R99, R68, RZ ;  /* 0x0000004463347210 */ /* 0x002fc80007f5e0ff */
[----:B------:R-:W-:Y:S01]  /*4ce0*/  LEA.HI.X.SX32 R53, R99, R69, 0x1, P2 ;  /* 0x0000004563357211 */ /* 0x000fe200010f0eff */
[----:B------:R-:W-:Y:S01]  /*4cf0*/  IMAD R99, R113, 0x5e, RZ ;  /* 0x0000005e71637824 */ /* 0x000fe200078e02ff */
[----:B0-----:R-:W-:-:S03]  /*4d00*/  IADD3 R56, P3, PT, R97, R68, RZ ;  /* 0x0000004461387210 */ /* 0x001fc60007f7e0ff */
[----:B------:R0:W-:Y:S01]  /*4d10*/  STL.64 [R1+0x4f8], R52 ;  /* 0x0004f83401007387 */ /* 0x0001e20000100a00 */
[----:B------:R-:W-:-:S03]  /*4d20*/  LEA.HI.X.SX32 R57, R97, R69, 0x1, P3 ;  /* 0x0000004561397211 */ /* 0x000fc600018f0eff */
[----:B------:R0:W2:Y:S01]  /*4d30*/  @P1 LDG.E.U8 R103, desc[UR22][R52.64] ;  /* 0x0000001634671981 */ /* 0x0000a2000c1e1100 */
[----:B------:R-:W-:Y:S01]  /*4d40*/  IMAD R97, R101, 0x66, RZ ;  /* 0x0000006665617824 */ /* 0x000fe200078e02ff */
[----:B------:R-:W-:Y:S02]  /*4d50*/  PRMT R102, RZ, 0x7610, R102 ;  /* 0x00007610ff667816 */ /* 0x000fe40000000066 */
[----:B------:R-:W-:Y:S01]  /*4d60*/  PRMT R101, RZ, 0x7610, R101 ;  /* 0x00007610ff657816 */ /* 0x000fe20000000065 */
[----:B------:R-:W-:Y:S01]  /*4d70*/  IMAD R112, R114, 0x6e, RZ ;  /* 0x0000006e72707824 */ /* 0x000fe200078e02ff */
[----:B------:R1:W-:Y:S01]  /*4d80*/  STL.64 [R1+0x4b8], R56 ;  /* 0x0004b83801007387 */ /* 0x0003e20000100a00 */
[----:B0-----:R-:W-:-:S03]  /*4d90*/  IADD3 R52, P2, PT, R99, R68, RZ ;  /* 0x0000004463347210 */ /* 0x001fc60007f5e0ff */
[----:B------:R1:W2:Y:S01]  /*4da0*/  @P1 LDG.E.U8 R102, desc[UR22][R56.64] ;  /* 0x0000001638661981 */ /* 0x0002a2000c1e1100 */
[----:B------:R-:W-:-:S05]  /*4db0*/  LEA.HI.X.SX32 R53, R99, R69, 0x1, P2 ;  /* 0x0000004563357211 */ /* 0x000fca00010f0eff */
[----:B------:R0:W-:Y:S01]  /*4dc0*/  STL.64 [R1+0x478], R52 ;  /* 0x0004783401007387 */ /* 0x0001e20000100a00 */
[----:B-1----:R-:W-:-:S03]  /*4dd0*/  IADD3 R56, P3, PT, R97, R68, RZ ;  /* 0x0000004461387210 */ /* 0x002fc60007f7e0ff */
[----:B------:R0:W2:Y:S01]  /*4de0*/  @P1 LDG.E.U8 R101, desc[UR22][R52.64] ;  /* 0x0000001634651981 */ /* 0x0000a2000c1e1100 */
[----:B------:R-:W-:Y:S01]  /*4df0*/  PRMT R99, RZ, 0x7610, R99 ;  /* 0x00007610ff637816 */ /* 0x000fe20000000063 */
[----:B------:R-:W-:Y:S01]  /*4e00*/  IMAD R113, R115, 0x76, RZ ;  /* 0x0000007673717824 */ /* 0x000fe200078e02ff */
[-C--:B------:R-:W-:Y:S02]  /*4e10*/  LEA.HI.X.SX32 R57, R97, R69.reuse, 0x1, P3 ;  /* 0x0000004561397211 */ /* 0x080fe400018f0eff */
[----:B------:R-:W-:Y:S02]  /*4e20*/  PRMT R97, RZ, 0x7610, R97 ;  /* 0x00007610ff617816 */ /* 0x000fe40000000061 */
[C---:B0-----:R-:W-:Y:S01]  /*4e30*/  IADD3 R52, P2, PT, R112.reuse, R68, RZ ;  /* 0x0000004470347210 */ /* 0x041fe20007f5e0ff */
[----:B------:R0:W2:Y:S03]  /*4e40*/  @P1 LDG.E.U8 R99, desc[UR22][R56.64] ;  /* 0x0000001638631981 */ /* 0x0000a6000c1e1100 */
[----:B------:R-:W-:Y:S01]  /*4e50*/  LEA.HI.X.SX32 R53, R112, R69, 0x1, P2 ;  /* 0x0000004570357211 */ /* 0x000fe200010f0eff */
[----:B------:R-:W-:-:S02]  /*4e60*/  IMAD R112, R116, 0x7e, RZ ;  /* 0x0000007e74707824 */ /* 0x000fc400078e02ff */
[----:B------:R-:W1:Y:S01]  /*4e70*/  LDC R116, c[0x0][0x3c4] ;  /* 0x0000f100ff747b82 */ /* 0x000e620000000800 */
[----:B------:R0:W-:Y:S04]  /*4e80*/  STL.64 [R1+0x438], R56 ;  /* 0x0004383801007387 */ /* 0x0001e80000100a00 */
[----:B------:R0:W-:Y:S04]  /*4e90*/  STL.64 [R1+0x3f8], R52 ;  /* 0x0003f83401007387 */ /* 0x0001e80000100a00 */
[----:B------:R0:W2:Y:S02]  /*4ea0*/  @P1 LDG.E.U8 R97, desc[UR22][R52.64] ;  /* 0x0000001634611981 */ /* 0x0000a4000c1e1100 */
[----:B0-----:R-:W-:Y:S01]  /*4eb0*/  IADD3 R56, P2, PT, R113, R68, RZ ;  /* 0x0000004471387210 */ /* 0x001fe20007f5e0ff */
[----:B------:R-:W-:-:S03]  /*4ec0*/  IMAD R114, R122, 0x47, RZ ;  /* 0x000000477a727824 */ /* 0x000fc600078e02ff */
[-C--:B------:R-:W-:Y:S02]  /*4ed0*/  LEA.HI.X.SX32 R57, R113, R69.reuse, 0x1, P2 ;  /* 0x0000004571397211 */ /* 0x080fe400010f0eff */
[C---:B------:R-:W-:Y:S02]  /*4ee0*/  IADD3 R52, P3, PT, R112.reuse, R68, RZ ;  /* 0x0000004470347210 */ /* 0x040fe40007f7e0ff */
[----:B------:R-:W-:Y:S02]  /*4ef0*/  PRMT R113, RZ, 0x7610, R113 ;  /* 0x00007610ff717816 */ /* 0x000fe40000000071 */
[----:B------:R-:W-:Y:S02]  /*4f00*/  LEA.HI.X.SX32 R53, R112, R69, 0x1, P3 ;  /* 0x0000004570357211 */ /* 0x000fe400018f0eff */
[----:B------:R-:W-:Y:S01]  /*4f10*/  PRMT R115, RZ, 0x7610, R115 ;  /* 0x00007610ff737816 */ /* 0x000fe20000000073 */
[----:B------:R-:W-:Y:S01]  /*4f20*/  STL.64 [R1+0x3b8], R56 ;  /* 0x0003b83801007387 */ /* 0x000fe20000100a00 */
[----:B------:R-:W-:-:S03]  /*4f30*/  IMAD R112, R117, 0x4f, RZ ;  /* 0x0000004f75707824 */ /* 0x000fc600078e02ff */
[----:B------:R0:W-:Y:S04]  /*4f40*/  STL.64 [R1+0x378], R52 ;  /* 0x0003783401007387 */ /* 0x0001e80000100a00 */
[----:B------:R0:W2:Y:S04]  /*4f50*/  @P1 LDG.E.U8 R113, desc[UR22][R52.64] ;  /* 0x0000001634711981 */ /* 0x0000a8000c1e1100 */
[----:B------:R1:W2:Y:S01]  /*4f60*/  @P1 LDG.E.U8 R115, desc[UR22][R56.64] ;  /* 0x0000001638731981 */ /* 0x0002a2000c1e1100 */
[-C--:B0-----:R-:W-:Y:S02]  /*4f70*/  IADD3 R52, P2, PT, R114, R68.reuse, RZ ;  /* 0x0000004472347210 */ /* 0x081fe40007f5e0ff */
[----:B-1----:R-:W-:-:S02]  /*4f80*/  IADD3 R56, P3, PT, R112, R68, RZ ;  /* 0x0000004470387210 */ /* 0x002fc40007f7e0ff */
[-C--:B------:R-:W-:Y:S01]  /*4f90*/  LEA.HI.X.SX32 R53, R114, R69.reuse, 0x1, P2 ;  /* 0x0000004572357211 */ /* 0x080fe200010f0eff */
[----:B------:R-:W-:Y:S01]  /*4fa0*/  IMAD R114, R123, 0x57, RZ ;  /* 0x000000577b727824 */ /* 0x000fe200078e02ff */
[----:B------:R-:W-:Y:S01]  /*4fb0*/  LEA.HI.X.SX32 R57, R112, R69, 0x1, P3 ;  /* 0x0000004570397211 */ /* 0x000fe200018f0eff */
[----:B------:R-:W-:Y:S02]  /*4fc0*/  IMAD R112, R116, 0x5f, RZ ;  /* 0x0000005f74707824 */ /* 0x000fe400078e02ff */
[----:B------:R0:W-:Y:S01]  /*4fd0*/  STL.64 [R1+0x530], R52 ;  /* 0x0005303401007387 */ /* 0x0001e20000100a00 */
[----:B------:R-:W-:-:S03]  /*4fe0*/  IMAD R116, R64, 0x67, RZ ;  /* 0x0000006740747824 */ /* 0x000fc600078e02ff */
[----:B------:R0:W2:Y:S01]  /*4ff0*/  @P1 LDG.E.U8 R125, desc[UR22][R52.64] ;  /* 0x00000016347d1981 */ /* 0x0000a2000c1e1100 */
[----:B------:R-:W-:-:S03]  /*5000*/  PRMT R96, RZ, 0x7610, R96 ;  /* 0x00007610ff607816 */ /* 0x000fc60000000060 */
[----:B------:R1:W-:Y:S01]  /*5010*/  STL.64 [R1+0x4f0], R56 ;  /* 0x0004f03801007387 */ /* 0x0003e20000100a00 */
[----:B------:R-:W-:-:S03]  /*5020*/  PRMT R123, RZ, 0x7610, R123 ;  /* 0x00007610ff7b7816 */ /* 0x000fc6000000007b */
[----:B------:R1:W2:Y:S01]  /*5030*/  @P1 LDG.E.U8 R124, desc[UR22][R56.64] ;  /* 0x00000016387c1981 */ /* 0x0002a2000c1e1100 */
[CC--:B0-----:R-:W-:Y:S02]  /*5040*/  IADD3 R52, P2, PT, R114.reuse, R68.reuse, RZ ;  /* 0x0000004472347210 */ /* 0x0c1fe40007f5e0ff */
[----:B------:R-:W-:Y:S01]  /*5050*/  PRMT R122, RZ, 0x7610, R122 ;  /* 0x00007610ff7a7816 */ /* 0x000fe2000000007a */
[----:B------:R0:W2:Y:S01]  /*5060*/  @P1 LDG.E.U8 R96, desc[UR22][R60.64] ;  /* 0x000000163c601981 */ /* 0x0000a2000c1e1100 */
[-C--:B------:R-:W-:Y:S02]  /*5070*/  LEA.HI.X.SX32 R53, R114, R69.reuse, 0x1, P2 ;  /* 0x0000004572357211 */ /* 0x080fe400010f0eff */
[-C--:B------:R-:W-:Y:S02]  /*5080*/  IADD3 R64, P2, PT, R116, R68.reuse, RZ ;  /* 0x0000004474407210 */ /* 0x080fe40007f5e0ff */
[C---:B-1----:R-:W-:Y:S02]  /*5090*/  IADD3 R56, P3, PT, R112.reuse, R68, RZ ;  /* 0x0000004470387210 */ /* 0x042fe40007f7e0ff */
[----:B------:R-:W-:Y:S01]  /*50a0*/  PRMT R117, RZ, 0x7610, R117 ;  /* 0x00007610ff757816 */ /* 0x000fe20000000075 */
[----:B------:R-:W2:Y:S01]  /*50b0*/  @P1 LDG.E.U8 R123, desc[UR22][R52.64] ;  /* 0x00000016347b1981 */ /* 0x000ea2000c1e1100 */
[-C--:B------:R-:W-:Y:S01]  /*50c0*/  LEA.HI.X.SX32 R57, R112, R69.reuse, 0x1, P3 ;  /* 0x0000004570397211 */ /* 0x080fe200018f0eff */
[----:B0-----:R-:W0:Y:S01]  /*50d0*/  LDC R60, c[0x0][0x3c4] ;  /* 0x0000f100ff3c7b82 */ /* 0x001e220000000800 */
[----:B------:R-:W-:Y:S01]  /*50e0*/  LEA.HI.X.SX32 R65, R116, R69, 0x1, P2 ;  /* 0x0000004574417211 */ /* 0x000fe200010f0eff */
[----:B------:R1:W-:Y:S04]  /*50f0*/  STL.64 [R1+0x4b0], R52 ;  /* 0x0004b03401007387 */ /* 0x0003e80000100a00 */
[----:B------:R-:W2:Y:S02]  /*5100*/  @P1 LDG.E.U8 R122, desc[UR22][R56.64] ;  /* 0x00000016387a1981 */ /* 0x000ea4000c1e1100 */
[----:B------:R-:W3:Y:S02]  /*5110*/  LDC R61, c[0x0][0x3c4] ;  /* 0x0000f100ff3d7b82 */ /* 0x000ee40000000800 */
[----:B------:R0:W2:Y:S04]  /*5120*/  @P1 LDG.E.U8 R117, desc[UR22][R64.64] ;  /* 0x0000001640751981 */ /* 0x0000a8000c1e1100 */
[----:B-1----:R-:W2:Y:S04]  /*5130*/  LDL.LU.64 R52, [R1+0x848] ;  /* 0x0008480001347983 */ /* 0x002ea80000300a00 */
[----:B------:R1:W-:Y:S04]  /*5140*/  STL.64 [R1+0x470], R56 ;  /* 0x0004703801007387 */ /* 0x0003e80000100a00 */
[----:B-1----:R-:W2:Y:S04]  /*5150*/  LDL.LU.64 R56, [R1+0x840] ;  /* 0x0008400001387983 */ /* 0x002ea80000300a00 */
[----:B------:R0:W-:Y:S02]  /*5160*/  STL.64 [R1+0x430], R64 ;  /* 0x0004304001007387 */ /* 0x0001e40000100a00 */
[----:B0-----:R-:W0:Y:S01]  /*5170*/  LDC R65, c[0x0][0x3c4] ;  /* 0x0000f100ff417b82 */ /* 0x001e220000000800 */
[----:B------:R-:W-:-:S02]  /*5180*/  IMAD R112, R118, 0x6f, RZ ;  /* 0x0000006f76707824 */ /* 0x000fc400078e02ff */
[----:B------:R-:W-:Y:S02]  /*5190*/  IMAD R60, R60, 0x77, RZ ;  /* 0x000000773c3c7824 */ /* 0x000fe400078e02ff */
[----:B---3--:R-:W-:Y:S01]  /*51a0*/  IMAD R118, R61, 0x7f, RZ ;  /* 0x0000007f3d767824 */ /* 0x008fe200078e02ff */
[-C--:B------:R-:W-:Y:S02]  /*51b0*/  IADD3 R64, P2, PT, R112, R68.reuse, RZ ;  /* 0x0000004470407210 */ /* 0x080fe40007f5e0ff */
[----:B------:R-:W-:Y:S02]  /*51c0*/  IADD3 R60, P3, PT, R60, R68, RZ ;  /* 0x000000443c3c7210 */ /* 0x000fe40007f7e0ff */
[----:B------:R-:W-:Y:S02]  /*51d0*/  PRMT R116, RZ, 0x7610, R116 ;  /* 0x00007610ff747816 */ /* 0x000fe40000000074 */
[----:B------:R-:W-:Y:S01]  /*51e0*/  PRMT R114, RZ, 0x7610, R114 ;  /* 0x00007610ff727816 */ /* 0x000fe20000000072 */
[----:B0-----:R-:W-:Y:S01]  /*51f0*/  IMAD R61, R65, 0x77, RZ ;  /* 0x00000077413d7824 */ /* 0x001fe200078e02ff */
[----:B------:R-:W-:-:S04]  /*5200*/  LEA.HI.X.SX32 R65, R112, R69, 0x1, P2 ;  /* 0x0000004570417211 */ /* 0x000fc800010f0eff */
[----:B------:R-:W-:Y:S01]  /*5210*/  LEA.HI.X.SX32 R61, R61, R69, 0x1, P3 ;  /* 0x000000453d3d7211 */ /* 0x000fe200018f0eff */
[----:B------:R0:W-:Y:S04]  /*5220*/  STL.64 [R1+0x3f0], R64 ;  /* 0x0003f04001007387 */ /* 0x0001e80000100a00 */
[----:B------:R-:W3:Y:S04]  /*5230*/  @P1 LDG.E.U8 R116, desc[UR22][R64.64] ;  /* 0x0000001640741981 */ /* 0x000ee8000c1e1100 */
[----:B------:R1:W2:Y:S04]  /*5240*/  @P1 LDG.E.U8 R114, desc[UR22][R60.64] ;  /* 0x000000163c721981 */ /* 0x0002a8000c1e1100 */
[----:B0-----:R-:W2:Y:S04]  /*5250*/  LDL.LU.64 R64, [R1+0x838] ;  /* 0x0008380001407983 */ /* 0x001ea80000300a00 */
[----:B------:R0:W-:Y:S04]  /*5260*/  STL.64 [R1+0x3b0], R60 ;  /* 0x0003b03c01007387 */ /* 0x0001e80000100a00 */
[----:B0-----:R-:W2:Y:S01]  /*5270*/  LDL.LU.64 R60, [R1+0x830] ;  /* 0x00083000013c7983 */ /* 0x001ea20000300a00 */
[----:B------:R-:W-:-:S02]  /*5280*/  IADD3 R118, P4, PT, R118, R68, RZ ;  /* 0x0000004476767210 */ /* 0x000fc40007f9e0ff */
[----:B------:R-:W-:Y:S02]  /*5290*/  PRMT R112, RZ, 0x7610, R112 ;  /* 0x00007610ff707816 */ /* 0x000fe40000000070 */
[----:B------:R-:W-:-:S05]  /*52a0*/  LEA.HI.X.SX32 R119, R119, R69, 0x1, P4 ;  /* 0x0000004577777211 */ /* 0x000fca00020f0eff */
[----:B------:R0:W-:Y:S04]  /*52b0*/  STL.64 [R1+0x370], R118 ;  /* 0x0003707601007387 */ /* 0x0001e80000100a00 */
[----:B------:R-:W3:Y:S04]  /*52c0*/  @P1 LDG.E.U8 R112, desc[UR22][R118.64] ;  /* 0x0000001676701981 */ /* 0x000ee8000c1e1100 */
[----:B0-----:R-:W3:Y:S04]  /*52d0*/  LDL.LU.64 R118, [R1+0x828] ;  /* 0x0008280001767983 */ /* 0x001ee80000300a00 */
[----:B--2---:R1:W-:Y:S02]  /*52e0*/  STS.U8 [R120+UR7+0x800], R61 ;  /* 0x0008003d78007988 */ /* 0x0043e40008000007 */
[----:B-1----:R-:W0:Y:S02]  /*52f0*/  S2R R61, SR_TID.X ;  /* 0x00000000003d7919 */ /* 0x002e240000002100 */
[----:B0-----:R-:W-:-:S05]  /*5300*/  LOP3.LUT R61, R61, 0x7f, RZ, 0xc0, !PT ;  /* 0x0000007f3d3d7812 */ /* 0x001fca00078ec0ff */
[----:B------:R-:W-:Y:S04]  /*5310*/  STS.U8 [R61+UR7], R70 ;  /* 0x000000463d007988 */ /* 0x000fe80008000007 */
[----:B------:R-:W-:Y:S04]  /*5320*/  STS.U8 [R61+UR7+0x400], R65 ;  /* 0x000400413d007988 */ /* 0x000fe80008000007 */
[----:B------:R-:W-:Y:S04]  /*5330*/  STS.U8 [R61+UR7+0xc00], R57 ;  /* 0x000c00393d007988 */ /* 0x000fe80008000007 */
[----:B------:R-:W-:Y:S04]  /*5340*/  STS.U8 [R61+UR7+0x1000], R53 ;  /* 0x001000353d007988 */ /* 0x000fe80008000007 */
[----:B------:R-:W-:Y:S04]  /*5350*/  STS.U8 [R61+UR7+0x1400], R49 ;  /* 0x001400313d007988 */ /* 0x000fe80008000007 */
[----:B------:R-:W-:Y:S04]  /*5360*/  STS.U8 [R61+UR7+0x1800], R45 ;  /* 0x0018002d3d007988 */ /* 0x000fe80008000007 */
[----:B------:R-:W-:Y:S04]  /*5370*/  STS.U8 [R61+UR7+0x1c00], R41 ;  /* 0x001c00293d007988 */ /* 0x000fe80008000007 */
[----:B------:R0:W-:Y:S04]  /*5380*/  STS.U8 [R61+UR7+0x2000], R37 ;  /* 0x002000253d007988 */ /* 0x0001e80008000007 */
[----:B------:R-:W-:Y:S04]  /*5390*/  STS.U8 [R61+UR7+0x2400], R24 ;  /* 0x002400183d007988 */ /* 0x000fe80008000007 */
[----:B------:R-:W-:Y:S04]  /*53a0*/  STS.U8 [R61+UR7+0x2800], R20 ;  /* 0x002800143d007988 */ /* 0x000fe80008000007 */
[----:B0-----:R-:W2:Y:S04]  /*53b0*/  LDL.LU R37, [R1+0x2c] ;  /* 0x00002c0001257983 */ /* 0x001ea80000300800 */
[----:B------:R-:W2:Y:S04]  /*53c0*/  LDL.LU R41, [R1+0x28] ;  /* 0x0000280001297983 */ /* 0x000ea80000300800 */
[----:B------:R-:W-:Y:S04]  /*53d0*/  STS.U8 [R61+UR7+0x2c00], R16 ;  /* 0x002c00103d007988 */ /* 0x000fe80008000007 */
[----:B------:R-:W2:Y:S04]  /*53e0*/  LDL.LU R45, [R1+0x24] ;  /* 0x00002400012d7983 */ /* 0x000ea80000300800 */
[----:B------:R-:W-:Y:S04]  /*53f0*/  STS.U8 [R61+UR7+0x3000], R12 ;  /* 0x0030000c3d007988 */ /* 0x000fe80008000007 */
[----:B------:R-:W2:Y:S04]  /*5400*/  LDL.LU R49, [R1+0x20] ;  /* 0x0000200001317983 */ /* 0x000ea80000300800 */
[----:B------:R-:W-:Y:S04]  /*5410*/  STS.U8 [R61+UR7+0x3400], R9 ;  /* 0x003400093d007988 */ /* 0x000fe80008000007 */
[----:B------:R-:W2:Y:S04]  /*5420*/  LDL.LU R53, [R1+0x1c] ;  /* 0x00001c0001357983 */ /* 0x000ea80000300800 */
[----:B------:R-:W-:Y:S04]  /*5430*/  STS.U8 [R61+UR7+0x3800], R6 ;  /* 0x003800063d007988 */ /* 0x000fe80008000007 */
[----:B------:R-:W2:Y:S04]  /*5440*/  LDL.LU R57, [R1+0x18] ;  /* 0x0000180001397983 */ /* 0x000ea80000300800 */
[----:B------:R0:W-:Y:S04]  /*5450*/  STS.U8 [R61+UR7+0x3c00], R3 ;  /* 0x003c00033d007988 */ /* 0x0001e80008000007 */
[----:B------:R-:W2:Y:S04]  /*5460*/  LDL.LU R65, [R1+0x4] ;  /* 0x0000040001417983 */ /* 0x000ea80000300800 */
[----:B0-----:R-:W2:Y:S01]  /*5470*/  LDL.LU R61, [R1] ;  /* 0x00000000013d7983 */ /* 0x001ea20000300800 */
[----:B------:R-:W0:Y:S01]  /*5480*/  S2R R120, SR_TID.X ;  /* 0x0000000000787919 */ /* 0x000e220000002100 */
[----:B------:R-:W1:Y:S01]  /*5490*/  S2R R24, SR_TID.X ;  /* 0x0000000000187919 */ /* 0x000e620000002100 */
[----:B0-----:R-:W-:-:S04]  /*54a0*/  LOP3.LUT R120, R120, 0x7f, RZ, 0xc0, !PT ;  /* 0x0000007f78787812 */ /* 0x001fc800078ec0ff */
[----:B------:R-:W-:-:S05]  /*54b0*/  LOP3.LUT R120, R120, 0x10, RZ, 0x3c, !PT ;  /* 0x0000001078787812 */ /* 0x000fca00078e3cff */
[----:B------:R1:W-:Y:S04]  /*54c0*/  STS.U8 [R120+UR7+0x3c80], R2 ;  /* 0x003c800278007988 */ /* 0x0003e80008000007 */
[----:B------:R-:W-:Y:S01]  /*54d0*/  STS.U8 [R120+UR7+0x880], R60 ;  /* 0x0008803c78007988 */ /* 0x000fe20008000007 */
[----:B-1----:R-:W-:-:S03]  /*54e0*/  LOP3.LUT R2, R24, 0x7f, RZ, 0xc0, !PT ;  /* 0x0000007f18027812 */ /* 0x002fc600078ec0ff */
[----:B------:R-:W-:Y:S01]  /*54f0*/  STS.U8 [R120+UR7+0x80], R27 ;  /* 0x0000801b78007988 */ /* 0x000fe20008000007 */
[----:B------:R-:W-:-:S03]  /*5500*/  LOP3.LUT R9, R2, 0x40, RZ, 0x3c, !PT ;  /* 0x0000004002097812 */ /* 0x000fc600078e3cff */
[----:B------:R-:W-:Y:S04]  /*5510*/  STS.U8 [R120+UR7+0x480], R64 ;  /* 0x0004804078007988 */ /* 0x000fe80008000007 */
        /* <DEDUP_REMOVED lines=12> */
[----:B---3--:R-:W-:Y:S04]  /*55e0*/  STS.U8 [R119+UR7+0x900], R59 ;  /* 0x0009003b77007988 */ /* 0x008fe80008000007 */
        /* <DEDUP_REMOVED lines=38> */
[----:B------:R-:W-:Y:S01]  /*5850*/  STS.U8 [R9+UR7+0x1e00], R79 ;  /* 0x001e004f09007988 */ /* 0x000fe20008000007 */
[----:B------:R-:W-:-:S03]  /*5860*/  LOP3.LUT R6, R2, 0x50, RZ, 0x3c, !PT ;  /* 0x0000005002067812 */ /* 0x000fc600078e3cff */
[----:B------:R-:W-:Y:S04]  /*5870*/  STS.U8 [R9+UR7+0x2200], R35 ;  /* 0x0022002309007988 */ /* 0x000fe80008000007 */
[----:B------:R-:W-:Y:S04]  /*5880*/  STS.U8 [R9+UR7+0x2600], R34 ;  /* 0x0026002209007988 */ /* 0x000fe80008000007 */
[----:B------:R-:W-:Y:S04]  /*5890*/  STS.U8 [R9+UR7+0x2a00], R33 ;  /* 0x002a002109007988 */ /* 0x000fe80008000007 */
[----:B------:R-:W-:Y:S04]  /*58a0*/  STS.U8 [R9+UR7+0x2e00], R32 ;  /* 0x002e002009007988 */ /* 0x000fe80008000007 */
[----:B------:R-:W-:Y:S04]  /*58b0*/  STS.U8 [R9+UR7+0x3200], R74 ;  /* 0x0032004a09007988 */ /* 0x000fe80008000007 */
[----:B------:R1:W-:Y:S04]  /*58c0*/  STS.U8 [R9+UR7+0x3600], R73 ;  /* 0x0036004909007988 */ /* 0x0003e80008000007 */
[----:B------:R-:W-:Y:S01]  /*58d0*/  STS.U8 [R9+UR7+0x3a00], R72 ;  /* 0x003a004809007988 */ /* 0x000fe20008000007 */
[----:B------:R-:W-:Y:S01]  /*58e0*/  LOP3.LUT R3, R2, 0x60, RZ, 0x3c, !PT ;  /* 0x0000006002037812 */ /* 0x000fe200078e3cff */
[----:B------:R-:W-:Y:S01]  /*58f0*/  UIMAD UR5, UR6, UR5, URZ ;  /* 0x00000005060572a4 */ /* 0x000fe2000f8e02ff */
[----:B------:R-:W-:Y:S01]  /*5900*/  LOP3.LUT R24, R24, 0x7f, RZ, 0xc0, !PT ;  /* 0x0000007f18187812 */ /* 0x000fe200078ec0ff */
[----:B------:R3:W-:Y:S01]  /*5910*/  STS.U8 [R9+UR7+0x3e00], R71 ;  /* 0x003e004709007988 */ /* 0x0007e20008000007 */
[----:B0-----:R-:W-:Y:S01]  /*5920*/  PRMT R4, RZ, 0x7610, R4 ;  /* 0x00007610ff047816 */ /* 0x001fe20000000004 */
[----:B-1----:R-:W0:Y:S02]  /*5930*/  LDC R73, c[0x0][0x3d8] ;  /* 0x0000f600ff497b82 */ /* 0x002e240000000800 */
[----:B------:R-:W-:Y:S04]  /*5940*/  STS.U8 [R6+UR7+0x680], R93 ;  /* 0x0006805d06007988 */ /* 0x000fe80008000007 */
[----:B------:R-:W-:Y:S02]  /*5950*/  STS.U8 [R6+UR7+0x280], R94 ;  /* 0x0002805e06007988 */ /* 0x000fe40008000007 */
[----:B---3--:R-:W1:Y:S02]  /*5960*/  LDC.64 R70, c[0x0][0x390] ;  /* 0x0000e400ff467b82 */ /* 0x008e640000000a00 */
[----:B------:R-:W-:Y:S04]  /*5970*/  STS.U8 [R6+UR7+0xa80], R92 ;  /* 0x000a805c06007988 */ /* 0x000fe80008000007 */
[----:B------:R-:W-:Y:S02]  /*5980*/  STS.U8 [R6+UR7+0xe80], R91 ;  /* 0x000e805b06007988 */ /* 0x000fe40008000007 */
[----:B------:R-:W3:Y:S02]  /*5990*/  LDC R72, c[0x0][0x3d8] ;  /* 0x0000f600ff487b82 */ /* 0x000ee40000000800 */
[----:B------:R-:W-:Y:S04]  /*59a0*/  STS.U8 [R6+UR7+0x1280], R90 ;  /* 0x0012805a06007988 */ /* 0x000fe80008000007 */
[----:B------:R-:W-:Y:S02]  /*59b0*/  STS.U8 [R6+UR7+0x1680], R89 ;  /* 0x0016805906007988 */ /* 0x000fe40008000007 */
[----:B------:R-:W0:Y:S02]  /*59c0*/  LDC R74, c[0x0][0x3d8] ;  /* 0x0000f600ff4a7b82 */ /* 0x000e240000000800 */
[----:B------:R-:W-:Y:S04]  /*59d0*/  STS.U8 [R6+UR7+0x1a80], R88 ;  /* 0x001a805806007988 */ /* 0x000fe80008000007 */
[----:B------:R-:W-:Y:S04]  /*59e0*/  STS.U8 [R6+UR7+0x1e80], R87 ;  /* 0x001e805706007988 */ /* 0x000fe80008000007 */
[----:B------:R-:W-:Y:S04]  /*59f0*/  STS.U8 [R6+UR7+0x2280], R78 ;  /* 0x0022804e06007988 */ /* 0x000fe80008000007 */
[----:B------:R-:W-:Y:S04]  /*5a00*/  STS.U8 [R6+UR7+0x2680], R77 ;  /* 0x0026804d06007988 */ /* 0x000fe80008000007 */
[----:B------:R-:W-:Y:S04]  /*5a10*/  STS.U8 [R6+UR7+0x2a80], R76 ;  /* 0x002a804c06007988 */ /* 0x000fe80008000007 */
[----:B------:R-:W-:Y:S04]  /*5a20*/  STS.U8 [R6+UR7+0x2e80], R75 ;  /* 0x002e804b06007988 */ /* 0x000fe80008000007 */
[----:B----4-:R-:W-:Y:S04]  /*5a30*/  STS.U8 [R6+UR7+0x3280], R100 ;  /* 0x0032806406007988 */ /* 0x010fe80008000007 */
        /* <DEDUP_REMOVED lines=12> */
[----:B------:R-:W-:-:S03]  /*5b00*/  IMAD R0, R24, UR10, RZ ;  /* 0x0000000a18007c24 */ /* 0x000fc6000f8e02ff */
[----:B------:R-:W-:Y:S04]  /*5b10*/  STS.U8 [R3+UR7+0x2700], R103 ;  /* 0x0027006703007988 */ /* 0x000fe80008000007 */
[----:B------:R-:W-:Y:S04]  /*5b20*/  STS.U8 [R3+UR7+0x2b00], R102 ;  /* 0x002b006603007988 */ /* 0x000fe80008000007 */
[----:B------:R-:W-:Y:S04]  /*5b30*/  STS.U8 [R3+UR7+0x2f00], R101 ;  /* 0x002f006503007988 */ /* 0x000fe80008000007 */
[----:B------:R-:W-:Y:S04]  /*5b40*/  STS.U8 [R3+UR7+0x3300], R99 ;  /* 0x0033006303007988 */ /* 0x000fe80008000007 */
[----:B------:R-:W-:Y:S01]  /*5b50*/  STS.U8 [R3+UR7+0x3700], R97 ;  /* 0x0037006103007988 */ /* 0x000fe20008000007 */
[----:B------:R-:W-:-:S03]  /*5b60*/  USHF.R.S32.HI UR10, URZ, 0x1f, UR5 ;  /* 0x0000001fff0a7899 */ /* 0x000fc60008011405 */
[----:B------:R-:W-:Y:S01]  /*5b70*/  STS.U8 [R3+UR7+0x3b00], R115 ;  /* 0x003b007303007988 */ /* 0x000fe20008000007 */
[----:B-1----:R-:W-:Y:S01]  /*5b80*/  IADD3 R70, P2, P3, R0, UR5, R70 ;  /* 0x0000000500467c10 */ /* 0x002fe2000fb5e046 */
[----:B------:R-:W1:Y:S02]  /*5b90*/  LDCU UR5, c[0x0][0x3d8] ;  /* 0x00007b00ff0577ac */ /* 0x000e640008000800 */
[----:B------:R4:W-:Y:S02]  /*5ba0*/  STS.U8 [R3+UR7+0x3f00], R113 ;  /* 0x003f007103007988 */ /* 0x0009e40008000007 */
[----:B----4-:R-:W4:Y:S01]  /*5bb0*/  LDC R3, c[0x0][0x3d8] ;  /* 0x0000f600ff037b82 */ /* 0x010f220000000800 */
[----:B------:R-:W-:Y:S01]  /*5bc0*/  SHF.R.S32.HI R0, RZ, 0x1f, R0 ;  /* 0x0000001fff007819 */ /* 0x000fe20000011400 */
[----:B------:R1:W-:Y:S03]  /*5bd0*/  STL.S16 [R1+0x48], R4 ;  /* 0x0000480401007387 */ /* 0x0003e60000100600 */
[----:B------:R-:W-:-:S02]  /*5be0*/  IADD3.X R71, PT, PT, R0, UR10, R71, P2, P3 ;  /* 0x0000000a00477c10 */ /* 0x000fc400097e6447 */
[----:B------:R-:W-:Y:S01]  /*5bf0*/  LOP3.LUT R121, R2, 0x70, RZ, 0x3c, !PT ;  /* 0x0000007002797812 */ /* 0x000fe200078e3cff */
[----:B------:R-:W0:Y:S01]  /*5c00*/  LDC R0, c[0x0][0x3d8] ;  /* 0x0000f600ff007b82 */ /* 0x000e220000000800 */
[----:B-1----:R-:W-:-:S07]  /*5c10*/  IADD3 R4, P3, PT, R70, UR5, RZ ;  /* 0x0000000546047c10 */ /* 0x002fce000ff7e0ff */
[----:B------:R-:W1:Y:S01]  /*5c20*/  LDC R2, c[0x0][0x3d8] ;  /* 0x0000f600ff027b82 */ /* 0x000e620000000800 */
[----:B----4-:R-:W-:-:S05]  /*5c30*/  LEA.HI.X.SX32 R5, R3, R71, 0x1, P3 ;  /* 0x0000004703057211 */ /* 0x010fca00018f0eff */
[----:B------:R4:W-:Y:S01]  /*5c40*/  STL.64 [R1+0x368], R4 ;  /* 0x0003680401007387 */ /* 0x0009e20000100a00 */
[----:B------:R-:W-:-:S04]  /*5c50*/  @!UP1 UIADD3 UR12, UPT, UPT, -UR12, 0x100000, URZ ;  /* 0x001000000c0c9890 */ /* 0x000fc8000fffe1ff */
[----:B------:R-:W-:Y:S02]  /*5c60*/  @!UP1 USHF.L.U32 UR13, UR12, 0xb, URZ ;  /* 0x0000000b0c0d9899 */ /* 0x000fe400080006ff */
[----:B------:R-:W-:Y:S01]  /*5c70*/  @!UP1 USHF.L.U32 UR12, UR12, 0x1, URZ ;  /* 0x000000010c0c9899 */ /* 0x000fe200080006ff */
[----:B------:R-:W-:Y:S01]  /*5c80*/  ISETP.EQ.U32.AND P2, PT, RZ, UR48, P1 ;  /* 0x00000030ff007c0c */ /* 0x000fe20008f42070 */
[----:B------:R-:W-:Y:S01]  /*5c90*/  VOTEU.ALL UP2, P0 ;  /* 0x0000000000ff7886 */ /* 0x000fe20000040000 */
[----:B--2---:R4:W-:Y:S01]  /*5ca0*/  STS.U8 [R121+UR7+0x780], R37 ;  /* 0x0007802579007988 */ /* 0x0049e20008000007 */
[----:B------:R-:W-:-:S03]  /*5cb0*/  UIADD3 UR14, UPT, UPT, UR7, 0x4000, URZ ;  /* 0x00004000070e7890 */ /* 0x000fc6000fffe0ff */
[----:B------:R4:W-:Y:S01]  /*5cc0*/  STS.U8 [R121+UR7+0x380], R41 ;  /* 0x0003802979007988 */ /* 0x0009e20008000007 */
[----:B------:R-:W-:-:S03]  /*5cd0*/  UIADD3 UR10, UPT, UPT, UR8, 0x100000, URZ ;  /* 0x00100000080a7890 */ /* 0x000fc6000fffe0ff */
[----:B------:R4:W-:Y:S04]  /*5ce0*/  STS.U8 [R121+UR7+0xb80], R45 ;  /* 0x000b802d79007988 */ /* 0x0009e80008000007 */
        /* <DEDUP_REMOVED lines=12> */
[----:B------:R4:W-:Y:S01]  /*5db0*/  STS.U8 [R121+UR7+0x3f80], R112 ;  /* 0x003f807079007988 */ /* 0x0009e20008000007 */
[----:B------:R2:W-:Y:S06]  /*5dc0*/  MEMBAR.ALL.CTA ;  /* 0x0000000000007992 */ /* 0x0005ec0000008000 */
[----:B--2---:R-:W-:Y:S04]  /*5dd0*/  FENCE.VIEW.ASYNC.S ;  /* 0x00000000000073c6 */ /* 0x004fe80000000000 */
[----:B------:R-:W2:Y:S02]  /*5de0*/  FENCE.VIEW.ASYNC.S ;  /* 0x00000000000073c6 */ /* 0x000ea40000000000 */
[----:B--2---:R4:W2:Y:S01]  /*5df0*/  @!UP2 SYNCS.EXCH.64 URZ, [UR7+0x4000], UR12 ;  /* 0x0040000c07ffa5b2 */ /* 0x0048a20008000100 */
[----:B------:R-:W-:Y:S01]  /*5e00*/  PRMT R110, RZ, 0x7610, R110 ;  /* 0x00007610ff6e7816 */ /* 0x000fe2000000006e */
[----:B0-----:R-:W-:-:S02]  /*5e10*/  IMAD.SHL.U32 R0, R0, 0x2, RZ ;  /* 0x0000000200007824 */ /* 0x001fc400078e00ff */
[----:B-1----:R-:W-:Y:S01]  /*5e20*/  IMAD R2, R2, 0x3, RZ ;  /* 0x0000000302027824 */ /* 0x002fe200078e02ff */
[----:B--2---:R-:W-:Y:S06]  /*5e30*/  BAR.SYNC.DEFER_BLOCKING 0x0 ;  /* 0x0000000000007b1d */ /* 0x004fec0000010000 */
[----:B---34-:R-:W-:Y:S05]  /*5e40*/  @!P2 BRA `(.L_x_6) ;  /* 0x000000000084a947 */ /* 0x018fea0003800000 */
[----:B------:R-:W-:Y:S02]  /*5e50*/  UIADD3 UR5, UPT, UPT, UR7, 0xc000, URZ ;  /* 0x0000c00007057890 */ /* 0x000fe4000fffe0ff */
[----:B------:R-:W-:Y:S02]  /*5e60*/  USHF.R.U32.HI UR20, URZ, 0x4, UR7 ;  /* 0x00000004ff147899 */ /* 0x000fe40008011607 */
[----:B------:R-:W-:Y:S02]  /*5e70*/  USHF.R.U32.HI UR5, URZ, 0x4, UR5 ;  /* 0x00000004ff057899 */ /* 0x000fe40008011605 */
[----:B------:R-:W-:Y:S02]  /*5e80*/  USGXT.U32 UR20, UR20, 0xe ;  /* 0x0000000e1414789a */ /* 0x000fe40008000000 */
[----:B------:R-:W-:Y:S02]  /*5e90*/  USGXT.U32 UR16, UR5, 0xe ;  /* 0x0000000e0510789a */ /* 0x000fe40008000000 */
[----:B------:R-:W-:-:S02]  /*5ea0*/  UIADD3 UR32, UP3, UPT, UR20, 0x2, URZ ;  /* 0x0000000214207890 */ /* 0x000fc4000ff7e0ff */
[----:B------:R-:W-:Y:S01]  /*5eb0*/  UIADD3 UR34, UP2, UPT, UR16, 0x80, URZ ;  /* 0x0000008010227890 */ /* 0x000fe2000ff5e0ff */
[----:B------:R-:W-:Y:S01]  /*5ec0*/  UMOV UR5, URZ ;  /* 0x000000ff00057c82 */ /* 0x000fe20008000000 */
[----:B------:R-:W-:Y:S01]  /*5ed0*/  UMOV UR36, 0x0 ;  /* 0x0000000000247882 */ /* 0x000fe20000000000 */
[----:B------:R-:W-:Y:S02]  /*5ee0*/  UIADD3.X UR33, UPT, UPT, UR5, 0x40004040, URZ, UP3, !UPT ;  /* 0x4000404005217890 */ /* 0x000fe40009ffe4ff */
[----:B------:R-:W-:Y:S02]  /*5ef0*/  UIADD3.X UR35, UPT, UPT, UR5, -0x7fffbfe0, URZ, UP2, !UPT ;  /* 0x8000402005237890 */ /* 0x000fe400097fe4ff */
[----:B------:R-:W-:Y:S02]  /*5f00*/  UIADD3.64 UR26, UPT, UPT, UR32, 0x2, URZ ;  /* 0x00000002201a7897 */ /* 0x000fe4000fffe0ff */
[----:B------:R-:W-:Y:S02]  /*5f10*/  UIADD3.64 UR24, UPT, UPT, UR34, 0x80, URZ ;  /* 0x0000008022187897 */ /* 0x000fe4000fffe0ff */
[----:B------:R-:W-:-:S02]  /*5f20*/  UIADD3.64 UR30, UPT, UPT, UR32, 0x4, URZ ;  /* 0x00000004201e7897 */ /* 0x000fc4000fffe0ff */
[----:B------:R-:W-:Y:S01]  /*5f30*/  UIADD3.64 UR28, UPT, UPT, UR34, 0x100, URZ ;  /* 0x00000100221c7897 */ /* 0x000fe2000fffe0ff */
[----:B------:R-:W-:Y:S01]  /*5f40*/  UMOV UR37, 0x4208010 ;  /* 0x0420801000257882 */ /* 0x000fe20000000000 */
[----:B------:R-:W-:Y:S01]  /*5f50*/  UMOV UR21, 0x40004040 ;  /* 0x4000404000157882 */ /* 0x000fe20000000000 */
[----:B------:R-:W-:Y:S01]  /*5f60*/  UMOV UR17, 0x80004020 ;  /* 0x8000402000117882 */ /* 0x000fe20000000000 */
[----:B------:R-:W-:Y:S01]  /*5f70*/  UMOV UR38, 0x0 ;  /* 0x0000000000267882 */ /* 0x000fe20000000000 */
[----:B------:R-:W-:Y:S01]  /*5f80*/  UMOV UR39, 0x4208010 ;  /* 0x0420801000277882 */ /* 0x000fe20000000000 */
[----:B------:R-:W-:Y:S01]  /*5f90*/  UMOV UR40, 0x0 ;  /* 0x0000000000287882 */ /* 0x000fe20000000000 */
[----:B------:R-:W-:Y:S01]  /*5fa0*/  UMOV UR41, 0x4208010 ;  /* 0x0420801000297882 */ /* 0x000fe20000000000 */
[----:B------:R-:W-:Y:S01]  /*5fb0*/  UMOV UR12, UR14 ;  /* 0x0000000e000c7c82 */ /* 0x000fe20008000000 */
[----:B------:R-:W-:Y:S01]  /*5fc0*/  UMOV UR13, URZ ;  /* 0x000000ff000d7c82 */ /* 0x000fe20008000000 */
[----:B------:R0:W-:Y:S01]  /*5fd0*/  UTCQMMA gdesc[UR16], gdesc[UR20], tmem[UR10], tmem[UR36], idesc[UR37], !UPT ;  /* 0x00ff2414100075ea */ /* 0x0001e2000f80030a */
[----:B------:R-:W-:Y:S01]  /*5fe0*/  UMOV UR42, 0x0 ;  /* 0x00000000002a7882 */ /* 0x000fe20000000000 */
[----:B------:R-:W-:Y:S01]  /*5ff0*/  UMOV UR43, 0x4208010 ;  /* 0x04208010002b7882 */ /* 0x000fe20000000000 */
[----:B------:R0:W-:Y:S01]  /*6000*/  UTCQMMA gdesc[UR34], gdesc[UR32], tmem[UR10], tmem[UR38], idesc[UR39], UPT ;  /* 0x00ff2620220075ea */ /* 0x0001e2000b80030a */
[----:B------:R-:W-:Y:S01]  /*6010*/  UMOV UR5, UR12 ;  /* 0x0000000c00057c82 */ /* 0x000fe20008000000 */
[----:B------:R0:W-:Y:S01]  /*6020*/  UTCQMMA gdesc[UR24], gdesc[UR26], tmem[UR10], tmem[UR40], idesc[UR41], UPT ;  /* 0x00ff281a180075ea */ /* 0x0001e2000b80030a */
[----:B------:R0:W-:Y:S01]  /*6030*/  UTCQMMA gdesc[UR28], gdesc[UR30], tmem[UR10], tmem[UR42], idesc[UR43], UPT ;  /* 0x00ff2a1e1c0075ea */ /* 0x0001e2000b80030a */
[----:B------:R0:W-:Y:S01]  /*6040*/  UTCBAR [UR5], URZ ;  /* 0x000000ff050073e9 */ /* 0x0001e200080000ff */
[----:B------:R-:W-:Y:S01]  /*6050*/  NOP ;  /* 0x0000000000007918 */ /* 0x000fe20000000000 */
.L_x_6:
[----:B------:R-:W-:Y:S05]  /*6060*/  @!P1 BRA `(.L_x_7) ;  /* 0x0000000000089947 */ /* 0x000fea0003800000 */
[----:B------:R-:W1:Y:S02]  /*6070*/  SYNCS.PHASECHK.TRANS64.TRYWAIT P3, [UR7+0x4000], RZ ;  /* 0x004000ffff0075a7 */ /* 0x000e640008061107 */
[----:B-1----:R-:W-:Y:S05]  /*6080*/  @!P3 BRA `(.L_x_8) ;  /* 0x00000138005cb947 */ /* 0x002fea0003800000 */
.L_x_7:
[----:B------:R-:W2:Y:S01]  /*6090*/  LDL.64 R96, [R1+0x368] ;  /* 0x0003680001607983 */ /* 0x000ea20000100a00 */
[----:B------:R-:W-:Y:S01]  /*60a0*/  BAR.SYNC.DEFER_BLOCKING 0x0 ;  /* 0x0000000000007b1d */ /* 0x000fe20000010000 */
[----:B------:R-:W-:Y:S02]  /*60b0*/  IADD3 R100, P3, PT, R0, R70, RZ ;  /* 0x0000004600647210 */ /* 0x000fe40007f7e0ff */
[----:B------:R-:W-:Y:S02]  /*60c0*/  PRMT R75, RZ, 0x7610, R75 ;  /* 0x00007610ff4b7816 */ /* 0x000fe4000000004b */
[----:B------:R-:W-:-:S03]  /*60d0*/  PRMT R3, RZ, 0x7610, R3 ;  /* 0x00007610ff037816 */ /* 0x000fc60000000003 */
[----:B------:R-:W1:Y:S01]  /*60e0*/  LDC R76, c[0x0][0x3d8] ;  /* 0x0000f600ff4c7b82 */ /* 0x000e620000000800 */
[----:B------:R-:W-:Y:S01]  /*60f0*/  PRMT R81, RZ, 0x7610, R81 ;  /* 0x00007610ff517816 */ /* 0x000fe20000000051 */
[----:B------:R-:W2:Y:S01]  /*6100*/  LDL.LU R91, [R1+0x48] ;  /* 0x00004800015b7983 */ /* 0x000ea20000300800 */
[----:B------:R-:W-:Y:S01]  /*6110*/  LEA.HI.X.SX32 R101, R0, R71, 0x1, P3 ;  /* 0x0000004700657211 */ /* 0x000fe200018f0eff */
[----:B0-----:R-:W0:Y:S01]  /*6120*/  LDCU UR5, c[0x0][0x3a8] ;  /* 0x00007500ff0577ac */ /* 0x001e220008000800 */
[----:B------:R-:W-:Y:S01]  /*6130*/  LDTM.16dp32bit_t0_t15.x64 R4, tmem[UR9+0x100000] ;  /* 0x10000009000479ee */ /* 0x000fe20008b00000 */
[----:B------:R-:W0:Y:S01]  /*6140*/  LDTM.16dp32bit_t16_t31.x64 R4, tmem[UR9+0x100040] ;  /* 0x10004009000479ee */ /* 0x000e220008b20000 */
[----:B------:R3:W-:Y:S01]  /*6150*/  STL [R1+0x828], R69 ;  /* 0x0008284501007387 */ /* 0x0007e20000100800 */
[----:B------:R-:W4:Y:S01]  /*6160*/  @!P0 SYNCS.CCTL.IV [UR7+0x4000] ;  /* 0x00400000ff0089b1 */ /* 0x000f220008000007 */
[----:B------:R-:W-:Y:S02]  /*6170*/  NOP ;  /* 0x0000000000007918 */ /* 0x000fe40000000000 */
[----:B------:R-:W3:Y:S01]  /*6180*/  @P1 LDG.E.U8 R75, desc[UR22][R100.64] ;  /* 0x00000016644b1981 */ /* 0x000ee2000c1e1100 */
[----:B------:R-:W-:-:S03]  /*6190*/  IMAD.SHL.U32 R0, R72, 0x4, RZ ;  /* 0x0000000448007824 */ /* 0x000fc600078e00ff */
[----:B------:R-:W-:Y:S01]  /*61a0*/  STL [R1+0x824], R68 ;  /* 0x0008244401007387 */ /* 0x000fe20000100800 */
[----:B------:R-:W-:Y:S01]  /*61b0*/  PRMT R80, RZ, 0x7610, R80 ;  /* 0x00007610ff507816 */ /* 0x000fe20000000050 */
[----:B------:R-:W0:Y:S02]  /*61c0*/  LDC R72, c[0x0][0x3d8] ;  /* 0x0000f600ff487b82 */ /* 0x000e240000000800 */
[----:B--2---:R2:W4:Y:S01]  /*61d0*/  @P1 LDG.E.U8 R91, desc[UR22][R96.64] ;  /* 0x00000016605b1981 */ /* 0x004522000c1e1100 */
[----:B------:R-:W-:Y:S02]  /*61e0*/  PRMT R114, RZ, 0x7610, R114 ;  /* 0x00007610ff727816 */ /* 0x000fe40000000072 */
[----:B------:R-:W-:Y:S02]  /*61f0*/  PRMT R111, RZ, 0x7610, R111 ;  /* 0x00007610ff6f7816 */ /* 0x000fe4000000006f */
[----:B------:R-:W-:Y:S02]  /*6200*/  PRMT R90, RZ, 0x7610, R90 ;  /* 0x00007610ff5a7816 */ /* 0x000fe4000000005a */
[----:B------:R-:W-:-:S02]  /*6210*/  PRMT R113, RZ, 0x7610, R113 ;  /* 0x00007610ff717816 */ /* 0x000fc40000000071 */
[----:B------:R-:W-:Y:S02]  /*6220*/  PRMT R95, RZ, 0x7610, R95 ;  /* 0x00007610ff5f7816 */ /* 0x000fe4000000005f */
[----:B------:R-:W-:Y:S02]  /*6230*/  PRMT R98, RZ, 0x7610, R98 ;  /* 0x00007610ff627816 */ /* 0x000fe40000000062 */
        /* <DEDUP_REMOVED lines=24> */
[----:B------:R-:W-:Y:S01]  /*63c0*/  PRMT R118, RZ, 0x7610, R118 ;  /* 0x00007610ff767816 */ /* 0x000fe20000000076 */
[----:B0-----:R-:W-:Y:S01]  /*63d0*/  FMUL R4, R4, UR5 ;  /* 0x0000000504047c20 */ /* 0x001fe20008400000 */
[-C--:B--2---:R-:W-:Y:S01]  /*63e0*/  IADD3 R96, P4, PT, R2, R70.reuse, RZ ;  /* 0x0000004602607210 */ /* 0x084fe20007f9e0ff */
[----:B------:R-:W-:Y:S01]  /*63f0*/  FMUL R5, R5, UR5 ;  /* 0x0000000505057c20 */ /* 0x000fe20008400000 */
[----:B---3--:R-:W-:Y:S01]  /*6400*/  PRMT R69, RZ, 0x7610, R69 ;  /* 0x00007610ff457816 */ /* 0x008fe20000000045 */
[----:B------:R-:W-:Y:S01]  /*6410*/  FMUL R8, R8, UR5 ;  /* 0x0000000508087c20 */ /* 0x000fe20008400000 */
[-C--:B------:R-:W-:Y:S01]  /*6420*/  LEA.HI.X.SX32 R97, R2, R71.reuse, 0x1, P4 ;  /* 0x0000004702617211 */ /* 0x080fe200020f0eff */
[----:B------:R-:W-:Y:S01]  /*6430*/  FMUL R9, R9, UR5 ;  /* 0x0000000509097c20 */ /* 0x000fe20008400000 */
[----:B------:R-:W-:Y:S01]  /*6440*/  FMUL R12, R12, UR5 ;  /* 0x000000050c0c7c20 */ /* 0x000fe20008400000 */
[----:B------:R-:W-:Y:S01]  /*6450*/  FMUL R13, R13, UR5 ;  /* 0x000000050d0d7c20 */ /* 0x000fe20008400000 */
[----:B------:R-:W-:Y:S01]  /*6460*/  FMUL R14, R14, UR5 ;  /* 0x000000050e0e7c20 */ /* 0x000fe20008400000 */
[----:B------:R0:W2:Y:S04]  /*6470*/  @P1 LDG.E.U8 R3, desc[UR22][R96.64] ;  /* 0x0000001660031981 */ /* 0x0000a8000c1e1100 */
[----:B------:R-:W-:Y:S04]  /*6480*/  STL.64 [R1+0x360], R100 ;  /* 0x0003606401007387 */ /* 0x000fe80000100a00 */
[----:B------:R3:W-:Y:S01]  /*6490*/  STL [R1+0xa8], R75 ;  /* 0x0000a84b01007387 */ /* 0x0007e20000100800 */
[-C--:B------:R-:W-:Y:S01]  /*64a0*/  IADD3 R102, P3, PT, R0, R70.reuse, RZ ;  /* 0x0000004600667210 */ /* 0x080fe20007f7e0ff */
[----:B------:R-:W-:Y:S01]  /*64b0*/  IMAD.SHL.U32 R2, R74, 0x8, RZ ;  /* 0x000000084a027824 */ /* 0x000fe200078e00ff */
[----:B------:R-:W-:Y:S01]  /*64c0*/  PRMT R74, RZ, 0x7610, R74 ;  /* 0x00007610ff4a7816 */ /* 0x000fe2000000004a */
[----:B------:R-:W-:Y:S01]  /*64d0*/  FMUL R15, R15, UR5 ;  /* 0x000000050f0f7c20 */ /* 0x000fe20008400000 */
[----:B------:R-:W-:Y:S01]  /*64e0*/  FMUL R16, R16, UR5 ;  /* 0x0000000510107c20 */ /* 0x000fe20008400000 */
[----:B------:R-:W-:Y:S01]  /*64f0*/  FMUL R17, R17, UR5 ;  /* 0x0000000511117c20 */ /* 0x000fe20008400000 */
[----:B------:R-:W-:Y:S01]  /*6500*/  FMUL R18, R18, UR5 ;  /* 0x0000000512127c20 */ /* 0x000fe20008400000 */
[----:B------:R-:W-:Y:S01]  /*6510*/  FMUL R19, R19, UR5 ;  /* 0x0000000513137c20 */ /* 0x000fe20008400000 */
[----:B------:R-:W-:Y:S01]  /*6520*/  FMUL R20, R20, UR5 ;  /* 0x0000000514147c20 */ /* 0x000fe20008400000 */
[----:B---3--:R-:W3:Y:S01]  /*6530*/  LDC R75, c[0x0][0x3d8] ;  /* 0x0000f600ff4b7b82 */ /* 0x008ee20000000800 */
[-C--:B------:R-:W-:Y:S01]  /*6540*/  LEA.HI.X.SX32 R103, R0, R71.reuse, 0x1, P3 ;  /* 0x0000004700677211 */ /* 0x080fe200018f0eff */
[----:B------:R0:W-:Y:S04]  /*6550*/  STL.64 [R1+0x358], R96 ;  /* 0x0003586001007387 */ /* 0x0001e80000100a00 */
[----:B------:R-:W4:Y:S01]  /*6560*/  @P1 LDG.E.U8 R74, desc[UR22][R102.64] ;  /* 0x00000016664a1981 */ /* 0x000f22000c1e1100 */
[----:B------:R-:W-:Y:S01]  /*6570*/  FMUL R21, R21, UR5 ;  /* 0x0000000515157c20 */ /* 0x000fe20008400000 */
[----:B------:R-:W-:Y:S01]  /*6580*/  FMUL R22, R22, UR5 ;  /* 0x0000000516167c20 */ /* 0x000fe20008400000 */
[----:B------:R-:W-:Y:S01]  /*6590*/  FMUL R23, R23, UR5 ;  /* 0x0000000517177c20 */ /* 0x000fe20008400000 */
[----:B------:R-:W-:Y:S01]  /*65a0*/  FMUL R24, R24, UR5 ;  /* 0x0000000518187c20 */ /* 0x000fe20008400000 */
[----:B------:R-:W-:Y:S01]  /*65b0*/  FMUL R25, R25, UR5 ;  /* 0x0000000519197c20 */ /* 0x000fe20008400000 */
[----:B------:R-:W-:Y:S01]  /*65c0*/  FMUL R26, R26, UR5 ;  /* 0x000000051a1a7c20 */ /* 0x000fe20008400000 */
[----:B------:R-:W-:Y:S01]  /*65d0*/  FMUL R27, R27, UR5 ;  /* 0x000000051b1b7c20 */ /* 0x000fe20008400000 */
[----:B0-----:R-:W-:Y:S01]  /*65e0*/  IADD3 R96, P3, PT, R2, R70, RZ ;  /* 0x0000004602607210 */ /* 0x001fe20007f7e0ff */
[----:B------:R-:W-:Y:S01]  /*65f0*/  FMUL R28, R28, UR5 ;  /* 0x000000051c1c7c20 */ /* 0x000fe20008400000 */
[----:B------:R-:W-:Y:S01]  /*6600*/  FMUL R29, R29, UR5 ;  /* 0x000000051d1d7c20 */ /* 0x000fe20008400000 */
[----:B------:R-:W-:Y:S01]  /*6610*/  FMUL R30, R30, UR5 ;  /* 0x000000051e1e7c20 */ /* 0x000fe20008400000 */
[----:B------:R-:W-:Y:S01]  /*6620*/  LEA.HI.X.SX32 R97, R2, R71, 0x1, P3 ;  /* 0x0000004702617211 */ /* 0x000fe200018f0eff */
[----:B-1----:R-:W-:-:S02]  /*6630*/  IMAD R0, R76, 0x9, RZ ;  /* 0x000000094c007824 */ /* 0x002fc400078e02ff */
[----:B------:R-:W-:Y:S01]  /*6640*/  FMUL R31, R31, UR5 ;  /* 0x000000051f1f7c20 */ /* 0x000fe20008400000 */
[----:B------:R-:W-:Y:S01]  /*6650*/  FMUL R32, R32, UR5 ;  /* 0x0000000520207c20 */ /* 0x000fe20008400000 */
[----:B------:R-:W-:Y:S01]  /*6660*/  FMUL R33, R33, UR5 ;  /* 0x0000000521217c20 */ /* 0x000fe20008400000 */
[----:B------:R-:W4:Y:S01]  /*6670*/  @P1 LDG.E.U8 R114, desc[UR22][R96.64] ;  /* 0x0000001660721981 */ /* 0x000f22000c1e1100 */
[----:B---3--:R-:W-:Y:S02]  /*6680*/  IMAD R2, R75, 0xa, RZ ;  /* 0x0000000a4b027824 */ /* 0x008fe400078e02ff */
[----:B------:R-:W-:Y:S01]  /*6690*/  FMUL R34, R34, UR5 ;  /* 0x0000000522227c20 */ /* 0x000fe20008400000 */
[----:B------:R-:W-:Y:S01]  /*66a0*/  PRMT R112, RZ, 0x7610, R112 ;  /* 0x00007610ff707816 */ /* 0x000fe20000000070 */
[----:B------:R-:W0:Y:S01]  /*66b0*/  LDC R75, c[0x0][0x3d8] ;  /* 0x0000f600ff4b7b82 */ /* 0x000e220000000800 */
[----:B------:R-:W3:Y:S04]  /*66c0*/  @P1 LDG.E.U8 R110, desc[UR22][R70.64] ;  /* 0x00000016466e1981 */ /* 0x000ee8000c1e1100 */
[----:B--2---:R1:W-:Y:S02]  /*66d0*/  STL [R1+0x780], R3 ;  /* 0x0007800301007387 */ /* 0x0043e40000100800 */
[----:B-1----:R-:W-:-:S02]  /*66e0*/  IMAD R3, R73, 0x5, RZ ;  /* 0x0000000549037824 */ /* 0x002fc400078e02ff */
[----:B------:R-:W-:Y:S01]  /*66f0*/  STL.64 [R1+0x350], R102 ;  /* 0x0003506601007387 */ /* 0x000fe20000100a00 */
[----:B------:R-:W1:Y:S02]  /*6700*/  LDC R73, c[0x0][0x3d8] ;  /* 0x0000f600ff497b82 */ /* 0x000e640000000800 */
[----:B------:R-:W-:-:S04]  /*6710*/  IADD3 R100, P4, PT, R3, R70, RZ ;  /* 0x0000004603647210 */ /* 0x000fc80007f9e0ff */
[----:B------:R-:W-:Y:S02]  /*6720*/  LEA.HI.X.SX32 R101, R3, R71, 0x1, P4 ;  /* 0x0000004703657211 */ /* 0x000fe400020f0eff */
[----:B------:R-:W-:Y:S01]  /*6730*/  PRMT R76, RZ, 0x7610, R76 ;  /* 0x00007610ff4c7816 */ /* 0x000fe2000000004c */
[----:B------:R-:W2:Y:S02]  /*6740*/  LDC R3, c[0x0][0x3d8] ;  /* 0x0000f600ff037b82 */ /* 0x000ea40000000800 */
[----:B------:R0:W-:Y:S04]  /*6750*/  STL.64 [R1+0x348], R100 ;  /* 0x0003486401007387 */ /* 0x0001e80000100a00 */
[----:B------:R0:W3:Y:S02]  /*6760*/  @P1 LDG.E.U8 R81, desc[UR22][R100.64] ;  /* 0x0000001664511981 */ /* 0x0000e4000c1e1100 */
[----:B0-----:R-:W-:-:S04]  /*6770*/  IADD3 R100, P4, PT, R2, R70, RZ ;  /* 0x0000004602647210 */ /* 0x001fc80007f9e0ff */
[----:B------:R-:W-:-:S05]  /*6780*/  LEA.HI.X.SX32 R101, R2, R71, 0x1, P4 ;  /* 0x0000004702657211 */ /* 0x000fca00020f0eff */
[----:B------:R-:W3:Y:S04]  /*6790*/  @P1 LDG.E.U8 R80, desc[UR22][R100.64] ;  /* 0x0000001664501981 */ /* 0x000ee8000c1e1100 */
[----:B------:R0:W-:Y:S04]  /*67a0*/  STL.64 [R1+0x340], R96 ;  /* 0x0003406001007387 */ /* 0x0001e80000100a00 */
[----:B----4-:R4:W-:Y:S01]  /*67b0*/  STL [R1+0x7c4], R74 ;  /* 0x0007c44a01007387 */ /* 0x0109e20000100800 */
[----:B0-----:R-:W-:Y:S01]  /*67c0*/  IADD3 R96, P3, PT, R0, R70, RZ ;  /* 0x0000004600607210 */ /* 0x001fe20007f7e0ff */
[----:B-1----:R-:W-:-:S02]  /*67d0*/  IMAD R2, R73, 0xc, RZ ;  /* 0x0000000c49027824 */ /* 0x002fc400078e02ff */
[----:B------:R-:W-:Y:S01]  /*67e0*/  @P1 STL [R1+0x48], R91 ;  /* 0x0000485b01001387 */ /* 0x000fe20000100800 */
[----:B----4-:R-:W0:Y:S01]  /*67f0*/  LDC R74, c[0x0][0x3d8] ;  /* 0x0000f600ff4a7b82 */ /* 0x010e220000000800 */
[----:B------:R-:W-:Y:S01]  /*6800*/  LEA.HI.X.SX32 R97, R0, R71, 0x1, P3 ;  /* 0x0000004700617211 */ /* 0x000fe200018f0eff */
[----:B------:R-:W-:-:S04]  /*6810*/  IMAD R0, R72, 0xb, RZ ;  /* 0x0000000b48007824 */ /* 0x000fc800078e02ff */
[----:B------:R1:W-:Y:S01]  /*6820*/  STL.64 [R1+0x338], R96 ;  /* 0x0003386001007387 */ /* 0x0003e20000100a00 */
[----:B--2---:R-:W-:Y:S01]  /*6830*/  IMAD.SHL.U32 R3, R3, 0x10, RZ ;  /* 0x0000001003037824 */ /* 0x004fe200078e00ff */
[----:B------:R-:W2:Y:S02]  /*6840*/  LDC R73, c[0x0][0x3d8] ;  /* 0x0000f600ff497b82 */ /* 0x000ea40000000800 */
[----:B------:R1:W4:Y:S01]  /*6850*/  @P1 LDG.E.U8 R111, desc[UR22][R96.64] ;  /* 0x00000016606f1981 */ /* 0x000322000c1e1100 */
[----:B------:R-:W-:Y:S02]  /*6860*/  PRMT R72, RZ, 0x7610, R72 ;  /* 0x00007610ff487816 */ /* 0x000fe40000000048 */
[----:B-1----:R-:W-:-:S04]  /*6870*/  IADD3 R96, P3, PT, R0, R70, RZ ;  /* 0x0000004600607210 */ /* 0x002fc80007f7e0ff */
[----:B------:R-:W-:-:S05]  /*6880*/  LEA.HI.X.SX32 R97, R0, R71, 0x1, P3 ;  /* 0x0000004700617211 */ /* 0x000fca00018f0eff */
[----:B------:R-:W2:Y:S04]  /*6890*/  @P1 LDG.E.U8 R72, desc[UR22][R96.64] ;  /* 0x0000001660481981 */ /* 0x000ea8000c1e1100 */
[----:B------:R-:W-:Y:S04]  /*68a0*/  STL.64 [R1+0x330], R100 ;  /* 0x0003306401007387 */ /* 0x000fe80000100a00 */
[----:B---3--:R1:W-:Y:S04]  /*68b0*/  STL [R1+0x9c], R80 ;  /* 0x00009c5001007387 */ /* 0x0083e80000100800 */
[----:B------:R3:W-:Y:S01]  /*68c0*/  STL [R1+0x7fc], R81 ;  /* 0x0007fc5101007387 */ /* 0x0007e20000100800 */
[----:B-1----:R-:W-:-:S04]  /*68d0*/  IADD3 R80, P4, PT, R2, R70, RZ ;  /* 0x0000004602507210 */ /* 0x002fc80007f9e0ff */
[----:B---3--:R-:W-:-:S05]  /*68e0*/  LEA.HI.X.SX32 R81, R2, R71, 0x1, P4 ;  /* 0x0000004702517211 */ /* 0x008fca00020f0eff */
[----:B------:R1:W3:Y:S04]  /*68f0*/  @P1 LDG.E.U8 R76, desc[UR22][R80.64] ;  /* 0x00000016504c1981 */ /* 0x0002e8000c1e1100 */
[----:B------:R-:W-:Y:S01]  /*6900*/  STL.64 [R1+0x328], R96 ;  /* 0x0003286001007387 */ /* 0x000fe20000100a00 */
[----:B0-----:R-:W-:Y:S02]  /*6910*/  IMAD R0, R74, 0xd, RZ ;  /* 0x0000000d4a007824 */ /* 0x001fe400078e02ff */
[----:B------:R-:W-:Y:S01]  /*6920*/  IMAD R2, R75, 0x11, RZ ;  /* 0x000000114b027824 */ /* 0x000fe200078e02ff */
[----:B------:R-:W0:Y:S02]  /*6930*/  LDC R74, c[0x0][0x3d8] ;  /* 0x0000f600ff4a7b82 */ /* 0x000e240000000800 */
[-C--:B------:R-:W-:Y:S01]  /*6940*/  IADD3 R100, P3, PT, R0, R70.reuse, RZ ;  /* 0x0000004600647210 */ /* 0x080fe20007f7e0ff */
[----:B--2---:R2:W-:Y:S05]  /*6950*/  STL [R1+0x78c], R72 ;  /* 0x00078c4801007387 */ /* 0x0045ea0000100800 */
[----:B--2---:R-:W2:Y:S01]  /*6960*/  LDC R72, c[0x0][0x3d8] ;  /* 0x0000f600ff487b82 */ /* 0x004ea20000000800 */
[----:B------:R1:W-:Y:S01]  /*6970*/  STL.64 [R1+0x320], R80 ;  /* 0x0003205001007387 */ /* 0x0003e20000100a00 */
[----:B------:R-:W-:-:S02]  /*6980*/  IADD3 R96, P4, PT, R3, R70, RZ ;  /* 0x0000004603607210 */ /* 0x000fc40007f9e0ff */
[-C--:B------:R-:W-:Y:S02]  /*6990*/  LEA.HI.X.SX32 R101, R0, R71.reuse, 0x1, P3 ;  /* 0x0000004700657211 */ /* 0x080fe400018f0eff */
[-C--:B------:R-:W-:Y:S02]  /*69a0*/  LEA.HI.X.SX32 R97, R3, R71.reuse, 0x1, P4 ;  /* 0x0000004703617211 */ /* 0x080fe400020f0eff */
[----:B------:R-:W-:Y:S01]  /*69b0*/  PRMT R75, RZ, 0x7610, R75 ;  /* 0x00007610ff4b7816 */ /* 0x000fe2000000004b */
[----:B------:R-:W-:Y:S01]  /*69c0*/  IMAD R0, R73, 0x12, RZ ;  /* 0x0000001249007824 */ /* 0x000fe200078e02ff */
[----:B------:R-:W4:Y:S01]  /*69d0*/  @P1 LDG.E.U8 R98, desc[UR22][R100.64] ;  /* 0x0000001664621981 */ /* 0x000f22000c1e1100 */
[----:B------:R-:W0:Y:S01]  /*69e0*/  LDC R73, c[0x0][0x3d8] ;  /* 0x0000f600ff497b82 */ /* 0x000e220000000800 */
[C---:B-1----:R-:W-:Y:S02]  /*69f0*/  IADD3 R80, P3, PT, R2.reuse, R70, RZ ;  /* 0x0000004602507210 */ /* 0x042fe40007f7e0ff */
[----:B------:R-:W4:Y:S02]  /*6a00*/  @P1 LDG.E.U8 R113, desc[UR22][R96.64] ;  /* 0x0000001660711981 */ /* 0x000f24000c1e1100 */
[----:B------:R-:W-:-:S03]  /*6a10*/  LEA.HI.X.SX32 R81, R2, R71, 0x1, P3 ;  /* 0x0000004702517211 */ /* 0x000fc600018f0eff */
[----:B------:R-:W1:Y:S02]  /*6a20*/  LDC R3, c[0x0][0x3d8] ;  /* 0x0000f600ff037b82 */ /* 0x000e640000000800 */
[----:B------:R0:W4:Y:S01]  /*6a30*/  @P1 LDG.E.U8 R90, desc[UR22][R80.64] ;  /* 0x00000016505a1981 */ /* 0x000122000c1e1100 */
[----:B--2---:R-:W-:-:S05]  /*6a40*/  IMAD R2, R72, 0x13, RZ ;  /* 0x0000001348027824 */ /* 0x004fca00078e02ff */
[----:B------:R-:W2:Y:S01]  /*6a50*/  LDC R72, c[0x0][0x3d8] ;  /* 0x0000f600ff487b82 */ /* 0x000ea20000000800 */
[----:B---3--:R3:W-:Y:S04]  /*6a60*/  STL [R1+0x7c0], R76 ;  /* 0x0007c04c01007387 */ /* 0x0087e80000100800 */
[----:B------:R-:W-:Y:S03]  /*6a70*/  STL.64 [R1+0x318], R100 ;  /* 0x0003186401007387 */ /* 0x000fe60000100a00 */
[----:B---3--:R-:W3:Y:S01]  /*6a80*/  LDC R76, c[0x0][0x3d8] ;  /* 0x0000f600ff4c7b82 */ /* 0x008ee20000000800 */
[----:B------:R-:W-:Y:S04]  /*6a90*/  STL.64 [R1+0x310], R96 ;  /* 0x0003106001007387 */ /* 0x000fe80000100a00 */
[----:B------:R0:W-:Y:S02]  /*6aa0*/  STL.64 [R1+0x308], R80 ;  /* 0x0003085001007387 */ /* 0x0001e40000100a00 */
[----:B0-----:R-:W-:-:S04]  /*6ab0*/  IADD3 R80, P4, PT, R2, R70, RZ ;  /* 0x0000004602507210 */ /* 0x001fc80007f9e0ff */
[----:B------:R-:W-:-:S05]  /*6ac0*/  LEA.HI.X.SX32 R81, R2, R71, 0x1, P4 ;  /* 0x0000004702517211 */ /* 0x000fca00020f0eff */
[----:B------:R-:W4:Y:S01]  /*6ad0*/  @P1 LDG.E.U8 R75, desc[UR22][R80.64] ;  /* 0x00000016504b1981 */ /* 0x000f22000c1e1100 */
[----:B------:R-:W-:-:S04]  /*6ae0*/  IADD3 R96, P3, PT, R0, R70, RZ ;  /* 0x0000004600607210 */ /* 0x000fc80007f7e0ff */
[----:B------:R-:W-:Y:S01]  /*6af0*/  LEA.HI.X.SX32 R97, R0, R71, 0x1, P3 ;  /* 0x0000004700617211 */ /* 0x000fe200018f0eff */
[----:B---3--:R-:W-:Y:S02]  /*6b00*/  IMAD R0, R76, 0x14, RZ ;  /* 0x000000144c007824 */ /* 0x008fe400078e02ff */
[----:B------:R-:W-:Y:S02]  /*6b10*/  IMAD R2, R74, 0x15, RZ ;  /* 0x000000154a027824 */ /* 0x000fe400078e02ff */
[----:B------:R0:W-:Y:S04]  /*6b20*/  STL.64 [R1+0x300], R96 ;  /* 0x0003006001007387 */ /* 0x0001e80000100a00 */
[----:B------:R0:W3:Y:S01]  /*6b30*/  @P1 LDG.E.U8 R95, desc[UR22][R96.64] ;  /* 0x00000016605f1981 */ /* 0x0000e2000c1e1100 */
[----:B------:R-:W-:-:S03]  /*6b40*/  PRMT R74, RZ, 0x7610, R74 ;  /* 0x00007610ff4a7816 */ /* 0x000fc6000000004a */
[----:B------:R1:W-:Y:S01]  /*6b50*/  STL.64 [R1+0x2f8], R80 ;  /* 0x0002f85001007387 */ /* 0x0003e20000100a00 */
[CC--:B0-----:R-:W-:Y:S02]  /*6b60*/  IADD3 R96, P3, PT, R0.reuse, R70.reuse, RZ ;  /* 0x0000004600607210 */ /* 0x0c1fe40007f7e0ff */
[----:B------:R-:W-:Y:S02]  /*6b70*/  PRMT R76, RZ, 0x7610, R76 ;  /* 0x00007610ff4c7816 */ /* 0x000fe4000000004c */
[----:B------:R-:W-:Y:S02]  /*6b80*/  LEA.HI.X.SX32 R97, R0, R71, 0x1, P3 ;  /* 0x0000004700617211 */ /* 0x000fe400018f0eff */
[----:B-1----:R-:W-:-:S03]  /*6b90*/  IADD3 R80, P4, PT, R2, R70, RZ ;  /* 0x0000004602507210 */ /* 0x002fc60007f9e0ff */
[----:B------:R0:W3:Y:S01]  /*6ba0*/  @P1 LDG.E.U8 R74, desc[UR22][R96.64] ;  /* 0x00000016604a1981 */ /* 0x0000e2000c1e1100 */
[----:B------:R-:W-:-:S05]  /*6bb0*/  LEA.HI.X.SX32 R81, R2, R71, 0x1, P4 ;  /* 0x0000004702517211 */ /* 0x000fca00020f0eff */
[----:B------:R-:W3:Y:S01]  /*6bc0*/  @P1 LDG.E.U8 R76, desc[UR22][R80.64] ;  /* 0x00000016504c1981 */ /* 0x000ee2000c1e1100 */
[----:B------:R-:W-:Y:S02]  /*6bd0*/  IMAD R0, R73, 0x18, RZ ;  /* 0x0000001849007824 */ /* 0x000fe400078e02ff */
[----:B------:R-:W-:Y:S01]  /*6be0*/  IMAD R3, R3, 0x19, RZ ;  /* 0x0000001903037824 */ /* 0x000fe200078e02ff */
[----:B------:R-:W1:Y:S01]  /*6bf0*/  LDC R73, c[0x0][0x3d8] ;  /* 0x0000f600ff497b82 */ /* 0x000e620000000800 */
[----:B--2---:R-:W-:-:S07]  /*6c00*/  IMAD R2, R72, 0x1a, RZ ;  /* 0x0000001a48027824 */ /* 0x004fce00078e02ff */
[----:B------:R-:W2:Y:S01]  /*6c10*/  LDC R72, c[0x0][0x3d8] ;  /* 0x0000f600ff487b82 */ /* 0x000ea20000000800 */
[----:B----4-:R4:W-:Y:S07]  /*6c20*/  STL [R1+0x788], R75 ;  /* 0x0007884b01007387 */ /* 0x0109ee0000100800 */
[----:B----4-:R-:W4:Y:S01]  /*6c30*/  LDC R75, c[0x0][0x3d8] ;  /* 0x0000f600ff4b7b82 */ /* 0x010f220000000800 */
[----:B------:R0:W-:Y:S04]  /*6c40*/  STL.64 [R1+0x2f0], R96 ;  /* 0x0002f06001007387 */ /* 0x0001e80000100a00 */
[----:B------:R1:W-:Y:S01]  /*6c50*/  STL [R1+0x7f8], R98 ;  /* 0x0007f86201007387 */ /* 0x0003e20000100800 */
[----:B0-----:R-:W-:-:S02]  /*6c60*/  IADD3 R96, P4, PT, R3, R70, RZ ;  /* 0x0000004603607210 */ /* 0x001fc40007f9e0ff */
[C---:B-1----:R-:W-:Y:S02]  /*6c70*/  IADD3 R98, P3, PT, R0.reuse, R70, RZ ;  /* 0x0000004600627210 */ /* 0x042fe40007f7e0ff */
[-C--:B------:R-:W-:Y:S02]  /*6c80*/  LEA.HI.X.SX32 R97, R3, R71.reuse, 0x1, P4 ;  /* 0x0000004703617211 */ /* 0x080fe400020f0eff */
[----:B------:R-:W-:-:S03]  /*6c90*/  LEA.HI.X.SX32 R99, R0, R71, 0x1, P3 ;  /* 0x0000004700637211 */ /* 0x000fc600018f0eff */
[----:B------:R0:W2:Y:S01]  /*6ca0*/  @P1 LDG.E.U8 R117, desc[UR22][R96.64] ;  /* 0x0000001660751981 */ /* 0x0000a2000c1e1100 */
[----:B----4-:R-:W-:-:S03]  /*6cb0*/  IMAD R0, R75, 0x1b, RZ ;  /* 0x0000001b4b007824 */ /* 0x010fc600078e02ff */
[----:B---3--:R1:W-:Y:S04]  /*6cc0*/  STL [R1+0x7bc], R74 ;  /* 0x0007bc4a01007387 */ /* 0x0083e80000100800 */
[----:B------:R3:W-:Y:S04]  /*6cd0*/  STL.64 [R1+0x2e8], R80 ;  /* 0x0002e85001007387 */ /* 0x0007e80000100a00 */
[----:B------:R4:W-:Y:S01]  /*6ce0*/  STL [R1+0x808], R76 ;  /* 0x0008084c01007387 */ /* 0x0009e20000100800 */
[----:B------:R-:W-:Y:S01]  /*6cf0*/  PRMT R3, RZ, 0x7610, R3 ;  /* 0x00007610ff037816 */ /* 0x000fe20000000003 */
[----:B-1----:R-:W1:Y:S02]  /*6d00*/  LDC R74, c[0x0][0x3d8] ;  /* 0x0000f600ff4a7b82 */ /* 0x002e640000000800 */
[----:B------:R-:W-:Y:S01]  /*6d10*/  STL.64 [R1+0x2e0], R98 ;  /* 0x0002e06201007387 */ /* 0x000fe20000100a00 */
[----:B---3--:R-:W-:-:S03]  /*6d20*/  IADD3 R80, P3, PT, R2, R70, RZ ;  /* 0x0000004602507210 */ /* 0x008fc60007f7e0ff */
[----:B------:R-:W-:Y:S01]  /*6d30*/  STL [R1+0xbc], R95 ;  /* 0x0000bc5f01007387 */ /* 0x000fe20000100800 */
[----:B------:R-:W-:Y:S01]  /*6d40*/  PRMT R75, RZ, 0x7610, R75 ;  /* 0x00007610ff4b7816 */ /* 0x000fe2000000004b */
[----:B----4-:R-:W3:Y:S01]  /*6d50*/  LDC R76, c[0x0][0x3d8] ;  /* 0x0000f600ff4c7b82 */ /* 0x010ee20000000800 */
[----:B------:R-:W-:Y:S01]  /*6d60*/  LEA.HI.X.SX32 R81, R2, R71, 0x1, P3 ;  /* 0x0000004702517211 */ /* 0x000fe200018f0eff */
[----:B------:R0:W-:Y:S04]  /*6d70*/  STL.64 [R1+0x2d8], R96 ;  /* 0x0002d86001007387 */ /* 0x0001e80000100a00 */
[----:B------:R4:W2:Y:S01]  /*6d80*/  @P1 LDG.E.U8 R3, desc[UR22][R80.64] ;  /* 0x0000001650031981 */ /* 0x0008a2000c1e1100 */
[----:B------:R-:W-:-:S03]  /*6d90*/  PRMT R68, RZ, 0x7610, R68 ;  /* 0x00007610ff447816 */ /* 0x000fc60000000044 */
[----:B------:R-:W3:Y:S01]  /*6da0*/  @P1 LDG.E.U8 R112, desc[UR22][R98.64] ;  /* 0x0000001662701981 */ /* 0x000ee2000c1e1100 */
[----:B0-----:R-:W-:-:S04]  /*6db0*/  IADD3 R96, P3, PT, R0, R70, RZ ;  /* 0x0000004600607210 */ /* 0x001fc80007f7e0ff */
[----:B------:R-:W-:-:S05]  /*6dc0*/  LEA.HI.X.SX32 R97, R0, R71, 0x1, P3 ;  /* 0x0000004700617211 */ /* 0x000fca00018f0eff */
[----:B------:R-:W3:Y:S01]  /*6dd0*/  @P1 LDG.E.U8 R94, desc[UR22][R96.64] ;  /* 0x00000016605e1981 */ /* 0x000ee2000c1e1100 */
[----:B-1----:R-:W-:Y:S02]  /*6de0*/  IMAD R2, R74, 0x1c, RZ ;  /* 0x0000001c4a027824 */ /* 0x002fe400078e02ff */
[----:B------:R-:W-:Y:S01]  /*6df0*/  IMAD R0, R73, 0x1d, RZ ;  /* 0x0000001d49007824 */ /* 0x000fe200078e02ff */
[----:B------:R4:W-:Y:S01]  /*6e00*/  STL.64 [R1+0x2d0], R80 ;  /* 0x0002d05001007387 */ /* 0x0009e20000100a00 */
[----:B------:R-:W-:Y:S01]  /*6e10*/  PRMT R73, RZ, 0x7610, R73 ;  /* 0x00007610ff497816 */ /* 0x000fe20000000049 */
[----:B------:R-:W0:Y:S01]  /*6e20*/  LDC R74, c[0x0][0x3d8] ;  /* 0x0000f600ff4a7b82 */ /* 0x000e220000000800 */
[----:B----4-:R-:W-:-:S04]  /*6e30*/  IADD3 R80, P4, PT, R2, R70, RZ ;  /* 0x0000004602507210 */ /* 0x010fc80007f9e0ff */
[----:B------:R-:W-:-:S05]  /*6e40*/  LEA.HI.X.SX32 R81, R2, R71, 0x1, P4 ;  /* 0x0000004702517211 */ /* 0x000fca00020f0eff */
[----:B------:R-:W4:Y:S04]  /*6e50*/  @P1 LDG.E.U8 R75, desc[UR22][R80.64] ;  /* 0x00000016504b1981 */ /* 0x000f28000c1e1100 */
[----:B--2---:R1:W-:Y:S04]  /*6e60*/  STL [R1+0xb8], R3 ;  /* 0x0000b80301007387 */ /* 0x0043e80000100800 */
[----:B------:R-:W-:Y:S01]  /*6e70*/  STL.64 [R1+0x2c8], R96 ;  /* 0x0002c86001007387 */ /* 0x000fe20000100a00 */
[----:B-1----:R-:W1:Y:S03]  /*6e80*/  LDC R3, c[0x0][0x3d8] ;  /* 0x0000f600ff037b82 */ /* 0x002e660000000800 */
[----:B---3--:R2:W-:Y:S02]  /*6e90*/  STL [R1+0x784], R94 ;  /* 0x0007845e01007387 */ /* 0x0085e40000100800 */
[----:B--2---:R-:W-:-:S04]  /*6ea0*/  IADD3 R94, P3, PT, R0, R70, RZ ;  /* 0x00000046005e7210 */ /* 0x004fc80007f7e0ff */
[----:B------:R-:W-:-:S05]  /*6eb0*/  LEA.HI.X.SX32 R95, R0, R71, 0x1, P3 ;  /* 0x00000047005f7211 */ /* 0x000fca00018f0eff */
[----:B------:R2:W3:Y:S01]  /*6ec0*/  @P1 LDG.E.U8 R73, desc[UR22][R94.64] ;  /* 0x000000165e491981 */ /* 0x0004e2000c1e1100 */
[----:B------:R-:W-:Y:S02]  /*6ed0*/  IMAD.SHL.U32 R2, R76, 0x20, RZ ;  /* 0x000000204c027824 */ /* 0x000fe400078e00ff */
[----:B-1----:R-:W-:Y:S01]  /*6ee0*/  IMAD R0, R3, 0x21, RZ ;  /* 0x0000002103007824 */ /* 0x002fe200078e02ff */
[----:B------:R1:W-:Y:S01]  /*6ef0*/  STL.64 [R1+0x2c0], R80 ;  /* 0x0002c05001007387 */ /* 0x0003e20000100a00 */
[----:B------:R-:W-:Y:S01]  /*6f00*/  IMAD R3, R72, 0x22, RZ ;  /* 0x0000002248037824 */ /* 0x000fe200078e02ff */
[----:B------:R-:W3:Y:S02]  /*6f10*/  LDC R76, c[0x0][0x3d8] ;  /* 0x0000f600ff4c7b82 */ /* 0x000ee40000000800 */
[-C--:B------:R-:W-:Y:S01]  /*6f20*/  IADD3 R96, P3, PT, R0, R70.reuse, RZ ;  /* 0x0000004600607210 */ /* 0x080fe20007f7e0ff */
[----:B----4-:R4:W-:Y:S01]  /*6f30*/  STL [R1+0x7d0], R75 ;  /* 0x0007d04b01007387 */ /* 0x0109e20000100800 */
[----:B-1----:R-:W-:-:S03]  /*6f40*/  IADD3 R80, P4, PT, R2, R70, RZ ;  /* 0x0000004602507210 */ /* 0x002fc60007f9e0ff */
[----:B------:R2:W-:Y:S01]  /*6f50*/  STL.64 [R1+0x2b8], R94 ;  /* 0x0002b85e01007387 */ /* 0x0005e20000100a00 */
[-C--:B------:R-:W-:Y:S01]  /*6f60*/  LEA.HI.X.SX32 R97, R0, R71.reuse, 0x1, P3 ;  /* 0x0000004700617211 */ /* 0x080fe200018f0eff */
[----:B----4-:R-:W1:Y:S01]  /*6f70*/  LDC R75, c[0x0][0x3d8] ;  /* 0x0000f600ff4b7b82 */ /* 0x010e620000000800 */
[----:B------:R-:W-:Y:S01]  /*6f80*/  LEA.HI.X.SX32 R81, R2, R71, 0x1, P4 ;  /* 0x0000004702517211 */ /* 0x000fe200020f0eff */
[----:B0-----:R-:W-:Y:S02]  /*6f90*/  IMAD R2, R74, 0x23, RZ ;  /* 0x000000234a027824 */ /* 0x001fe400078e02ff */
[----:B------:R-:W4:Y:S04]  /*6fa0*/  @P1 LDG.E.U8 R116, desc[UR22][R96.64] ;  /* 0x0000001660741981 */ /* 0x000f28000c1e1100 */
[----:B------:R0:W4:Y:S01]  /*6fb0*/  @P1 LDG.E.U8 R123, desc[UR22][R80.64] ;  /* 0x00000016507b1981 */ /* 0x000122000c1e1100 */
[----:B------:R-:W0:Y:S01]  /*6fc0*/  LDC R72, c[0x0][0x3d8] ;  /* 0x0000f600ff487b82 */ /* 0x000e220000000800 */
[----:B--2---:R-:W-:-:S04]  /*6fd0*/  IADD3 R94, P4, PT, R3, R70, RZ ;  /* 0x00000046035e7210 */ /* 0x004fc80007f9e0ff */
[----:B------:R-:W-:Y:S02]  /*6fe0*/  LEA.HI.X.SX32 R95, R3, R71, 0x1, P4 ;  /* 0x00000047035f7211 */ /* 0x000fe400020f0eff */
[----:B------:R-:W-:Y:S01]  /*6ff0*/  PRMT R3, RZ, 0x7610, R3 ;  /* 0x00007610ff037816 */ /* 0x000fe20000000003 */
[----:B------:R-:W2:Y:S02]  /*7000*/  LDC R74, c[0x0][0x3d8] ;  /* 0x0000f600ff4a7b82 */ /* 0x000ea40000000800 */
[----:B------:R-:W2:Y:S01]  /*7010*/  @P1 LDG.E.U8 R93, desc[UR22][R94.64] ;  /* 0x000000165e5d1981 */ /* 0x000ea2000c1e1100 */
[----:B-1----:R-:W-:Y:S01]  /*7020*/  IMAD R0, R75, 0x24, RZ ;  /* 0x000000244b007824 */ /* 0x002fe200078e02ff */
[----:B------:R-:W-:Y:S02]  /*7030*/  PRMT R75, RZ, 0x7610, R75 ;  /* 0x00007610ff4b7816 */ /* 0x000fe4000000004b */
[----:B---3--:R1:W-:Y:S04]  /*7040*/  STL [R1+0x804], R73 ;  /* 0x0008044901007387 */ /* 0x0083e80000100800 */
[----:B------:R0:W-:Y:S01]  /*7050*/  STL.64 [R1+0x2b0], R80 ;  /* 0x0002b05001007387 */ /* 0x0001e20000100a00 */
[----:B-1----:R-:W1:Y:S01]  /*7060*/  LDC R73, c[0x0][0x3d8] ;  /* 0x0000f600ff497b82 */ /* 0x002e620000000800 */
[----:B0-----:R-:W-:-:S04]  /*7070*/  IADD3 R80, P3, PT, R2, R70, RZ ;  /* 0x0000004602507210 */ /* 0x001fc80007f7e0ff */
[----:B------:R-:W-:-:S05]  /*7080*/  LEA.HI.X.SX32 R81, R2, R71, 0x1, P3 ;  /* 0x0000004702517211 */ /* 0x000fca00018f0eff */
[----:B------:R0:W3:Y:S04]  /*7090*/  @P1 LDG.E.U8 R3, desc[UR22][R80.64] ;  /* 0x0000001650031981 */ /* 0x0000e8000c1e1100 */
[----:B------:R-:W-:Y:S01]  /*70a0*/  STL.64 [R1+0x2a8], R96 ;  /* 0x0002a86001007387 */ /* 0x000fe20000100a00 */
[----:B-1----:R-:W-:-:S03]  /*70b0*/  IMAD R2, R73, 0x25, RZ ;  /* 0x0000002549027824 */ /* 0x002fc600078e02ff */
[----:B------:R-:W-:Y:S01]  /*70c0*/  STL.64 [R1+0x2a0], R94 ;  /* 0x0002a05e01007387 */ /* 0x000fe20000100a00 */
[----:B------:R-:W1:Y:S03]  /*70d0*/  LDC R73, c[0x0][0x3d8] ;  /* 0x0000f600ff497b82 */ /* 0x000e660000000800 */
[----:B------:R0:W-:Y:S02]  /*70e0*/  STL.64 [R1+0x298], R80 ;  /* 0x0002985001007387 */ /* 0x0001e40000100a00 */
[----:B0-----:R-:W-:-:S04]  /*70f0*/  IADD3 R80, P4, PT, R2, R70, RZ ;  /* 0x0000004602507210 */ /* 0x001fc80007f9e0ff */
[----:B------:R-:W-:-:S05]  /*7100*/  LEA.HI.X.SX32 R81, R2, R71, 0x1, P4 ;  /* 0x0000004702517211 */ /* 0x000fca00020f0eff */
[----:B------:R-:W4:Y:S01]  /*7110*/  @P1 LDG.E.U8 R75, desc[UR22][R80.64] ;  /* 0x00000016504b1981 */ /* 0x000f22000c1e1100 */
[----:B------:R-:W-:-:S04]  /*7120*/  IADD3 R94, P3, PT, R0, R70, RZ ;  /* 0x00000046005e7210 */ /* 0x000fc80007f7e0ff */
[----:B------:R-:W-:Y:S01]  /*7130*/  LEA.HI.X.SX32 R95, R0, R71, 0x1, P3 ;  /* 0x00000047005f7211 */ /* 0x000fe200018f0eff */
[----:B------:R-:W-:Y:S02]  /*7140*/  IMAD R0, R72, 0x28, RZ ;  /* 0x0000002848007824 */ /* 0x000fe400078e02ff */
[----:B------:R-:W-:Y:S02]  /*7150*/  IMAD R2, R76, 0x29, RZ ;  /* 0x000000294c027824 */ /* 0x000fe400078e02ff */
[----:B------:R0:W4:Y:S01]  /*7160*/  @P1 LDG.E.U8 R89, desc[UR22][R94.64] ;  /* 0x000000165e591981 */ /* 0x000122000c1e1100 */
[----:B------:R-:W-:Y:S01]  /*7170*/  PRMT R76, RZ, 0x7610, R76 ;  /* 0x00007610ff4c7816 */ /* 0x000fe2000000004c */
[----:B------:R-:W0:Y:S02]  /*7180*/  LDC R72, c[0x0][0x3d8] ;  /* 0x0000f600ff487b82 */ /* 0x000e240000000800 */
[----:B---3--:R3:W-:Y:S06]  /*7190*/  STL [R1+0x798], R3 ;  /* 0x0007980301007387 */ /* 0x0087ec0000100800 */
[----:B---3--:R-:W3:Y:S01]  /*71a0*/  LDC R3, c[0x0][0x3d8] ;  /* 0x0000f600ff037b82 */ /* 0x008ee20000000800 */
[----:B------:R0:W-:Y:S04]  /*71b0*/  STL.64 [R1+0x290], R94 ;  /* 0x0002905e01007387 */ /* 0x0001e80000100a00 */
[----:B------:R1:W-:Y:S01]  /*71c0*/  STL.64 [R1+0x288], R80 ;  /* 0x0002885001007387 */ /* 0x0003e20000100a00 */
[----:B0-----:R-:W-:-:S04]  /*71d0*/  IADD3 R94, P3, PT, R0, R70, RZ ;  /* 0x00000046005e7210 */ /* 0x001fc80007f7e0ff */
[-C--:B------:R-:W-:Y:S01]  /*71e0*/  LEA.HI.X.SX32 R95, R0, R71.reuse, 0x1, P3 ;  /* 0x00000047005f7211 */ /* 0x080fe200018f0eff */
[----:B--2---:R-:W-:Y:S01]  /*71f0*/  IMAD R0, R74, 0x2a, RZ ;  /* 0x0000002a4a007824 */ /* 0x004fe200078e02ff */
[CC--:B-1----:R-:W-:Y:S01]  /*7200*/  IADD3 R80, P4, PT, R2.reuse, R70.reuse, RZ ;  /* 0x0000004602507210 */ /* 0x0c2fe20007f9e0ff */
[----:B------:R-:W0:Y:S02]  /*7210*/  LDC R74, c[0x0][0x3d8] ;  /* 0x0000f600ff4a7b82 */ /* 0x000e240000000800 */
[----:B------:R1:W2:Y:S01]  /*7220*/  @P1 LDG.E.U8 R122, desc[UR22][R94.64] ;  /* 0x000000165e7a1981 */ /* 0x0002a2000c1e1100 */
[-C--:B------:R-:W-:Y:S01]  /*7230*/  LEA.HI.X.SX32 R81, R2, R71.reuse, 0x1, P4 ;  /* 0x0000004702517211 */ /* 0x080fe200020f0eff */
[----:B---3--:R-:W-:Y:S01]  /*7240*/  IMAD R3, R3, 0x2b, RZ ;  /* 0x0000002b03037824 */ /* 0x008fe200078e02ff */
[C---:B------:R-:W-:Y:S01]  /*7250*/  IADD3 R96, P3, PT, R0.reuse, R70, RZ ;  /* 0x0000004600607210 */ /* 0x040fe20007f7e0ff */
[----:B------:R-:W-:Y:S01]  /*7260*/  IMAD R2, R73, 0x2c, RZ ;  /* 0x0000002c49027824 */ /* 0x000fe200078e02ff */
[----:B----4-:R3:W-:Y:S02]  /*7270*/  STL [R1+0x800], R75 ;  /* 0x0008004b01007387 */ /* 0x0107e40000100800 */
[----:B------:R-:W-:-:S02]  /*7280*/  LEA.HI.X.SX32 R97, R0, R71, 0x1, P3 ;  /* 0x0000004700617211 */ /* 0x000fc400018f0eff */
[----:B------:R1:W-:Y:S04]  /*7290*/  STL.64 [R1+0x280], R94 ;  /* 0x0002805e01007387 */ /* 0x0003e80000100a00 */
[----:B------:R-:W-:Y:S01]  /*72a0*/  STL [R1+0xac], R93 ;  /* 0x0000ac5d01007387 */ /* 0x000fe20000100800 */
[----:B------:R-:W-:Y:S01]  /*72b0*/  PRMT R73, RZ, 0x7610, R73 ;  /* 0x00007610ff497816 */ /* 0x000fe20000000049 */
[----:B---3--:R-:W3:Y:S02]  /*72c0*/  LDC R75, c[0x0][0x3d8] ;  /* 0x0000f600ff4b7b82 */ /* 0x008ee40000000800 */
[----:B------:R4:W-:Y:S01]  /*72d0*/  STL.64 [R1+0x278], R80 ;  /* 0x0002785001007387 */ /* 0x0009e20000100a00 */
[----:B-1----:R-:W-:-:S03]  /*72e0*/  IADD3 R94, P4, PT, R3, R70, RZ ;  /* 0x00000046035e7210 */ /* 0x002fc60007f9e0ff */
[----:B------:R4:W2:Y:S01]  /*72f0*/  @P1 LDG.E.U8 R76, desc[UR22][R80.64] ;  /* 0x00000016504c1981 */ /* 0x0008a2000c1e1100 */
[----:B------:R-:W-:-:S03]  /*7300*/  LEA.HI.X.SX32 R95, R3, R71, 0x1, P4 ;  /* 0x00000047035f7211 */ /* 0x000fc600020f0eff */
[----:B------:R-:W2:Y:S01]  /*7310*/  @P1 LDG.E.U8 R73, desc[UR22][R96.64] ;  /* 0x0000001660491981 */ /* 0x000ea2000c1e1100 */
[----:B------:R-:W-:-:S03]  /*7320*/  PRMT R3, RZ, 0x7610, R3 ;  /* 0x00007610ff037816 */ /* 0x000fc60000000003 */
[----:B------:R-:W2:Y:S01]  /*7330*/  @P1 LDG.E.U8 R88, desc[UR22][R94.64] ;  /* 0x000000165e581981 */ /* 0x000ea2000c1e1100 */
[----:B----4-:R-:W-:-:S04]  /*7340*/  IADD3 R80, P3, PT, R2, R70, RZ ;  /* 0x0000004602507210 */ /* 0x010fc80007f7e0ff */
[----:B------:R-:W-:-:S05]  /*7350*/  LEA.HI.X.SX32 R81, R2, R71, 0x1, P3 ;  /* 0x0000004702517211 */ /* 0x000fca00018f0eff */
[----:B------:R-:W4:Y:S01]  /*7360*/  @P1 LDG.E.U8 R3, desc[UR22][R80.64] ;  /* 0x0000001650031981 */ /* 0x000f22000c1e1100 */
[----:B---3--:R-:W-:Y:S01]  /*7370*/  IMAD R0, R75, 0x2d, RZ ;  /* 0x0000002d4b007824 */ /* 0x008fe200078e02ff */
[----:B------:R-:W-:Y:S02]  /*7380*/  PRMT R75, RZ, 0x7610, R75 ;  /* 0x00007610ff4b7816 */ /* 0x000fe4000000004b */
[----:B--2---:R1:W-:Y:S04]  /*7390*/  STL [R1+0x4c], R76 ;  /* 0x00004c4c01007387 */ /* 0x0043e80000100800 */
[----:B------:R-:W-:Y:S04]  /*73a0*/  STL.64 [R1+0x270], R96 ;  /* 0x0002706001007387 */ /* 0x000fe80000100a00 */
[----:B------:R-:W-:Y:S01]  /*73b0*/  STL [R1+0x7cc], R89 ;  /* 0x0007cc5901007387 */ /* 0x000fe20000100800 */
[----:B-1----:R-:W1:Y:S03]  /*73c0*/  LDC R76, c[0x0][0x3d8] ;  /* 0x0000f600ff4c7b82 */ /* 0x002e660000000800 */
[----:B------:R-:W-:Y:S04]  /*73d0*/  STL.64 [R1+0x268], R94 ;  /* 0x0002685e01007387 */ /* 0x000fe80000100a00 */
[----:B------:R-:W-:Y:S04]  /*73e0*/  STL.64 [R1+0x260], R80 ;  /* 0x0002605001007387 */ /* 0x000fe80000100a00 */
[----:B------:R2:W-:Y:S04]  /*73f0*/  STL [R1+0xd8], R73 ;  /* 0x0000d84901007387 */ /* 0x0005e80000100800 */
[----:B----4-:R-:W-:Y:S04]  /*7400*/  STL [R1+0x7c8], R3 ;  /* 0x0007c80301007387 */ /* 0x010fe80000100800 */
[----:B------:R3:W-:Y:S01]  /*7410*/  STL [R1+0x794], R88 ;  /* 0x0007945801007387 */ /* 0x0007e20000100800 */
[----:B------:R-:W-:Y:S01]  /*7420*/  IMAD R2, R72, 0x30, RZ ;  /* 0x0000003048027824 */ /* 0x000fe200078e02ff */
[----:B--2---:R-:W2:Y:S01]  /*7430*/  LDC R73, c[0x0][0x3d8] ;  /* 0x0000f600ff497b82 */ /* 0x004ea20000000800 */
[----:B---3--:R-:W-:-:S07]  /*7440*/  IADD3 R88, P3, PT, R0, R70, RZ ;  /* 0x0000004600587210 */ /* 0x008fce0007f7e0ff */
[----:B------:R-:W3:Y:S01]  /*7450*/  LDC R3, c[0x0][0x3d8] ;  /* 0x0000f600ff037b82 */ /* 0x000ee20000000800 */
[----:B------:R-:W-:Y:S01]  /*7460*/  LEA.HI.X.SX32 R89, R0, R71, 0x1, P3 ;  /* 0x0000004700597211 */ /* 0x000fe200018f0eff */
[----:B0-----:R-:W-:-:S04]  /*7470*/  IMAD R0, R74, 0x31, RZ ;  /* 0x000000314a007824 */ /* 0x001fc800078e02ff */
[----:B------:R0:W-:Y:S02]  /*7480*/  STL.64 [R1+0x258], R88 ;  /* 0x0002585801007387 */ /* 0x0001e40000100a00 */
[----:B------:R-:W4:Y:S02]  /*7490*/  LDC R72, c[0x0][0x3d8] ;  /* 0x0000f600ff487b82 */ /* 0x000f240000000800 */
[----:B------:R0:W4:Y:S01]  /*74a0*/  @P1 LDG.E.U8 R75, desc[UR22][R88.64] ;  /* 0x00000016584b1981 */ /* 0x000122000c1e1100 */
[----:B------:R-:W-:Y:S02]  /*74b0*/  PRMT R74, RZ, 0x7610, R74 ;  /* 0x00007610ff4a7816 */ /* 0x000fe4000000004a */
[----:B0-----:R-:W-:-:S04]  /*74c0*/  IADD3 R88, P3, PT, R0, R70, RZ ;  /* 0x0000004600587210 */ /* 0x001fc80007f7e0ff */
[----:B------:R-:W-:-:S05]  /*74d0*/  LEA.HI.X.SX32 R89, R0, R71, 0x1, P3 ;  /* 0x0000004700597211 */ /* 0x000fca00018f0eff */
[----:B------:R-:W4:Y:S01]  /*74e0*/  @P1 LDG.E.U8 R74, desc[UR22][R88.64] ;  /* 0x00000016584a1981 */ /* 0x000f22000c1e1100 */
[----:B------:R-:W-:-:S04]  /*74f0*/  IADD3 R80, P4, PT, R2, R70, RZ ;  /* 0x0000004602507210 */ /* 0x000fc80007f9e0ff */
[----:B------:R-:W-:Y:S01]  /*7500*/  LEA.HI.X.SX32 R81, R2, R71, 0x1, P4 ;  /* 0x0000004702517211 */ /* 0x000fe200020f0eff */
[----:B-1----:R-:W-:-:S04]  /*7510*/  IMAD R2, R76, 0x32, RZ ;  /* 0x000000324c027824 */ /* 0x002fc800078e02ff */
[----:B------:R0:W-:Y:S04]  /*7520*/  STL.64 [R1+0x250], R80 ;  /* 0x0002505001007387 */ /* 0x0001e80000100a00 */
[----:B------:R0:W4:Y:S01]  /*7530*/  @P1 LDG.E.U8 R115, desc[UR22][R80.64] ;  /* 0x0000001650731981 */ /* 0x000122000c1e1100 */
[----:B------:R-:W-:Y:S02]  /*7540*/  PRMT R76, RZ, 0x7610, R76 ;  /* 0x00007610ff4c7816 */ /* 0x000fe4000000004c */
[----:B0-----:R-:W-:-:S04]  /*7550*/  IADD3 R80, P4, PT, R2, R70, RZ ;  /* 0x0000004602507210 */ /* 0x001fc80007f9e0ff */
[----:B------:R-:W-:-:S05]  /*7560*/  LEA.HI.X.SX32 R81, R2, R71, 0x1, P4 ;  /* 0x0000004702517211 */ /* 0x000fca00020f0eff */
[----:B------:R0:W4:Y:S01]  /*7570*/  @P1 LDG.E.U8 R76, desc[UR22][R80.64] ;  /* 0x00000016504c1981 */ /* 0x000122000c1e1100 */
[----:B--2---:R-:W-:Y:S02]  /*7580*/  IMAD R0, R73, 0x33, RZ ;  /* 0x0000003349007824 */ /* 0x004fe400078e02ff */
[----:B---3--:R-:W-:Y:S01]  /*7590*/  IMAD R3, R3, 0x34, RZ ;  /* 0x0000003403037824 */ /* 0x008fe200078e02ff */
[----:B------:R-:W1:Y:S01]  /*75a0*/  LDC R73, c[0x0][0x3d8] ;  /* 0x0000f600ff497b82 */ /* 0x000e620000000800 */
[----:B----4-:R-:W-:Y:S01]  /*75b0*/  IMAD R2, R72, 0x35, RZ ;  /* 0x0000003548027824 */ /* 0x010fe200078e02ff */
[----:B------:R-:W-:-:S04]  /*75c0*/  IADD3 R94, P3, PT, R0, R70, RZ ;  /* 0x00000046005e7210 */ /* 0x000fc80007f7e0ff */
[----:B------:R-:W-:Y:S02]  /*75d0*/  LEA.HI.X.SX32 R95, R0, R71, 0x1, P3 ;  /* 0x00000047005f7211 */ /* 0x000fe400018f0eff */
[----:B------:R-:W-:-:S06]  /*75e0*/  PRMT R72, RZ, 0x7610, R72 ;  /* 0x00007610ff487816 */ /* 0x000fcc0000000048 */
[----:B------:R-:W2:Y:S04]  /*75f0*/  @P1 LDG.E.U8 R72, desc[UR22][R94.64] ;  /* 0x000000165e481981 */ /* 0x000ea8000c1e1100 */
[----:B------:R3:W-:Y:S04]  /*7600*/  STL [R1+0x810], R75 ;  /* 0x0008104b01007387 */ /* 0x0007e80000100800 */
[----:B------:R4:W-:Y:S01]  /*7610*/  STL.64 [R1+0x248], R88 ;  /* 0x0002485801007387 */ /* 0x0009e20000100a00 */
[----:B---3--:R-:W3:Y:S01]  /*7620*/  LDC R75, c[0x0][0x3d8] ;  /* 0x0000f600ff4b7b82 */ /* 0x008ee20000000800 */
[----:B----4-:R-:W-:-:S02]  /*7630*/  IADD3 R88, P4, PT, R3, R70, RZ ;  /* 0x0000004603587210 */ /* 0x010fc40007f9e0ff */
[----:B------:R4:W-:Y:S02]  /*7640*/  STL [R1+0x68], R74 ;  /* 0x0000684a01007387 */ /* 0x0009e40000100800 */
[----:B------:R-:W-:Y:S02]  /*7650*/  LEA.HI.X.SX32 R89, R3, R71, 0x1, P4 ;  /* 0x0000004703597211 */ /* 0x000fe400020f0eff */
[----:B------:R0:W-:Y:S01]  /*7660*/  STL.64 [R1+0x240], R80 ;  /* 0x0002405001007387 */ /* 0x0001e20000100a00 */
[----:B------:R-:W-:-:S03]  /*7670*/  PRMT R3, RZ, 0x7610, R3 ;  /* 0x00007610ff037816 */ /* 0x000fc60000000003 */
[----:B------:R-:W2:Y:S01]  /*7680*/  @P1 LDG.E.U8 R87, desc[UR22][R88.64] ;  /* 0x0000001658571981 */ /* 0x000ea2000c1e1100 */
[----:B----4-:R-:W4:Y:S01]  /*7690*/  LDC R74, c[0x0][0x3d8] ;  /* 0x0000f600ff4a7b82 */ /* 0x010f220000000800 */
[----:B0-----:R-:W-:-:S04]  /*76a0*/  IADD3 R80, P3, PT, R2, R70, RZ ;  /* 0x0000004602507210 */ /* 0x001fc80007f7e0ff */
[----:B------:R-:W-:-:S05]  /*76b0*/  LEA.HI.X.SX32 R81, R2, R71, 0x1, P3 ;  /* 0x0000004702517211 */ /* 0x000fca00018f0eff */
[----:B------:R0:W2:Y:S01]  /*76c0*/  @P1 LDG.E.U8 R3, desc[UR22][R80.64] ;  /* 0x0000001650031981 */ /* 0x0000a2000c1e1100 */
[----:B---3--:R-:W-:-:S03]  /*76d0*/  IMAD R0, R75, 0x38, RZ ;  /* 0x000000384b007824 */ /* 0x008fc600078e02ff */
[----:B------:R3:W-:Y:S01]  /*76e0*/  STL [R1+0xcc], R76 ;  /* 0x0000cc4c01007387 */ /* 0x0007e20000100800 */
[----:B----4-:R-:W-:Y:S01]  /*76f0*/  IMAD R2, R74, 0x39, RZ ;  /* 0x000000394a027824 */ /* 0x010fe200078e02ff */
[----:B------:R-:W-:Y:S01]  /*7700*/  PRMT R75, RZ, 0x7610, R75 ;  /* 0x00007610ff4b7816 */ /* 0x000fe2000000004b */
[----:B------:R-:W4:Y:S01]  /*7710*/  LDC R74, c[0x0][0x3d8] ;  /* 0x0000f600ff4a7b82 */ /* 0x000f220000000800 */
[----:B------:R-:W-:Y:S04]  /*7720*/  STL.64 [R1+0x238], R94 ;  /* 0x0002385e01007387 */ /* 0x000fe80000100a00 */
[----:B------:R-:W-:Y:S03]  /*7730*/  STL.64 [R1+0x230], R88 ;  /* 0x0002305801007387 */ /* 0x000fe60000100a00 */
[----:B---3--:R-:W3:Y:S01]  /*7740*/  LDC R76, c[0x0][0x3d8] ;  /* 0x0000f600ff4c7b82 */ /* 0x008ee20000000800 */
[----:B------:R0:W-:Y:S02]  /*7750*/  STL.64 [R1+0x228], R80 ;  /* 0x0002285001007387 */ /* 0x0001e40000100a00 */
[----:B0-----:R-:W-:-:S04]  /*7760*/  IADD3 R80, P4, PT, R2, R70, RZ ;  /* 0x0000004602507210 */ /* 0x001fc80007f9e0ff */
[----:B------:R-:W-:Y:S02]  /*7770*/  LEA.HI.X.SX32 R81, R2, R71, 0x1, P4 ;  /* 0x0000004702517211 */ /* 0x000fe400020f0eff */
[----:B------:R-:W-:-:S03]  /*7780*/  IADD3 R88, P3, PT, R0, R70, RZ ;  /* 0x0000004600587210 */ /* 0x000fc60007f7e0ff */
[----:B------:R-:W4:Y:S01]  /*7790*/  @P1 LDG.E.U8 R75, desc[UR22][R80.64] ;  /* 0x00000016504b1981 */ /* 0x000f22000c1e1100 */
[----:B------:R-:W-:Y:S01]  /*77a0*/  LEA.HI.X.SX32 R89, R0, R71, 0x1, P3 ;  /* 0x0000004700597211 */ /* 0x000fe200018f0eff */
[----:B-1----:R-:W-:Y:S02]  /*77b0*/  IMAD R0, R73, 0x3a, RZ ;  /* 0x0000003a49007824 */ /* 0x002fe400078e02ff */
[----:B--2---:R0:W-:Y:S01]  /*77c0*/  STL [R1+0x790], R72 ;  /* 0x0007904801007387 */ /* 0x0041e20000100800 */
[----:B---3--:R-:W-:-:S03]  /*77d0*/  IMAD R2, R76, 0x3b, RZ ;  /* 0x0000003b4c027824 */ /* 0x008fc600078e02ff */
[----:B------:R1:W2:Y:S01]  /*77e0*/  @P1 LDG.E.U8 R92, desc[UR22][R88.64] ;  /* 0x00000016585c1981 */ /* 0x0002a2000c1e1100 */
[----:B------:R-:W-:Y:S02]  /*77f0*/  PRMT R73, RZ, 0x7610, R73 ;  /* 0x00007610ff497816 */ /* 0x000fe40000000049 */
[----:B------:R-:W-:Y:S01]  /*7800*/  PRMT R76, RZ, 0x7610, R76 ;  /* 0x00007610ff4c7816 */ /* 0x000fe2000000004c */
[----:B0-----:R-:W0:Y:S01]  /*7810*/  LDC R72, c[0x0][0x3d8] ;  /* 0x0000f600ff487b82 */ /* 0x001e220000000800 */
[----:B------:R3:W-:Y:S04]  /*7820*/  STL [R1+0x80c], R3 ;  /* 0x00080c0301007387 */ /* 0x0007e80000100800 */
[----:B------:R1:W-:Y:S04]  /*7830*/  STL.64 [R1+0x220], R88 ;  /* 0x0002205801007387 */ /* 0x0003e80000100a00 */
[----:B------:R0:W-:Y:S01]  /*7840*/  STL.64 [R1+0x218], R80 ;  /* 0x0002185001007387 */ /* 0x0001e20000100a00 */
[----:B---3--:R-:W3:Y:S01]  /*7850*/  LDC R3, c[0x0][0x3d8] ;  /* 0x0000f600ff037b82 */ /* 0x008ee20000000800 */
[----:B-1----:R-:W-:-:S04]  /*7860*/  IADD3 R88, P3, PT, R0, R70, RZ ;  /* 0x0000004600587210 */ /* 0x002fc80007f7e0ff */
[----:B------:R-:W-:Y:S02]  /*7870*/  LEA.HI.X.SX32 R89, R0, R71, 0x1, P3 ;  /* 0x0000004700597211 */ /* 0x000fe400018f0eff */
[----:B0-----:R-:W-:-:S03]  /*7880*/  IADD3 R80, P4, PT, R2, R70, RZ ;  /* 0x0000004602507210 */ /* 0x001fc60007f9e0ff */
[----:B------:R0:W2:Y:S01]  /*7890*/  @P1 LDG.E.U8 R73, desc[UR22][R88.64] ;  /* 0x0000001658491981 */ /* 0x0000a2000c1e1100 */
[----:B------:R-:W-:-:S05]  /*78a0*/  LEA.HI.X.SX32 R81, R2, R71, 0x1, P4 ;  /* 0x0000004702517211 */ /* 0x000fca00020f0eff */
[----:B------:R-:W2:Y:S04]  /*78b0*/  @P1 LDG.E.U8 R76, desc[UR22][R80.64] ;  /* 0x00000016504c1981 */ /* 0x000ea8000c1e1100 */
[----:B----4-:R1:W-:Y:S02]  /*78c0*/  STL [R1+0x64], R75 ;  /* 0x0000644b01007387 */ /* 0x0103e40000100800 */
[----:B-1----:R-:W1:Y:S01]  /*78d0*/  LDC R75, c[0x0][0x3d8] ;  /* 0x0000f600ff4b7b82 */ /* 0x002e620000000800 */
[----:B------:R-:W-:Y:S02]  /*78e0*/  IMAD R0, R72, 0x3c, RZ ;  /* 0x0000003c48007824 */ /* 0x000fe400078e02ff */
[----:B---3--:R-:W-:Y:S01]  /*78f0*/  IMAD.SHL.U32 R3, R3, 0x40, RZ ;  /* 0x0000004003037824 */ /* 0x008fe200078e00ff */
[----:B------:R0:W-:Y:S01]  /*7900*/  STL.64 [R1+0x210], R88 ;  /* 0x0002105801007387 */ /* 0x0001e20000100a00 */
[----:B------:R-:W-:Y:S01]  /*7910*/  IMAD R2, R74, 0x41, RZ ;  /* 0x000000414a027824 */ /* 0x000fe200078e02ff */
[----:B------:R-:W-:-:S02]  /*7920*/  IADD3 R94, P3, PT, R0, R70, RZ ;  /* 0x00000046005e7210 */ /* 0x000fc40007f7e0ff */
[----:B------:R-:W3:Y:S02]  /*7930*/  LDC R72, c[0x0][0x3d8] ;  /* 0x0000f600ff487b82 */ /* 0x000ee40000000800 */
[----:B------:R-:W-:Y:S02]  /*7940*/  LEA.HI.X.SX32 R95, R0, R71, 0x1, P3 ;  /* 0x00000047005f7211 */ /* 0x000fe400018f0eff */
[----:B0-----:R-:W-:-:S04]  /*7950*/  IADD3 R88, P4, PT, R3, R70, RZ ;  /* 0x0000004603587210 */ /* 0x001fc80007f9e0ff */
[----:B------:R-:W-:Y:S01]  /*7960*/  LEA.HI.X.SX32 R89, R3, R71, 0x1, P4 ;  /* 0x0000004703597211 */ /* 0x000fe200020f0eff */
[----:B-1----:R-:W-:-:S04]  /*7970*/  IMAD R0, R75, 0x42, RZ ;  /* 0x000000424b007824 */ /* 0x002fc800078e02ff */
[----:B------:R0:W4:Y:S01]  /*7980*/  @P1 LDG.E.U8 R125, desc[UR22][R88.64] ;  /* 0x00000016587d1981 */ /* 0x000122000c1e1100 */
[----:B------:R-:W-:Y:S02]  /*7990*/  PRMT R74, RZ, 0x7610, R74 ;  /* 0x00007610ff4a7816 */ /* 0x000fe4000000004a */
[----:B------:R-:W-:-:S04]  /*79a0*/  PRMT R3, RZ, 0x7610, R3 ;  /* 0x00007610ff037816 */ /* 0x000fc80000000003 */
[----:B------:R-:W3:Y:S04]  /*79b0*/  @P1 LDG.E.U8 R74, desc[UR22][R94.64] ;  /* 0x000000165e4a1981 */ /* 0x000ee8000c1e1100 */
[----:B--2---:R1:W-:Y:S04]  /*79c0*/  STL [R1+0xc8], R73 ;  /* 0x0000c84901007387 */ /* 0x0043e80000100800 */
[----:B------:R-:W-:Y:S04]  /*79d0*/  STL [R1+0x7dc], R87 ;  /* 0x0007dc5701007387 */ /* 0x000fe80000100800 */
[----:B------:R2:W-:Y:S01]  /*79e0*/  STL.64 [R1+0x208], R80 ;  /* 0x0002085001007387 */ /* 0x0005e20000100a00 */
[----:B-1----:R-:W1:Y:S03]  /*79f0*/  LDC R73, c[0x0][0x3d8] ;  /* 0x0000f600ff497b82 */ /* 0x002e660000000800 */
[----:B------:R0:W-:Y:S04]  /*7a00*/  STL [R1+0x7a4], R76 ;  /* 0x0007a44c01007387 */ /* 0x0001e80000100800 */
[----:B------:R-:W-:Y:S01]  /*7a10*/  STL.64 [R1+0x200], R94 ;  /* 0x0002005e01007387 */ /* 0x000fe20000100a00 */
[----:B--2---:R-:W-:-:S03]  /*7a20*/  IADD3 R80, P3, PT, R2, R70, RZ ;  /* 0x0000004602507210 */ /* 0x004fc60007f7e0ff */
[----:B------:R2:W-:Y:S01]  /*7a30*/  STL.64 [R1+0x1f8], R88 ;  /* 0x0001f85801007387 */ /* 0x0005e20000100a00 */
[----:B0-----:R-:W0:Y:S01]  /*7a40*/  LDC R76, c[0x0][0x3d8] ;  /* 0x0000f600ff4c7b82 */ /* 0x001e220000000800 */
[----:B------:R-:W-:-:S05]  /*7a50*/  LEA.HI.X.SX32 R81, R2, R71, 0x1, P3 ;  /* 0x0000004702517211 */ /* 0x000fca00018f0eff */
[----:B------:R0:W4:Y:S01]  /*7a60*/  @P1 LDG.E.U8 R3, desc[UR22][R80.64] ;  /* 0x0000001650031981 */ /* 0x000122000c1e1100 */
[----:B--2---:R-:W-:-:S04]  /*7a70*/  IADD3 R88, P3, PT, R0, R70, RZ ;  /* 0x0000004600587210 */ /* 0x004fc80007f7e0ff */
[----:B------:R-:W-:-:S05]  /*7a80*/  LEA.HI.X.SX32 R89, R0, R71, 0x1, P3 ;  /* 0x0000004700597211 */ /* 0x000fca00018f0eff */
[----:B------:R-:W2:Y:S01]  /*7a90*/  @P1 LDG.E.U8 R86, desc[UR22][R88.64] ;  /* 0x0000001658561981 */ /* 0x000ea2000c1e1100 */
[----:B-1----:R-:W-:Y:S01]  /*7aa0*/  IMAD R2, R73, 0x43, RZ ;  /* 0x0000004349027824 */ /* 0x002fe200078e02ff */
[----:B------:R-:W-:Y:S01]  /*7ab0*/  PRMT R75, RZ, 0x7610, R75 ;  /* 0x00007610ff4b7816 */ /* 0x000fe2000000004b */
[----:B------:R-:W1:Y:S01]  /*7ac0*/  LDC R73, c[0x0][0x3d8] ;  /* 0x0000f600ff497b82 */ /* 0x000e620000000800 */
[----:B------:R1:W-:Y:S01]  /*7ad0*/  STL.64 [R1+0x1f0], R80 ;  /* 0x0001f05001007387 */ /* 0x0003e20000100a00 */
[----:B0-----:R-:W-:-:S06]  /*7ae0*/  IMAD R0, R76, 0x44, RZ ;  /* 0x000000444c007824 */ /* 0x001fcc00078e02ff */
[----:B------:R-:W0:Y:S01]  /*7af0*/  LDC R76, c[0x0][0x3d8] ;  /* 0x0000f600ff4c7b82 */ /* 0x000e220000000800 */
[----:B---3--:R3:W-:Y:S01]  /*7b00*/  STL [R1+0x7d8], R74 ;  /* 0x0007d84a01007387 */ /* 0x0087e20000100800 */
[----:B-1----:R-:W-:-:S04]  /*7b10*/  IADD3 R80, P4, PT, R2, R70, RZ ;  /* 0x0000004602507210 */ /* 0x002fc80007f9e0ff */
[----:B------:R-:W-:Y:S01]  /*7b20*/  LEA.HI.X.SX32 R81, R2, R71, 0x1, P4 ;  /* 0x0000004702517211 */ /* 0x000fe200020f0eff */
[----:B------:R-:W-:Y:S01]  /*7b30*/  IMAD R2, R72, 0x48, RZ ;  /* 0x0000004848027824 */ /* 0x000fe200078e02ff */
[----:B------:R-:W-:-:S03]  /*7b40*/  PRMT R72, RZ, 0x7610, R72 ;  /* 0x00007610ff487816 */ /* 0x000fc60000000048 */
[----:B------:R-:W2:Y:S01]  /*7b50*/  @P1 LDG.E.U8 R75, desc[UR22][R80.64] ;  /* 0x00000016504b1981 */ /* 0x000ea2000c1e1100 */
[----:B---3--:R-:W1:Y:S03]  /*7b60*/  LDC R74, c[0x0][0x3d8] ;  /* 0x0000f600ff4a7b82 */ /* 0x008e660000000800 */
[----:B----4-:R3:W-:Y:S04]  /*7b70*/  STL [R1+0x60], R3 ;  /* 0x0000600301007387 */ /* 0x0107e80000100800 */
[----:B------:R-:W-:Y:S01]  /*7b80*/  STL.64 [R1+0x1e8], R88 ;  /* 0x0001e85801007387 */ /* 0x000fe20000100a00 */
[----:B---3--:R-:W3:Y:S03]  /*7b90*/  LDC R3, c[0x0][0x3d8] ;  /* 0x0000f600ff037b82 */ /* 0x008ee60000000800 */
[----:B--2---:R2:W-:Y:S02]  /*7ba0*/  STL [R1+0x6dc], R86 ;  /* 0x0006dc5601007387 */ /* 0x0045e40000100800 */
[----:B--2---:R-:W-:-:S04]  /*7bb0*/  IADD3 R86, P3, PT, R0, R70, RZ ;  /* 0x0000004600567210 */ /* 0x004fc80007f7e0ff */
[----:B------:R-:W-:-:S05]  /*7bc0*/  LEA.HI.X.SX32 R87, R0, R71, 0x1, P3 ;  /* 0x0000004700577211 */ /* 0x000fca00018f0eff */
[----:B------:R2:W4:Y:S01]  /*7bd0*/  @P1 LDG.E.U8 R72, desc[UR22][R86.64] ;  /* 0x0000001656481981 */ /* 0x000522000c1e1100 */
[----:B-1----:R-:W-:Y:S02]  /*7be0*/  IMAD R0, R74, 0x49, RZ ;  /* 0x000000494a007824 */ /* 0x002fe400078e02ff */
[----:B---3--:R-:W-:Y:S01]  /*7bf0*/  IMAD R3, R3, 0x4a, RZ ;  /* 0x0000004a03037824 */ /* 0x008fe200078e02ff */
[----:B------:R1:W-:Y:S01]  /*7c00*/  STL.64 [R1+0x1e0], R80 ;  /* 0x0001e05001007387 */ /* 0x0003e20000100a00 */
[----:B------:R-:W3:Y:S01]  /*7c10*/  LDC R74, c[0x0][0x3d8] ;  /* 0x0000f600ff4a7b82 */ /* 0x000ee20000000800 */
[-C--:B------:R-:W-:Y:S02]  /*7c20*/  IADD3 R88, P3, PT, R0, R70.reuse, RZ ;  /* 0x0000004600587210 */ /* 0x080fe40007f7e0ff */
[----:B------:R0:W-:Y:S01]  /*7c30*/  STL [R1+0x7a0], R75 ;  /* 0x0007a04b01007387 */ /* 0x0001e20000100800 */
[----:B-1----:R-:W-:-:S03]  /*7c40*/  IADD3 R80, P4, PT, R2, R70, RZ ;  /* 0x0000004602507210 */ /* 0x002fc60007f9e0ff */
[----:B------:R2:W-:Y:S01]  /*7c50*/  STL.64 [R1+0x1d8], R86 ;  /* 0x0001d85601007387 */ /* 0x0005e20000100a00 */
[----:B0-----:R-:W0:Y:S01]  /*7c60*/  LDC R75, c[0x0][0x3d8] ;  /* 0x0000f600ff4b7b82 */ /* 0x001e220000000800 */
[-C--:B------:R-:W-:Y:S01]  /*7c70*/  LEA.HI.X.SX32 R81, R2, R71.reuse, 0x1, P4 ;  /* 0x0000004702517211 */ /* 0x080fe200020f0eff */
[----:B------:R-:W-:Y:S01]  /*7c80*/  IMAD R2, R73, 0x4b, RZ ;  /* 0x0000004b49027824 */ /* 0x000fe200078e02ff */
[----:B------:R-:W-:-:S03]  /*7c90*/  LEA.HI.X.SX32 R89, R0, R71, 0x1, P3 ;  /* 0x0000004700597211 */ /* 0x000fc600018f0eff */
[----:B------:R1:W3:Y:S01]  /*7ca0*/  @P1 LDG.E.U8 R124, desc[UR22][R80.64] ;  /* 0x00000016507c1981 */ /* 0x0002e2000c1e1100 */
[CC--:B--2---:R-:W-:Y:S02]  /*7cb0*/  IADD3 R86, P4, PT, R3.reuse, R70.reuse, RZ ;  /* 0x0000004603567210 */ /* 0x0c4fe40007f9e0ff */
[----:B------:R-:W-:Y:S02]  /*7cc0*/  PRMT R73, RZ, 0x7610, R73 ;  /* 0x00007610ff497816 */ /* 0x000fe40000000049 */
[----:B------:R-:W-:Y:S02]  /*7cd0*/  LEA.HI.X.SX32 R87, R3, R71, 0x1, P4 ;  /* 0x0000004703577211 */ /* 0x000fe400020f0eff */
[----:B------:R-:W-:Y:S02]  /*7ce0*/  PRMT R3, RZ, 0x7610, R3 ;  /* 0x00007610ff037816 */ /* 0x000fe40000000003 */
[----:B------:R-:W2:Y:S04]  /*7cf0*/  @P1 LDG.E.U8 R73, desc[UR22][R88.64] ;  /* 0x0000001658491981 */ /* 0x000ea8000c1e1100 */
[----:B------:R0:W2:Y:S02]  /*7d00*/  @P1 LDG.E.U8 R85, desc[UR22][R86.64] ;  /* 0x0000001656551981 */ /* 0x0000a4000c1e1100 */
[----:B0-----:R-:W-:Y:S01]  /*7d10*/  IMAD R0, R75, 0x4c, RZ ;  /* 0x0000004c4b007824 */ /* 0x001fe200078e02ff */
[----:B------:R-:W-:Y:S01]  /*7d20*/  PRMT R75, RZ, 0x7610, R75 ;  /* 0x00007610ff4b7816 */ /* 0x000fe2000000004b */
[----:B----4-:R0:W-:Y:S04]  /*7d30*/  STL [R1+0x7d4], R72 ;  /* 0x0007d44801007387 */ /* 0x0101e80000100800 */
[----:B------:R1:W-:Y:S01]  /*7d40*/  STL.64 [R1+0x1d0], R80 ;  /* 0x0001d05001007387 */ /* 0x0003e20000100a00 */
[----:B0-----:R-:W0:Y:S01]  /*7d50*/  LDC R72, c[0x0][0x3d8] ;  /* 0x0000f600ff487b82 */ /* 0x001e220000000800 */
[----:B-1----:R-:W-:-:S04]  /*7d60*/  IADD3 R80, P3, PT, R2, R70, RZ ;  /* 0x0000004602507210 */ /* 0x002fc80007f7e0ff */
[----:B------:R-:W-:-:S05]  /*7d70*/  LEA.HI.X.SX32 R81, R2, R71, 0x1, P3 ;  /* 0x0000004702517211 */ /* 0x000fca00018f0eff */
[----:B------:R1:W4:Y:S04]  /*7d80*/  @P1 LDG.E.U8 R3, desc[UR22][R80.64] ;  /* 0x0000001650031981 */ /* 0x000328000c1e1100 */
[----:B------:R-:W-:Y:S04]  /*7d90*/  STL.64 [R1+0x1c8], R88 ;  /* 0x0001c85801007387 */ /* 0x000fe80000100a00 */
[----:B------:R1:W-:Y:S02]  /*7da0*/  STL.64 [R1+0x1c0], R86 ;  /* 0x0001c05601007387 */ /* 0x0003e40000100a00 */
[----:B-1----:R-:W-:-:S04]  /*7db0*/  IADD3 R86, P3, PT, R0, R70, RZ ;  /* 0x0000004600567210 */ /* 0x002fc80007f7e0ff */
[----:B------:R-:W-:-:S05]  /*7dc0*/  LEA.HI.X.SX32 R87, R0, R71, 0x1, P3 ;  /* 0x0000004700577211 */ /* 0x000fca00018f0eff */
[----:B------:R1:W4:Y:S01]  /*7dd0*/  @P1 LDG.E.U8 R75, desc[UR22][R86.64] ;  /* 0x00000016564b1981 */ /* 0x000322000c1e1100 */
[----:B0-----:R-:W-:Y:S02]  /*7de0*/  IMAD R2, R72, 0x50, RZ ;  /* 0x0000005048027824 */ /* 0x001fe400078e02ff */
[----:B---3--:R-:W-:Y:S01]  /*7df0*/  IMAD R0, R74, 0x51, RZ ;  /* 0x000000514a007824 */ /* 0x008fe200078e02ff */
[----:B------:R0:W-:Y:S01]  /*7e00*/  STL.64 [R1+0x1b8], R80 ;  /* 0x0001b85001007387 */ /* 0x0001e20000100a00 */
[----:B------:R-:W3:Y:S03]  /*7e10*/  LDC R72, c[0x0][0x3d8] ;  /* 0x0000f600ff487b82 */ /* 0x000ee60000000800 */
[----:B--2---:R2:W-:Y:S01]  /*7e20*/  STL [R1+0x7c], R73 ;  /* 0x00007c4901007387 */ /* 0x0045e20000100800 */
[----:B------:R-:W-:Y:S02]  /*7e30*/  PRMT R74, RZ, 0x7610, R74 ;  /* 0x00007610ff4a7816 */ /* 0x000fe4000000004a */
[----:B0-----:R-:W-:-:S02]  /*7e40*/  IADD3 R80, P4, PT, R2, R70, RZ ;  /* 0x0000004602507210 */ /* 0x001fc40007f9e0ff */
[----:B--2---:R-:W0:Y:S02]  /*7e50*/  LDC R73, c[0x0][0x3d8] ;  /* 0x0000f600ff497b82 */ /* 0x004e240000000800 */
[----:B------:R-:W-:Y:S01]  /*7e60*/  LEA.HI.X.SX32 R81, R2, R71, 0x1, P4 ;  /* 0x0000004702517211 */ /* 0x000fe200020f0eff */
[----:B------:R-:W-:-:S04]  /*7e70*/  IMAD R2, R76, 0x52, RZ ;  /* 0x000000524c027824 */ /* 0x000fc800078e02ff */
[----:B------:R2:W3:Y:S01]  /*7e80*/  @P1 LDG.E.U8 R121, desc[UR22][R80.64] ;  /* 0x0000001650791981 */ /* 0x0004e2000c1e1100 */
[----:B------:R-:W-:-:S03]  /*7e90*/  PRMT R76, RZ, 0x7610, R76 ;  /* 0x00007610ff4c7816 */ /* 0x000fc6000000004c */
[----:B----4-:R4:W-:Y:S04]  /*7ea0*/  STL [R1+0x79c], R3 ;  /* 0x00079c0301007387 */ /* 0x0109e80000100800 */
[----:B------:R1:W-:Y:S01]  /*7eb0*/  STL.64 [R1+0x1b0], R86 ;  /* 0x0001b05601007387 */ /* 0x0003e20000100a00 */
[----:B----4-:R-:W4:Y:S01]  /*7ec0*/  LDC R3, c[0x0][0x3d8] ;  /* 0x0000f600ff037b82 */ /* 0x010f220000000800 */
[----:B-1----:R-:W-:-:S04]  /*7ed0*/  IADD3 R86, P3, PT, R0, R70, RZ ;  /* 0x0000004600567210 */ /* 0x002fc80007f7e0ff */
[----:B------:R-:W-:Y:S01]  /*7ee0*/  LEA.HI.X.SX32 R87, R0, R71, 0x1, P3 ;  /* 0x0000004700577211 */ /* 0x000fe200018f0eff */
[----:B------:R2:W-:Y:S04]  /*7ef0*/  STL.64 [R1+0x1a8], R80 ;  /* 0x0001a85001007387 */ /* 0x0005e80000100a00 */
[----:B------:R1:W3:Y:S01]  /*7f00*/  @P1 LDG.E.U8 R74, desc[UR22][R86.64] ;  /* 0x00000016564a1981 */ /* 0x0002e2000c1e1100 */
[----:B--2---:R-:W-:-:S04]  /*7f10*/  IADD3 R80, P4, PT, R2, R70, RZ ;  /* 0x0000004602507210 */ /* 0x004fc80007f9e0ff */
[----:B------:R-:W-:Y:S01]  /*7f20*/  LEA.HI.X.SX32 R81, R2, R71, 0x1, P4 ;  /* 0x0000004702517211 */ /* 0x000fe200020f0eff */
[----:B----4-:R-:W-:-:S04]  /*7f30*/  IMAD R3, R3, 0x54, RZ ;  /* 0x0000005403037824 */ /* 0x010fc800078e02ff */
[----:B------:R-:W2:Y:S04]  /*7f40*/  @P1 LDG.E.U8 R76, desc[UR22][R80.64] ;  /* 0x00000016504c1981 */ /* 0x000ea8000c1e1100 */
[----:B------:R-:W-:Y:S04]  /*7f50*/  STL [R1+0x7e8], R75 ;  /* 0x0007e84b01007387 */ /* 0x000fe80000100800 */
[----:B------:R1:W-:Y:S01]  /*7f60*/  STL.64 [R1+0x1a0], R86 ;  /* 0x0001a05601007387 */ /* 0x0003e20000100a00 */
[----:B0-----:R-:W-:Y:S02]  /*7f70*/  IMAD R0, R73, 0x53, RZ ;  /* 0x0000005349007824 */ /* 0x001fe400078e02ff */
[----:B---3--:R-:W-:Y:S01]  /*7f80*/  IMAD R2, R72, 0x58, RZ ;  /* 0x0000005848027824 */ /* 0x008fe200078e02ff */
[----:B------:R-:W0:Y:S01]  /*7f90*/  LDC R73, c[0x0][0x3d8] ;  /* 0x0000f600ff497b82 */ /* 0x000e220000000800 */
[----:B-1----:R-:W-:-:S07]  /*7fa0*/  IADD3 R86, P4, PT, R3, R70, RZ ;  /* 0x0000004603567210 */ /* 0x002fce0007f9e0ff */
[----:B------:R-:W1:Y:S01]  /*7fb0*/  LDC R75, c[0x0][0x3d8] ;  /* 0x0000f600ff4b7b82 */ /* 0x000e620000000800 */
[----:B------:R-:W-:Y:S02]  /*7fc0*/  LEA.HI.X.SX32 R87, R3, R71, 0x1, P4 ;  /* 0x0000004703577211 */ /* 0x000fe400020f0eff */
[----:B------:R-:W-:-:S03]  /*7fd0*/  IADD3 R88, P3, PT, R0, R70, RZ ;  /* 0x0000004600587210 */ /* 0x000fc60007f7e0ff */
[----:B------:R-:W3:Y:S01]  /*7fe0*/  @P1 LDG.E.U8 R84, desc[UR22][R86.64] ;  /* 0x0000001656541981 */ /* 0x000ee2000c1e1100 */
[----:B------:R-:W-:Y:S01]  /*7ff0*/  PRMT R72, RZ, 0x7610, R72 ;  /* 0x00007610ff487816 */ /* 0x000fe20000000048 */
[----:B------:R-:W4:Y:S01]  /*8000*/  LDC R3, c[0x0][0x3d8] ;  /* 0x0000f600ff037b82 */ /* 0x000f220000000800 */
[----:B------:R-:W-:-:S05]  /*8010*/  LEA.HI.X.SX32 R89, R0, R71, 0x1, P3 ;  /* 0x0000004700597211 */ /* 0x000fca00018f0eff */
[----:B------:R-:W4:Y:S01]  /*8020*/  @P1 LDG.E.U8 R72, desc[UR22][R88.64] ;  /* 0x0000001658481981 */ /* 0x000f22000c1e1100 */
[----:B-1----:R-:W-:Y:S01]  /*8030*/  IMAD R0, R75, 0x59, RZ ;  /* 0x000000594b007824 */ /* 0x002fe200078e02ff */
[----:B------:R-:W-:Y:S02]  /*8040*/  PRMT R75, RZ, 0x7610, R75 ;  /* 0x00007610ff4b7816 */ /* 0x000fe4000000004b */
[----:B------:R1:W-:Y:S02]  /*8050*/  STL [R1+0x78], R74 ;  /* 0x0000784a01007387 */ /* 0x0003e40000100800 */
[----:B-1----:R-:W1:Y:S02]  /*8060*/  LDC R74, c[0x0][0x3d8] ;  /* 0x0000f600ff4a7b82 */ /* 0x002e640000000800 */
[----:B------:R-:W-:Y:S04]  /*8070*/  STL [R1+0x6d8], R85 ;  /* 0x0006d85501007387 */ /* 0x000fe80000100800 */
[----:B------:R-:W-:Y:S04]  /*8080*/  STL.64 [R1+0x198], R80 ;  /* 0x0001985001007387 */ /* 0x000fe80000100a00 */
[----:B--2---:R2:W-:Y:S02]  /*8090*/  STL [R1+0xdc], R76 ;  /* 0x0000dc4c01007387 */ /* 0x0045e40000100800 */
[----:B--2---:R-:W2:Y:S01]  /*80a0*/  LDC R76, c[0x0][0x3d8] ;  /* 0x0000f600ff4c7b82 */ /* 0x004ea20000000800 */
[CC--:B------:R-:W-:Y:S01]  /*80b0*/  IADD3 R80, P3, PT, R2.reuse, R70.reuse, RZ ;  /* 0x0000004602507210 */ /* 0x0c0fe20007f7e0ff */
[----:B------:R-:W-:Y:S03]  /*80c0*/  STL.64 [R1+0x190], R88 ;  /* 0x0001905801007387 */ /* 0x000fe60000100a00 */
[----:B------:R-:W-:Y:S01]  /*80d0*/  LEA.HI.X.SX32 R81, R2, R71, 0x1, P3 ;  /* 0x0000004702517211 */ /* 0x000fe200018f0eff */
[----:B-1----:R-:W-:Y:S01]  /*80e0*/  IMAD R2, R74, 0x5a, RZ ;  /* 0x0000005a4a027824 */ /* 0x002fe200078e02ff */
[----:B------:R-:W-:Y:S01]  /*80f0*/  STL.64 [R1+0x188], R86 ;  /* 0x0001885601007387 */ /* 0x000fe20000100a00 */
[----:B------:R-:W1:Y:S03]  /*8100*/  LDC R74, c[0x0][0x3d8] ;  /* 0x0000f600ff4a7b82 */ /* 0x000e660000000800 */
[----:B------:R0:W-:Y:S04]  /*8110*/  STL.64 [R1+0x180], R80 ;  /* 0x0001805001007387 */ /* 0x0001e80000100a00 */
[----:B------:R0:W4:Y:S04]  /*8120*/  @P1 LDG.E.U8 R69, desc[UR22][R80.64] ;  /* 0x0000001650451981 */ /* 0x000128000c1e1100 */
[----:B---3--:R3:W-:Y:S01]  /*8130*/  STL [R1+0x7e4], R84 ;  /* 0x0007e45401007387 */ /* 0x0087e20000100800 */
[----:B0-----:R-:W-:-:S02]  /*8140*/  IADD3 R80, P4, PT, R2, R70, RZ ;  /* 0x0000004602507210 */ /* 0x001fc40007f9e0ff */
[----:B---3--:R-:W-:Y:S02]  /*8150*/  IADD3 R84, P3, PT, R0, R70, RZ ;  /* 0x0000004600547210 */ /* 0x008fe40007f7e0ff */
[-C--:B------:R-:W-:Y:S02]  /*8160*/  LEA.HI.X.SX32 R81, R2, R71.reuse, 0x1, P4 ;  /* 0x0000004702517211 */ /* 0x080fe400020f0eff */
[----:B------:R-:W-:Y:S01]  /*8170*/  LEA.HI.X.SX32 R85, R0, R71, 0x1, P3 ;  /* 0x0000004700557211 */ /* 0x000fe200018f0eff */
[----:B--2---:R-:W-:Y:S01]  /*8180*/  IMAD R2, R76, 0x5c, RZ ;  /* 0x0000005c4c027824 */ /* 0x004fe200078e02ff */
[----:B----4-:R0:W-:Y:S01]  /*8190*/  STL [R1+0x7b0], R72 ;  /* 0x0007b04801007387 */ /* 0x0101e20000100800 */
[----:B------:R-:W-:-:S03]  /*81a0*/  IMAD R0, R73, 0x5b, RZ ;  /* 0x0000005b49007824 */ /* 0x000fc600078e02ff */
[----:B------:R2:W3:Y:S01]  /*81b0*/  @P1 LDG.E.U8 R75, desc[UR22][R80.64] ;  /* 0x00000016504b1981 */ /* 0x0004e2000c1e1100 */
[----:B------:R-:W-:Y:S01]  /*81c0*/  PRMT R76, RZ, 0x7610, R76 ;  /* 0x00007610ff4c7816 */ /* 0x000fe2000000004c */
[----:B------:R-:W4:Y:S02]  /*81d0*/  LDC R73, c[0x0][0x3d8] ;  /* 0x0000f600ff497b82 */ /* 0x000f240000000800 */
[----:B------:R-:W-:Y:S04]  /*81e0*/  STL.64 [R1+0x178], R84 ;  /* 0x0001785401007387 */ /* 0x000fe80000100a00 */
[----:B------:R2:W-:Y:S02]  /*81f0*/  STL.64 [R1+0x170], R80 ;  /* 0x0001705001007387 */ /* 0x0005e40000100a00 */
[----:B0-----:R-:W0:Y:S02]  /*8200*/  LDC R72, c[0x0][0x3d8] ;  /* 0x0000f600ff487b82 */ /* 0x001e240000000800 */
[----:B------:R1:W4:Y:S01]  /*8210*/  @P1 LDG.E.U8 R83, desc[UR22][R84.64] ;  /* 0x0000001654531981 */ /* 0x000322000c1e1100 */
[----:B--2---:R-:W-:-:S02]  /*8220*/  IADD3 R80, P4, PT, R2, R70, RZ ;  /* 0x0000004602507210 */ /* 0x004fc40007f9e0ff */
[----:B-1----:R-:W-:Y:S02]  /*8230*/  IADD3 R84, P3, PT, R0, R70, RZ ;  /* 0x0000004600547210 */ /* 0x002fe40007f7e0ff */
[-C--:B------:R-:W-:Y:S02]  /*8240*/  LEA.HI.X.SX32 R81, R2, R71.reuse, 0x1, P4 ;  /* 0x0000004702517211 */ /* 0x080fe400020f0eff */
[----:B------:R-:W-:-:S03]  /*8250*/  LEA.HI.X.SX32 R85, R0, R71, 0x1, P3 ;  /* 0x0000004700557211 */ /* 0x000fc600018f0eff */
[----:B------:R-:W2:Y:S04]  /*8260*/  @P1 LDG.E.U8 R76, desc[UR22][R80.64] ;  /* 0x00000016504c1981 */ /* 0x000ea8000c1e1100 */
[----:B------:R1:W4:Y:S01]  /*8270*/  @P1 LDG.E.U8 R82, desc[UR22][R84.64] ;  /* 0x0000001654521981 */ /* 0x000322000c1e1100 */
[----:B------:R-:W-:Y:S02]  /*8280*/  IMAD R0, R3, 0x60, RZ ;  /* 0x0000006003007824 */ /* 0x000fe400078e02ff */
[----:B0-----:R-:W-:Y:S01]  /*8290*/  IMAD R2, R72, 0x61, RZ ;  /* 0x0000006148027824 */ /* 0x001fe200078e02ff */
[----:B---3--:R0:W-:Y:S01]  /*82a0*/  STL [R1+0x778], R75 ;  /* 0x0007784b01007387 */ /* 0x0081e20000100800 */
[----:B------:R-:W-:Y:S01]  /*82b0*/  IMAD R3, R74, 0x62, RZ ;  /* 0x000000624a037824 */ /* 0x000fe200078e02ff */
[----:B------:R-:W3:Y:S02]  /*82c0*/  LDC R72, c[0x0][0x3d8] ;  /* 0x0000f600ff487b82 */ /* 0x000ee40000000800 */
[----:B------:R1:W-:Y:S04]  /*82d0*/  STL.64 [R1+0x168], R84 ;  /* 0x0001685401007387 */ /* 0x0003e80000100a00 */
[----:B------:R2:W-:Y:S02]  /*82e0*/  STL.64 [R1+0x160], R80 ;  /* 0x0001605001007387 */ /* 0x0005e40000100a00 */
[----:B0-----:R-:W0:Y:S01]  /*82f0*/  LDC R75, c[0x0][0x3d8] ;  /* 0x0000f600ff4b7b82 */ /* 0x001e220000000800 */
[----:B-1----:R-:W-:-:S07]  /*8300*/  IADD3 R84, P3, PT, R0, R70, RZ ;  /* 0x0000004600547210 */ /* 0x002fce0007f7e0ff */
[----:B------:R-:W1:Y:S01]  /*8310*/  LDC R74, c[0x0][0x3d8] ;  /* 0x0000f600ff4a7b82 */ /* 0x000e620000000800 */
[----:B------:R-:W-:Y:S02]  /*8320*/  LEA.HI.X.SX32 R85, R0, R71, 0x1, P3 ;  /* 0x0000004700557211 */ /* 0x000fe400018f0eff */
[----:B------:R-:W-:Y:S01]  /*8330*/  PRMT R0, RZ, 0x7610, R0 ;  /* 0x00007610ff007816 */ /* 0x000fe20000000000 */
[----:B--2---:R2:W-:Y:S04]  /*8340*/  STL [R1+0x7e0], R76 ;  /* 0x0007e04c01007387 */ /* 0x0045e80000100800 */
[----:B----4-:R4:W-:Y:S04]  /*8350*/  STL [R1+0x7ac], R82 ;  /* 0x0007ac5201007387 */ /* 0x0109e80000100800 */
[----:B------:R3:W-:Y:S01]  /*8360*/  STL [R1+0x6c], R83 ;  /* 0x00006c5301007387 */ /* 0x0007e20000100800 */
[-C--:B------:R-:W-:Y:S01]  /*8370*/  IADD3 R80, P3, PT, R3, R70.reuse, RZ ;  /* 0x0000004603507210 */ /* 0x080fe20007f7e0ff */
[----:B--2---:R-:W2:Y:S02]  /*8380*/  LDC R76, c[0x0][0x3d8] ;  /* 0x0000f600ff4c7b82 */ /* 0x004ea40000000800 */
[----:B------:R-:W2:Y:S01]  /*8390*/  @P1 LDG.E.U8 R68, desc[UR22][R84.64] ;  /* 0x0000001654441981 */ /* 0x000ea2000c1e1100 */
[----:B----4-:R-:W-:-:S04]  /*83a0*/  IADD3 R82, P4, PT, R2, R70, RZ ;  /* 0x0000004602527210 */ /* 0x010fc80007f9e0ff */
[----:B---3--:R-:W-:-:S05]  /*83b0*/  LEA.HI.X.SX32 R83, R2, R71, 0x1, P4 ;  /* 0x0000004702537211 */ /* 0x008fca00020f0eff */
[----:B------:R-:W3:Y:S04]  /*83c0*/  @P1 LDG.E.U8 R0, desc[UR22][R82.64] ;  /* 0x0000001652001981 */ /* 0x000ee8000c1e1100 */
[----:B------:R-:W-:Y:S04]  /*83d0*/  STL.64 [R1+0x158], R84 ;  /* 0x0001585401007387 */ /* 0x000fe80000100a00 */
[----:B------:R-:W-:Y:S01]  /*83e0*/  STL.64 [R1+0x150], R82 ;  /* 0x0001505201007387 */ /* 0x000fe20000100a00 */
[----:B------:R-:W-:Y:S01]  /*83f0*/  LEA.HI.X.SX32 R81, R3, R71, 0x1, P3 ;  /* 0x0000004703517211 */ /* 0x000fe200018f0eff */
[----:B------:R-:W-:-:S02]  /*8400*/  IMAD R2, R73, 0x64, RZ ;  /* 0x0000006449027824 */ /* 0x000fc400078e02ff */
[----:B---3--:R0:W-:Y:S01]  /*8410*/  STL [R1+0x98], R0 ;  /* 0x0000980001007387 */ /* 0x0081e20000100800 */
[----:B------:R-:W-:Y:S01]  /*8420*/  IMAD R3, R72, 0x68, RZ ;  /* 0x0000006848037824 */ /* 0x000fe200078e02ff */
[----:B------:R-:W3:Y:S02]  /*8430*/  LDC R73, c[0x0][0x3d8] ;  /* 0x0000f600ff497b82 */ /* 0x000ee40000000800 */
[----:B------:R4:W3:Y:S01]  /*8440*/  @P1 LDG.E.U8 R79, desc[UR22][R80.64] ;  /* 0x00000016504f1981 */ /* 0x0008e2000c1e1100 */
[----:B0-----:R-:W-:-:S03]  /*8450*/  IMAD R0, R75, 0x63, RZ ;  /* 0x000000634b007824 */ /* 0x001fc600078e02ff */
[----:B------:R4:W-:Y:S02]  /*8460*/  STL.64 [R1+0x148], R80 ;  /* 0x0001485001007387 */ /* 0x0009e40000100a00 */
[----:B------:R-:W0:Y:S01]  /*8470*/  LDC R72, c[0x0][0x3d8] ;  /* 0x0000f600ff487b82 */ /* 0x000e220000000800 */
[----:B------:R-:W-:-:S04]  /*8480*/  IADD3 R82, P3, PT, R0, R70, RZ ;  /* 0x0000004600527210 */ /* 0x000fc80007f7e0ff */
[----:B------:R-:W-:Y:S02]  /*8490*/  LEA.HI.X.SX32 R83, R0, R71, 0x1, P3 ;  /* 0x0000004700537211 */ /* 0x000fe400018f0eff */
[----:B----4-:R-:W-:-:S03]  /*84a0*/  IADD3 R80, P4, PT, R2, R70, RZ ;  /* 0x0000004602507210 */ /* 0x010fc60007f9e0ff */
[----:B------:R-:W4:Y:S01]  /*84b0*/  @P1 LDG.E.U8 R78, desc[UR22][R82.64] ;  /* 0x00000016524e1981 */ /* 0x000f22000c1e1100 */
[----:B------:R-:W-:-:S05]  /*84c0*/  LEA.HI.X.SX32 R81, R2, R71, 0x1, P4 ;  /* 0x0000004702517211 */ /* 0x000fca00020f0eff */
[----:B------:R-:W3:Y:S01]  /*84d0*/  @P1 LDG.E.U8 R77, desc[UR22][R80.64] ;  /* 0x00000016504d1981 */ /* 0x000ee2000c1e1100 */
[----:B--2---:R-:W-:-:S03]  /*84e0*/  IMAD R0, R76, 0x69, RZ ;  /* 0x000000694c007824 */ /* 0x004fc600078e02ff */
[----:B------:R-:W-:Y:S02]  /*84f0*/  STL.64 [R1+0x140], R82 ;  /* 0x0001405201007387 */ /* 0x000fe40000100a00 */
[-C--:B------:R-:W-:Y:S02]  /*8500*/  IADD3 R76, P4, PT, R0, R70.reuse, RZ ;  /* 0x00000046004c7210 */ /* 0x080fe40007f9e0ff */
[----:B------:R-:W-:Y:S02]  /*8510*/  PRMT R75, RZ, 0x7610, R75 ;  /* 0x00007610ff4b7816 */ /* 0x000fe4000000004b */
[----:B------:R-:W-:Y:S01]  /*8520*/  PRMT R2, RZ, 0x7610, R2 ;  /* 0x00007610ff027816 */ /* 0x000fe20000000002 */
[----:B----4-:R2:W-:Y:S04]  /*8530*/  STL [R1+0x7a8], R78 ;  /* 0x0007a84e01007387 */ /* 0x0105e80000100800 */
[----:B---3--:R3:W-:Y:S01]  /*8540*/  STL [R1+0x774], R79 ;  /* 0x0007744f01007387 */ /* 0x0087e20000100800 */
[----:B--2---:R-:W-:-:S03]  /*8550*/  IADD3 R78, P3, PT, R3, R70, RZ ;  /* 0x00000046034e7210 */ /* 0x004fc60007f7e0ff */
[----:B------:R-:W-:Y:S01]  /*8560*/  STL.64 [R1+0x138], R80 ;  /* 0x0001385001007387 */ /* 0x000fe20000100a00 */
[----:B---3--:R-:W-:-:S03]  /*8570*/  LEA.HI.X.SX32 R79, R3, R71, 0x1, P3 ;  /* 0x00000047034f7211 */ /* 0x008fc600018f0eff */
[----:B------:R2:W-:Y:S01]  /*8580*/  STL [R1+0x7f4], R77 ;  /* 0x0007f44d01007387 */ /* 0x0005e20000100800 */
[----:B------:R-:W3:Y:S03]  /*8590*/  LDC R3, c[0x0][0x3d8] ;  /* 0x0000f600ff037b82 */ /* 0x000ee60000000800 */
[----:B------:R-:W4:Y:S01]  /*85a0*/  @P1 LDG.E.U8 R75, desc[UR22][R78.64] ;  /* 0x000000164e4b1981 */ /* 0x000f22000c1e1100 */
[----:B--2---:R-:W-:-:S05]  /*85b0*/  LEA.HI.X.SX32 R77, R0, R71, 0x1, P4 ;  /* 0x00000047004d7211 */ /* 0x004fca00020f0eff */
[----:B------:R-:W2:Y:S01]  /*85c0*/  @P1 LDG.E.U8 R2, desc[UR22][R76.64] ;  /* 0x000000164c021981 */ /* 0x000ea2000c1e1100 */
[----:B-1----:R-:W-:-:S03]  /*85d0*/  IMAD R0, R74, 0x6a, RZ ;  /* 0x0000006a4a007824 */ /* 0x002fc600078e02ff */
[----:B------:R-:W-:Y:S02]  /*85e0*/  STL.64 [R1+0x130], R78 ;  /* 0x0001304e01007387 */ /* 0x000fe40000100a00 */
[C---:B------:R-:W-:Y:S02]  /*85f0*/  IADD3 R74, P3, PT, R0.reuse, R70, RZ ;  /* 0x00000046004a7210 */ /* 0x040fe40007f7e0ff */
[----:B------:R-:W-:Y:S04]  /*8600*/  STL.64 [R1+0x128], R76 ;  /* 0x0001284c01007387 */ /* 0x000fe80000100a00 */
[----:B----4-:R1:W-:Y:S04]  /*8610*/  STL [R1+0x34], R75 ;  /* 0x0000344b01007387 */ /* 0x0103e80000100800 */
[----:B--2---:R2:W-:Y:S01]  /*8620*/  STL [R1+0x8c], R2 ;  /* 0x00008c0201007387 */ /* 0x0045e20000100800 */
[----:B-1----:R-:W-:Y:S01]  /*8630*/  LEA.HI.X.SX32 R75, R0, R71, 0x1, P3 ;  /* 0x00000047004b7211 */ /* 0x002fe200018f0eff */
[----:B--2---:R-:W-:Y:S01]  /*8640*/  IMAD R2, R73, 0x6b, RZ ;  /* 0x0000006b49027824 */ /* 0x004fe200078e02ff */
[----:B------:R-:W-:-:S06]  /*8650*/  PRMT R73, RZ, 0x7610, R73 ;  /* 0x00007610ff497816 */ /* 0x000fcc0000000049 */
[----:B------:R1:W2:Y:S01]  /*8660*/  @P1 LDG.E.U8 R73, desc[UR22][R74.64] ;  /* 0x000000164a491981 */ /* 0x0002a2000c1e1100 */
[----:B0-----:R-:W-:-:S03]  /*8670*/  IMAD R0, R72, 0x6c, RZ ;  /* 0x0000006c48007824 */ /* 0x001fc600078e02ff */
[----:B------:R1:W-:Y:S01]  /*8680*/  STL.64 [R1+0x120], R74 ;  /* 0x0001204a01007387 */ /* 0x0003e20000100a00 */
[----:B------:R-:W-:Y:S02]  /*8690*/  PRMT R72, RZ, 0x7610, R72 ;  /* 0x00007610ff487816 */ /* 0x000fe40000000048 */
[----:B-1----:R-:W-:-:S04]  /*86a0*/  IADD3 R74, P3, PT, R2, R70, RZ ;  /* 0x00000046024a7210 */ /* 0x002fc80007f7e0ff */
[----:B------:R-:W-:Y:S01]  /*86b0*/  LEA.HI.X.SX32 R75, R2, R71, 0x1, P3 ;  /* 0x00000047024b7211 */ /* 0x000fe200018f0eff */
[----:B---3--:R-:W-:-:S04]  /*86c0*/  IMAD R2, R3, 0x70, RZ ;  /* 0x0000007003027824 */ /* 0x008fc800078e02ff */
[----:B------:R0:W3:Y:S01]  /*86d0*/  @P1 LDG.E.U8 R72, desc[UR22][R74.64] ;  /* 0x000000164a481981 */ /* 0x0000e2000c1e1100 */
[----:B------:R-:W-:-:S03]  /*86e0*/  PRMT R3, RZ, 0x7610, R3 ;  /* 0x00007610ff037816 */ /* 0x000fc60000000003 */
[----:B--2---:R1:W-:Y:S04]  /*86f0*/  STL [R1+0x770], R73 ;  /* 0x0007704901007387 */ /* 0x0043e80000100800 */
[----:B------:R0:W-:Y:S01]  /*8700*/  STL.64 [R1+0x118], R74 ;  /* 0x0001184a01007387 */ /* 0x0001e20000100a00 */
[----:B-1----:R-:W1:Y:S01]  /*8710*/  LDC R73, c[0x0][0x3d8] ;  /* 0x0000f600ff497b82 */ /* 0x002e620000000800 */
[----:B0-----:R-:W-:-:S04]  /*8720*/  IADD3 R74, P3, PT, R0, R70, RZ ;  /* 0x00000046004a7210 */ /* 0x001fc80007f7e0ff */
[----:B------:R-:W-:-:S05]  /*8730*/  LEA.HI.X.SX32 R75, R0, R71, 0x1, P3 ;  /* 0x00000047004b7211 */ /* 0x000fca00018f0eff */
[----:B------:R0:W2:Y:S04]  /*8740*/  @P1 LDG.E.U8 R3, desc[UR22][R74.64] ;  /* 0x000000164a031981 */ /* 0x0000a8000c1e1100 */
[----:B---3--:R3:W-:Y:S02]  /*8750*/  STL [R1+0x7b8], R72 ;  /* 0x0007b84801007387 */ /* 0x0087e40000100800 */
[----:B---3--:R-:W3:Y:S02]  /*8760*/  LDC R72, c[0x0][0x3d8] ;  /* 0x0000f600ff487b82 */ /* 0x008ee40000000800 */
[----:B------:R0:W-:Y:S01]  /*8770*/  STL.64 [R1+0x110], R74 ;  /* 0x0001104a01007387 */ /* 0x0001e20000100a00 */
[----:B-1----:R-:W-:-:S05]  /*8780*/  IMAD R0, R73, 0x71, RZ ;  /* 0x0000007149007824 */ /* 0x002fca00078e02ff */
[----:B------:R-:W1:Y:S01]  /*8790*/  LDC R73, c[0x0][0x3d8] ;  /* 0x0000f600ff497b82 */ /* 0x000e620000000800 */
[----:B0-----:R-:W-:-:S04]  /*87a0*/  IADD3 R74, P3, PT, R2, R70, RZ ;  /* 0x00000046024a7210 */ /* 0x001fc80007f7e0ff */
[----:B------:R-:W-:-:S05]  /*87b0*/  LEA.HI.X.SX32 R75, R2, R71, 0x1, P3 ;  /* 0x00000047024b7211 */ /* 0x000fca00018f0eff */
[----:B------:R0:W4:Y:S01]  /*87c0*/  @P1 LDG.E.U8 R120, desc[UR22][R74.64] ;  /* 0x000000164a781981 */ /* 0x000122000c1e1100 */
[----:B---3--:R-:W-:-:S03]  /*87d0*/  IMAD R2, R72, 0x72, RZ ;  /* 0x0000007248027824 */ /* 0x008fc600078e02ff */
[----:B--2---:R2:W-:Y:S02]  /*87e0*/  STL [R1+0x7f0], R3 ;  /* 0x0007f00301007387 */ /* 0x0045e40000100800 */
[----:B--2---:R-:W2:Y:S02]  /*87f0*/  LDC R3, c[0x0][0x3d8] ;  /* 0x0000f600ff037b82 */ /* 0x004ea40000000800 */
[----:B------:R0:W-:Y:S02]  /*8800*/  STL.64 [R1+0x108], R74 ;  /* 0x0001084a01007387 */ /* 0x0001e40000100a00 */
[----:B0-----:R-:W-:-:S04]  /*8810*/  IADD3 R74, P3, PT, R0, R70, RZ ;  /* 0x00000046004a7210 */ /* 0x001fc80007f7e0ff */
[----:B------:R-:W-:-:S05]  /*8820*/  LEA.HI.X.SX32 R75, R0, R71, 0x1, P3 ;  /* 0x00000047004b7211 */ /* 0x000fca00018f0eff */
[----:B------:R0:W-:Y:S04]  /*8830*/  STL.64 [R1+0x100], R74 ;  /* 0x0001004a01007387 */ /* 0x0001e80000100a00 */
[----:B------:R0:W3:Y:S01]  /*8840*/  @P1 LDG.E.U8 R119, desc[UR22][R74.64] ;  /* 0x000000164a771981 */ /* 0x0000e2000c1e1100 */
[----:B--2---:R-:W-:Y:S01]  /*8850*/  IMAD R0, R3, 0x73, RZ ;  /* 0x0000007303007824 */ /* 0x004fe200078e02ff */
[----:B0-----:R-:W-:-:S04]  /*8860*/  IADD3 R74, P3, PT, R2, R70, RZ ;  /* 0x00000046024a7210 */ /* 0x001fc80007f7e0ff */
[----:B------:R-:W-:Y:S01]  /*8870*/  LEA.HI.X.SX32 R75, R2, R71, 0x1, P3 ;  /* 0x00000047024b7211 */ /* 0x000fe200018f0eff */
[----:B-1----:R-:W-:-:S04]  /*8880*/  IMAD R2, R73, 0x74, RZ ;  /* 0x0000007449027824 */ /* 0x002fc800078e02ff */
[----:B------:R0:W-:Y:S04]  /*8890*/  STL.64 [R1+0xf8], R74 ;  /* 0x0000f84a01007387 */ /* 0x0001e80000100a00 */
[----:B------:R0:W2:Y:S01]  /*88a0*/  @P1 LDG.E.U8 R118, desc[UR22][R74.64] ;  /* 0x000000164a761981 */ /* 0x0000a2000c1e1100 */
[----:B------:R-:W-:Y:S02]  /*88b0*/  PRMT R3, RZ, 0x7610, R3 ;  /* 0x00007610ff037816 */ /* 0x000fe40000000003 */
[----:B0-----:R-:W-:-:S04]  /*88c0*/  IADD3 R74, P3, PT, R0, R70, RZ ;  /* 0x00000046004a7210 */ /* 0x001fc80007f7e0ff */
[-C--:B------:R-:W-:Y:S02]  /*88d0*/  LEA.HI.X.SX32 R75, R0, R71.reuse, 0x1, P3 ;  /* 0x00000047004b7211 */ /* 0x080fe400018f0eff */
[C---:B------:R-:W-:Y:S02]  /*88e0*/  IADD3 R72, P3, PT, R2.reuse, R70, RZ ;  /* 0x0000004602487210 */ /* 0x040fe40007f7e0ff */
[----:B------:R-:W-:Y:S01]  /*88f0*/  PRMT R0, RZ, 0x7610, R0 ;  /* 0x00007610ff007816 */ /* 0x000fe20000000000 */
[----:B------:R0:W2:Y:S01]  /*8900*/  @P1 LDG.E.U8 R3, desc[UR22][R74.64] ;  /* 0x000000164a031981 */ /* 0x0000a2000c1e1100 */
[----:B------:R-:W-:-:S05]  /*8910*/  LEA.HI.X.SX32 R73, R2, R71, 0x1, P3 ;  /* 0x0000004702497211 */ /* 0x000fca00018f0eff */
[----:B------:R-:W2:Y:S04]  /*8920*/  @P1 LDG.E.U8 R0, desc[UR22][R72.64] ;  /* 0x0000001648001981 */ /* 0x000ea8000c1e1100 */
[----:B------:R0:W-:Y:S02]  /*8930*/  STL.64 [R1+0xf0], R74 ;  /* 0x0000f04a01007387 */ /* 0x0001e40000100a00 */
[----:B0-----:R-:W0:Y:S02]  /*8940*/  S2R R74, SR_TID.X ;  /* 0x00000000004a7919 */ /* 0x001e240000002100 */
[----:B------:R-:W-:Y:S04]  /*8950*/  STL.64 [R1+0xe8], R72 ;  /* 0x0000e84801007387 */ /* 0x000fe80000100a00 */
[----:B--2---:R0:W-:Y:S04]  /*8960*/  STL [R1+0x7ec], R0 ;  /* 0x0007ec0001007387 */ /* 0x0041e80000100800 */
[----:B------:R1:W-:Y:S01]  /*8970*/  STL [R1+0x7b4], R3 ;  /* 0x0007b40301007387 */ /* 0x0003e20000100800 */
[----:B0-----:R-:W-:-:S02]  /*8980*/  LOP3.LUT R0, R74, 0xf, RZ, 0xc0, !PT ;  /* 0x0000000f4a007812 */ /* 0x001fc400078ec0ff */
[----:B-1----:R-:W-:-:S04]  /*8990*/  LOP3.LUT R3, R74, 0x60, RZ, 0xc0, !PT ;  /* 0x000000604a037812 */ /* 0x002fc800078ec0ff */
[----:B------:R-:W-:Y:S02]  /*89a0*/  LEA.HI R3, R3, R0, RZ, 0x1f ;  /* 0x0000000003037211 */ /* 0x000fe400078ff8ff */
[----:B------:R-:W-:-:S05]  /*89b0*/  LOP3.LUT R0, R74, 0x10, RZ, 0xc0, !PT ;  /* 0x000000104a007812 */ /* 0x000fca00078ec0ff */
[----:B------:R-:W-:Y:S02]  /*89c0*/  IMAD.SHL.U32 R0, R0, 0x4, RZ ;  /* 0x0000000400007824 */ /* 0x000fe400078e00ff */
[----:B------:R-:W-:Y:S02]  /*89d0*/  VIADD R3, R3, UR11 ;  /* 0x0000000b03037c36 */ /* 0x000fe40008000000 */
[----:B------:R-:W-:-:S05]  /*89e0*/  VIADD R2, R0, 0xe ;  /* 0x0000000e00027836 */ /* 0x000fca0000000000 */
[C---:B------:R-:W-:Y:S01]  /*89f0*/  ISETP.GE.AND P5, PT, R3.reuse, R2, PT ;  /* 0x000000020300720c */ /* 0x040fe20003fa6270 */
[----:B------:R-:W-:Y:S01]  /*8a00*/  VIADD R2, R0, 0xf ;  /* 0x0000000f00027836 */ /* 0x000fe20000000000 */
[----:B------:R-:W-:-:S04]  /*8a10*/  ISETP.GE.AND P4, PT, R3, R0, PT ;  /* 0x000000000300720c */ /* 0x000fc80003f86270 */
[C---:B------:R-:W-:Y:S01]  /*8a20*/  ISETP.GE.AND P6, PT, R3.reuse, R2, PT ;  /* 0x000000020300720c */ /* 0x040fe20003fc6270 */
[----:B------:R-:W-:Y:S01]  /*8a30*/  VIADD R2, R0, 0x10 ;  /* 0x0000001000027836 */ /* 0x000fe20000000000 */
[----:B------:R-:W-:Y:S02]  /*8a40*/  FSEL R72, R4, -INF , P4 ;  /* 0xff80000004487808 */ /* 0x000fe40002000000 */
[C---:B------:R-:W-:Y:S02]  /*8a50*/  ISETP.GT.AND P4, PT, R3.reuse, R0, PT ;  /* 0x000000000300720c */ /* 0x040fe40003f84270 */
[----:B------:R-:W-:Y:S01]  /*8a60*/  ISETP.GE.AND P3, PT, R3, R2, PT ;  /* 0x000000020300720c */ /* 0x000fe20003f66270 */
[----:B------:R-:W-:Y:S01]  /*8a70*/  VIADD R2, R0, 0x2 ;  /* 0x0000000200027836 */ /* 0x000fe20000000000 */
[----:B------:R-:W-:Y:S01]  /*8a80*/  FSEL R73, R5, -INF , P4 ;  /* 0xff80000005497808 */ /* 0x000fe20002000000 */
[----:B------:R-:W-:-:S03]  /*8a90*/  FMUL R5, R6, UR5 ;  /* 0x0000000506057c20 */ /* 0x000fc60008400000 */
[----:B------:R-:W-:Y:S01]  /*8aa0*/  ISETP.GE.AND P4, PT, R3, R2, PT ;  /* 0x000000020300720c */ /* 0x000fe20003f86270 */
[C---:B------:R-:W-:Y:S02]  /*8ab0*/  VIADD R2, R0.reuse, 0x3 ;  /* 0x0000000300027836 */ /* 0x040fe40000000000 */
[----:B------:R-:W-:Y:S01]  /*8ac0*/  FMUL R4, R7, UR5 ;  /* 0x0000000507047c20 */ /* 0x000fe20008400000 */
[----:B------:R-:W-:Y:S02]  /*8ad0*/  FSEL R5, R5, -INF , P4 ;  /* 0xff80000005057808 */ /* 0x000fe40002000000 */
[----:B------:R-:W-:Y:S01]  /*8ae0*/  ISETP.GE.AND P4, PT, R3, R2, PT ;  /* 0x000000020300720c */ /* 0x000fe20003f86270 */
[----:B------:R-:W-:-:S03]  /*8af0*/  VIADD R2, R0, 0x4 ;  /* 0x0000000400027836 */ /* 0x000fc60000000000 */
[----:B------:R-:W-:Y:S02]  /*8b00*/  FSEL R4, R4, -INF , P4 ;  /* 0xff80000004047808 */ /* 0x000fe40002000000 */
[----:B------:R-:W-:Y:S01]  /*8b10*/  ISETP.GE.AND P4, PT, R3, R2, PT ;  /* 0x000000020300720c */ /* 0x000fe20003f86270 */
[----:B------:R-:W-:-:S03]  /*8b20*/  VIADD R2, R0, 0x5 ;  /* 0x0000000500027836 */ /* 0x000fc60000000000 */
[----:B------:R-:W-:Y:S02]  /*8b30*/  FSEL R74, R8, -INF , P4 ;  /* 0xff800000084a7808 */ /* 0x000fe40002000000 */
[----:B------:R-:W-:Y:S01]  /*8b40*/  ISETP.GE.AND P4, PT, R3, R2, PT ;  /* 0x000000020300720c */ /* 0x000fe20003f86270 */
[----:B------:R-:W-:-:S03]  /*8b50*/  VIADD R2, R0, 0x6 ;  /* 0x0000000600027836 */ /* 0x000fc60000000000 */
[----:B------:R-:W-:Y:S01]  /*8b60*/  FSEL R75, R9, -INF , P4 ;  /* 0xff800000094b7808 */ /* 0x000fe20002000000 */
[----:B------:R-:W-:Y:S01]  /*8b70*/  FMUL R9, R10, UR5 ;  /* 0x000000050a097c20 */ /* 0x000fe20008400000 */
        /* <DEDUP_REMOVED lines=11> */
[----:B------:R-:W-:Y:S01]  /*8c30*/  VIADD R2, R0, 0xa ;  /* 0x0000000a00027836 */ /* 0x000fe20000000000 */
[----:B------:R-:W-:Y:S02]  /*8c40*/  FSEL R78, R18, -INF , P5 ;  /* 0xff800000124e7808 */ /* 0x000fe40002800000 */
[----:B------:R-:W-:Y:S02]  /*8c50*/  FSEL R77, R19, -INF , P6 ;  /* 0xff800000134d7808 */ /* 0x000fe40003000000 */
[----:B------:R-:W-:Y:S01]  /*8c60*/  FSEL R105, R20, -INF , P3 ;  /* 0xff80000014697808 */ /* 0x000fe20001800000 */
[C---:B------:R-:W-:Y:S01]  /*8c70*/  VIADD R6, R0.reuse, 0x34 ;  /* 0x0000003400067836 */ /* 0x040fe20000000000 */
[----:B------:R-:W-:Y:S01]  /*8c80*/  FSEL R79, R13, -INF , P4 ;  /* 0xff8000000d4f7808 */ /* 0x000fe20002000000 */
[----:B------:R-:W-:Y:S01]  /*8c90*/  FMUL R11, R53, UR5 ;  /* 0x00000005350b7c20 */ /* 0x000fe20008400000 */
[----:B------:R-:W-:Y:S01]  /*8ca0*/  ISETP.GE.AND P4, PT, R3, R2, PT ;  /* 0x000000020300720c */ /* 0x000fe20003f86270 */
[----:B------:R-:W-:-:S02]  /*8cb0*/  VIADD R2, R0, 0xb ;  /* 0x0000000b00027836 */ /* 0x000fc40000000000 */
[----:B------:R-:W-:Y:S01]  /*8cc0*/  FMUL R10, R54, UR5 ;  /* 0x00000005360a7c20 */ /* 0x000fe20008400000 */
[----:B------:R-:W-:Y:S01]  /*8cd0*/  FMUL R7, R55, UR5 ;  /* 0x0000000537077c20 */ /* 0x000fe20008400000 */
[----:B------:R-:W-:Y:S01]  /*8ce0*/  FSEL R14, R14, -INF , P4 ;  /* 0xff8000000e0e7808 */ /* 0x000fe20002000000 */
[----:B------:R-:W0:Y:S01]  /*8cf0*/  LDC R12, c[0x0][0x3d8] ;  /* 0x0000f600ff0c7b82 */ /* 0x000e220000000800 */
        /* <DEDUP_REMOVED lines=10> */
[----:B------:R-:W-:-:S05]  /*8da0*/  VIADD R2, R0, 0x12 ;  /* 0x0000001200027836 */ /* 0x000fca0000000000 */
[----:B------:R-:W-:Y:S01]  /*8db0*/  ISETP.GE.AND P5, PT, R3, R2, PT ;  /* 0x000000020300720c */ /* 0x000fe20003fa6270 */
[----:B------:R-:W-:-:S05]  /*8dc0*/  VIADD R2, R0, 0x13 ;  /* 0x0000001300027836 */ /* 0x000fca0000000000 */
[----:B------:R-:W-:Y:S01]  /*8dd0*/  ISETP.GE.AND P6, PT, R3, R2, PT ;  /* 0x000000020300720c */ /* 0x000fe20003fc6270 */
[----:B------:R-:W-:-:S05]  /*8de0*/  VIADD R2, R0, 0x14 ;  /* 0x0000001400027836 */ /* 0x000fca0000000000 */
[----:B------:R-:W-:Y:S01]  /*8df0*/  ISETP.GE.AND P3, PT, R3, R2, PT ;  /* 0x000000020300720c */ /* 0x000fe20003f66270 */
[----:B------:R-:W-:Y:S01]  /*8e00*/  VIADD R2, R0, 0x15 ;  /* 0x0000001500027836 */ /* 0x000fe20000000000 */
[----:B------:R-:W-:-:S04]  /*8e10*/  FSEL R104, R21, -INF , P4 ;  /* 0xff80000015687808 */ /* 0x000fc80002000000 */
        /* <DEDUP_REMOVED lines=38> */
[----:B------:R-:W-:Y:S01]  /*9080*/  FSEL R34, R34, -INF , P5 ;  /* 0xff80000022227808 */ /* 0x000fe20002800000 */
[----:B------:R-:W-:-:S03]  /*9090*/  FMUL R33, R35, UR5 ;  /* 0x0000000523217c20 */ /* 0x000fc60008400000 */
        /* <DEDUP_REMOVED lines=47> */
[----:B------:R-:W-:Y:S01]  /*9390*/  FMUL R21, R47, UR5 ;  /* 0x000000052f157c20 */ /* 0x000fe20008400000 */
[----:B------:R-:W-:Y:S01]  /*93a0*/  FMUL R20, R48, UR5 ;  /* 0x0000000530147c20 */ /* 0x000fe20008400000 */
[----:B------:R-:W-:Y:S01]  /*93b0*/  FMUL R19, R49, UR5 ;  /* 0x0000000531137c20 */ /* 0x000fe20008400000 */
        /* <DEDUP_REMOVED lines=25> */
[----:B------:R-:W-:Y:S01]  /*9550*/  FMUL R45, R65, UR5 ;  /* 0x00000005412d7c20 */ /* 0x000fe20008400000 */
[----:B------:R-:W-:Y:S01]  /*9560*/  FMNMX3 R2, R72, R73, R5, !PT ;  /* 0x0000004948027276 */ /* 0x000fe20007800005 */
[----:B------:R-:W-:Y:S01]  /*9570*/  FMUL R39, R66, UR5 ;  /* 0x0000000542277c20 */ /* 0x000fe20008400000 */
[----:B0-----:R-:W-:Y:S01]  /*9580*/  IMAD R12, R12, 0x79, RZ ;  /* 0x000000790c0c7824 */ /* 0x001fe200078e02ff */
[----:B------:R-:W0:Y:S01]  /*9590*/  LDC R47, c[0x0][0x3d8] ;  /* 0x0000f600ff2f7b82 */ /* 0x000e220000000800 */
[----:B------:R-:W-:-:S04]  /*95a0*/  FMNMX3 R2, R2, R4, R74, !PT ;  /* 0x0000000402027276 */ /* 0x000fc8000780004a */
        /* <DEDUP_REMOVED lines=8> */
[----:B------:R-:W-:Y:S02]  /*9630*/  FMNMX3 R2, R2, R100, R89, !PT ;  /* 0x0000006402027276 */ /* 0x000fe40007800059 */
[----:B------:R-:W-:Y:S02]  /*9640*/  FSEL R17, R17, -INF , P6 ;  /* 0xff80000011117808 */ /* 0x000fe40003000000 */
[----:B------:R-:W-:Y:S02]  /*9650*/  FMNMX3 R2, R2, R87, R86, !PT ;  /* 0x0000005702027276 */ /* 0x000fe40007800056 */
[----:B------:R-:W-:Y:S01]  /*9660*/  ISETP.GE.AND P6, PT, R3, R6, PT ;  /* 0x000000060300720c */ /* 0x000fe20003fc6270 */
[----:B------:R-:W-:Y:S01]  /*9670*/  VIADD R6, R0, 0x35 ;  /* 0x0000003500067836 */ /* 0x000fe20000000000 */
[----:B------:R-:W-:Y:S02]  /*9680*/  FMNMX3 R2, R2, R85, R82, !PT ;  /* 0x0000005502027276 */ /* 0x000fe40007800052 */
[----:B------:R-:W-:-:S02]  /*9690*/  FSEL R16, R16, -INF , P3 ;  /* 0xff80000010107808 */ /* 0x000fc40001800000 */
[----:B------:R-:W-:Y:S01]  /*96a0*/  ISETP.GE.AND P3, PT, R3, R6, PT ;  /* 0x000000060300720c */ /* 0x000fe20003f66270 */
[----:B------:R-:W-:Y:S01]  /*96b0*/  VIADD R6, R0, 0x32 ;  /* 0x0000003200067836 */ /* 0x000fe20000000000 */
[----:B------:R-:W-:Y:S02]  /*96c0*/  FMNMX3 R2, R2, R81, R88, !PT ;  /* 0x0000005102027276 */ /* 0x000fe40007800058 */
[----:B------:R-:W-:Y:S02]  /*96d0*/  FSEL R11, R11, -INF , P4 ;  /* 0xff8000000b0b7808 */ /* 0x000fe40002000000 */
[----:B------:R-:W-:Y:S02]  /*96e0*/  FMNMX3 R2, R2, R84, R34, !PT ;  /* 0x0000005402027276 */ /* 0x000fe40007800022 */
[----:B------:R-:W-:Y:S01]  /*96f0*/  ISETP.GE.AND P4, PT, R3, R6, PT ;  /* 0x000000060300720c */ /* 0x000fe20003f86270 */
[----:B------:R-:W-:Y:S01]  /*9700*/  VIADD R6, R0, 0x36 ;  /* 0x0000003600067836 */ /* 0x000fe20000000000 */
[----:B------:R-:W-:-:S02]  /*9710*/  FMNMX3 R2, R2, R33, R32, !PT ;  /* 0x0000002102027276 */ /* 0x000fc40007800020 */
[----:B------:R-:W-:Y:S02]  /*9720*/  FSEL R10, R10, -INF , P4 ;  /* 0xff8000000a0a7808 */ /* 0x000fe40002000000 */
        /* <DEDUP_REMOVED lines=18> */
[C---:B------:R-:W-:Y:S01]  /*9850*/  ISETP.GE.AND P4, PT, R3.reuse, R6, PT ;  /* 0x000000060300720c */ /* 0x040fe20003f86270 */
        /* <DEDUP_REMOVED lines=15> */
[----:B------:R-:W-:-:S02]  /*9950*/  FSEL R38, R38, -INF , P4 ;  /* 0xff80000026267808 */ /* 0x000fc40002000000 */
[----:B------:R-:W-:Y:S01]  /*9960*/  FMNMX3 R2, R2, R36, R44, !PT ;  /* 0x0000002402027276 */ /* 0x000fe2000780002c */
[----:B------:R-:W-:Y:S01]  /*9970*/  VIADD R0, R0, 0x3f ;  /* 0x0000003f00007836 */ /* 0x000fe20000000000 */
[----:B------:R-:W-:Y:S02]  /*9980*/  ISETP.GE.AND P4, PT, R3, R6, PT ;  /* 0x000000060300720c */ /* 0x000fe40003f86270 */
[----:B------:R-:W-:Y:S01]  /*9990*/  FSEL R35, R35, -INF , P5 ;  /* 0xff80000023237808 */ /* 0x000fe20002800000 */
[----:B------:R-:W-:Y:S01]  /*99a0*/  FMUL R61, R67, UR5 ;  /* 0x00000005433d7c20 */ /* 0x000fe20008400000 */
[----:B------:R-:W-:Y:S01]  /*99b0*/  FSEL R46, R46, -INF , P6 ;  /* 0xff8000002e2e7808 */ /* 0x000fe20003000000 */
[----:B------:R-:W1:Y:S01]  /*99c0*/  LDC R6, c[0x0][0x3d8] ;  /* 0x0000f600ff067b82 */ /* 0x000e620000000800 */
[----:B------:R-:W-:Y:S02]  /*99d0*/  FMNMX3 R2, R2, R43, R38, !PT ;  /* 0x0000002b02027276 */ /* 0x000fe40007800026 */
[----:B------:R-:W-:-:S02]  /*99e0*/  ISETP.GE.AND P5, PT, R3, R0, PT ;  /* 0x000000000300720c */ /* 0x000fc40003fa6270 */
[----:B------:R-:W-:Y:S02]  /*99f0*/  FSEL R45, R45, -INF , P3 ;  /* 0xff8000002d2d7808 */ /* 0x000fe40001800000 */
[----:B------:R-:W-:Y:S02]  /*9a00*/  FSEL R39, R39, -INF , P4 ;  /* 0xff80000027277808 */ /* 0x000fe40002000000 */
[----:B------:R-:W-:Y:S02]  /*9a10*/  FMNMX3 R2, R2, R35, R46, !PT ;  /* 0x0000002302027276 */ /* 0x000fe4000780002e */
[----:B------:R-:W-:Y:S02]  /*9a20*/  FSEL R61, R61, -INF , P5 ;  /* 0xff8000003d3d7808 */ /* 0x000fe40002800000 */
[----:B------:R-:W-:-:S04]  /*9a30*/  FMNMX3 R2, R2, R45, R39, !PT ;  /* 0x0000002d02027276 */ /* 0x000fc80007800027 */
[----:B------:R-:W-:-:S05]  /*9a40*/  FMNMX R2, R61, R2, !PT ;  /* 0x000000023d027209 */ /* 0x000fca0007800000 */
[----:B------:R-:W2:Y:S01]  /*9a50*/  SHFL.BFLY PT, R0, R2, 0x10, 0x1f ;  /* 0x0e001f0002007f89 */ /* 0x000ea200000e0000 */
[----:B-1----:R-:W-:-:S05]  /*9a60*/  IMAD R6, R6, 0x78, RZ ;  /* 0x0000007806067824 */ /* 0x002fca00078e02ff */
[----:B------:R-:W-:-:S04]  /*9a70*/  IADD3 R98, P3, PT, R6, R70, RZ ;  /* 0x0000004606627210 */ /* 0x000fc80007f7e0ff */
[----:B------:R-:W-:Y:S02]  /*9a80*/  LEA.HI.X.SX32 R99, R6, R71, 0x1, P3 ;  /* 0x0000004706637211 */ /* 0x000fe400018f0eff */
[----:B------:R-:W-:-:S04]  /*9a90*/  IADD3 R96, P3, PT, R12, R70, RZ ;  /* 0x000000460c607210 */ /* 0x000fc80007f7e0ff */
[----:B------:R-:W-:Y:S02]  /*9aa0*/  LEA.HI.X.SX32 R97, R12, R71, 0x1, P3 ;  /* 0x000000470c617211 */ /* 0x000fe400018f0eff */
[----:B------:R-:W1:Y:S01]  /*9ab0*/  LDC R12, c[0x0][0x3d8] ;  /* 0x0000f600ff0c7b82 */ /* 0x000e620000000800 */
[----:B--2---:R-:W-:-:S05]  /*9ac0*/  FMNMX3 R2, R2, -INF , R0, !PT ;  /* 0xff80000002027876 */ /* 0x004fca0007800000 */
[--C-:B------:R-:W-:Y:S01]  /*9ad0*/  FADD R0, R72, -R2.reuse ;  /* 0x8000000248007221 */ /* 0x100fe20000000000 */
[----:B------:R-:W-:-:S03]  /*9ae0*/  FADD R6, R5, -R2 ;  /* 0x8000000205067221 */ /* 0x000fc60000000000 */
[----:B------:R-:W-:-:S04]  /*9af0*/  FMUL R0, R0, 1.4426950216293334961 ;  /* 0x3fb8aa3b00007820 */ /* 0x000fc80000400000 */
[----:B------:R2:W-:Y:S02]  /*9b00*/  MUFU.EX2 R5, R0 ;  /* 0x0000000000057308 */ /* 0x0005e40000000800 */
[----:B--2---:R-:W-:Y:S01]  /*9b10*/  FMUL R0, R6, 1.4426950216293334961 ;  /* 0x3fb8aa3b06007820 */ /* 0x004fe20000400000 */
[--C-:B------:R-:W-:Y:S01]  /*9b20*/  FADD R6, R4, -R2.reuse ;  /* 0x8000000204067221 */ /* 0x100fe20000000000 */
[----:B------:R-:W-:-:S03]  /*9b30*/  FADD R4, R73, -R2 ;  /* 0x8000000249047221 */ /* 0x000fc60000000000 */
[----:B------:R-:W-:Y:S01]  /*9b40*/  FMUL R6, R6, 1.4426950216293334961 ;  /* 0x3fb8aa3b06067820 */ /* 0x000fe20000400000 */
[----:B------:R-:W-:Y:S01]  /*9b50*/  FMUL R4, R4, 1.4426950216293334961 ;  /* 0x3fb8aa3b04047820 */ /* 0x000fe20000400000 */
[----:B------:R-:W-:Y:S01]  /*9b60*/  MUFU.EX2 R0, R0 ;  /* 0x0000000000007308 */ /* 0x000fe20000000800 */
[----:B-1----:R-:W-:-:S07]  /*9b70*/  IMAD R12, R12, 0x7a, RZ ;  /* 0x0000007a0c0c7824 */ /* 0x002fce00078e02ff */
[----:B------:R-:W1:Y:S08]  /*9b80*/  MUFU.EX2 R6, R6 ;  /* 0x0000000600067308 */ /* 0x000e700000000800 */
[----:B------:R-:W2:Y:S01]  /*9b90*/  MUFU.EX2 R4, R4 ;  /* 0x0000000400047308 */ /* 0x000ea20000000800 */
[----:B------:R-:W-:-:S04]  /*9ba0*/  IADD3 R94, P3, PT, R12, R70, RZ ;  /* 0x000000460c5e7210 */ /* 0x000fc80007f7e0ff */
[----:B------:R-:W-:Y:S02]  /*9bb0*/  LEA.HI.X.SX32 R95, R12, R71, 0x1, P3 ;  /* 0x000000470c5f7211 */ /* 0x000fe400018f0eff */
[----:B-1----:R-:W-:Y:S01]  /*9bc0*/  F2FP.SATFINITE.E4M3.F32.PACK_AB_MERGE_C R12, R6, R0, RZ ;  /* 0x00000000060c723e */ /* 0x002fe200048070ff */
[--C-:B------:R-:W-:Y:S01]  /*9bd0*/  FADD R13, R74, -R2.reuse ;  /* 0x800000024a0d7221 */ /* 0x100fe20000000000 */
[----:B------:R-:W-:Y:S02]  /*9be0*/  FADD R9, R9, -R2 ;  /* 0x8000000209097221 */ /* 0x000fe40000000000 */
[----:B--2---:R-:W-:Y:S01]  /*9bf0*/  F2FP.SATFINITE.E4M3.F32.PACK_AB_MERGE_C R12, R4, R5, R12 ;  /* 0x00000005040c723e */ /* 0x004fe2000480700c */
[----:B------:R-:W-:Y:S01]  /*9c00*/  FADD R4, R5, R4 ;  /* 0x0000000405047221 */ /* 0x000fe20000000000 */
[--C-:B------:R-:W-:Y:S01]  /*9c10*/  FADD R5, R8, -R2.reuse ;  /* 0x8000000208057221 */ /* 0x100fe20000000000 */
[----:B------:R-:W-:Y:S01]  /*9c20*/  FMUL R13, R13, 1.4426950216293334961 ;  /* 0x3fb8aa3b0d0d7820 */ /* 0x000fe20000400000 */
[----:B------:R-:W-:Y:S01]  /*9c30*/  FADD R75, R75, -R2 ;  /* 0x800000024b4b7221 */ /* 0x000fe20000000000 */
[----:B------:R-:W-:Y:S01]  /*9c40*/  FADD R40, R0, R4 ;  /* 0x0000000400287221 */ /* 0x000fe20000000000 */
[----:B------:R-:W-:Y:S01]  /*9c50*/  FMUL R0, R9, 1.4426950216293334961 ;  /* 0x3fb8aa3b09007820 */ /* 0x000fe20000400000 */
[----:B------:R-:W-:Y:S01]  /*9c60*/  FMUL R5, R5, 1.4426950216293334961 ;  /* 0x3fb8aa3b05057820 */ /* 0x000fe20000400000 */
[----:B------:R-:W-:Y:S01]  /*9c70*/  FMUL R4, R75, 1.4426950216293334961 ;  /* 0x3fb8aa3b4b047820 */ /* 0x000fe20000400000 */
[----:B------:R-:W1:Y:S01]  /*9c80*/  MUFU.EX2 R13, R13 ;  /* 0x0000000d000d7308 */ /* 0x000e620000000800 */
[----:B0-----:R-:W-:-:S02]  /*9c90*/  IMAD R8, R47, 0x7b, RZ ;  /* 0x0000007b2f087824 */ /* 0x001fc400078e02ff */
[----:B------:R-:W-:Y:S02]  /*9ca0*/  IMAD.MOV.U32 R48, RZ, RZ, R92 ;  /* 0x000000ffff307224 */ /* 0x000fe400078e005c */
[----:B------:R-:W-:Y:S01]  /*9cb0*/  FADD R6, R6, R40 ;  /* 0x0000002806067221 */ /* 0x000fe20000000000 */
[----:B------:R-:W0:Y:S02]  /*9cc0*/  LDC R9, c[0x0][0x3d8] ;  /* 0x0000f600ff097b82 */ /* 0x000e240000000800 */
[----:B------:R-:W-:Y:S08]  /*9cd0*/  MUFU.EX2 R0, R0 ;  /* 0x0000000000007308 */ /* 0x000ff00000000800 */
[----:B------:R-:W2:Y:S01]  /*9ce0*/  MUFU.EX2 R5, R5 ;  /* 0x0000000500057308 */ /* 0x000ea20000000800 */
[----:B------:R-:W-:Y:S01]  /*9cf0*/  IADD3 R92, P3, PT, R8, R70, RZ ;  /* 0x00000046085c7210 */ /* 0x000fe20007f7e0ff */
[--C-:B------:R-:W-:Y:S01]  /*9d00*/  FADD R76, R76, -R2.reuse ;  /* 0x800000024c4c7221 */ /* 0x100fe20000000000 */
[----:B------:R-:W-:Y:S01]  /*9d10*/  FADD R79, R79, -R2 ;  /* 0x800000024f4f7221 */ /* 0x000fe20000000000 */
[----:B------:R-:W-:-:S04]  /*9d20*/  IMAD.MOV.U32 R51, RZ, RZ, R90 ;  /* 0x000000ffff337224 */ /* 0x000fc800078e005a */
[----:B------:R-:W3:Y:S01]  /*9d30*/  MUFU.EX2 R4, R4 ;  /* 0x0000000400047308 */ /* 0x000ee20000000800 */
[----:B------:R-:W-:Y:S01]  /*9d40*/  LEA.HI.X.SX32 R93, R8, R71, 0x1, P3 ;  /* 0x00000047085d7211 */ /* 0x000fe200018f0eff */
[----:B-1----:R-:W-:Y:S01]  /*9d50*/  FADD R8, R13, R6 ;  /* 0x000000060d087221 */ /* 0x002fe20000000000 */
[----:B------:R-:W-:Y:S01]  /*9d60*/  IMAD.MOV.U32 R49, RZ, RZ, R91 ;  /* 0x000000ffff317224 */ /* 0x000fe200078e005b */
[----:B------:R-:W1:Y:S01]  /*9d70*/  LDC R40, c[0x0][0x3d8] ;  /* 0x0000f600ff287b82 */ /* 0x000e620000000800 */
[----:B--2---:R-:W-:Y:S01]  /*9d80*/  F2FP.SATFINITE.E4M3.F32.PACK_AB_MERGE_C R6, R5, R0, RZ ;  /* 0x000000000506723e */ /* 0x004fe200048070ff */
[----:B------:R-:W-:-:S06]  /*9d90*/  FADD R83, R83, -R2 ;  /* 0x8000000253537221 */ /* 0x000fcc0000000000 */
[----:B------:R-:W2:Y:S01]  /*9da0*/  LDC R47, c[0x0][0x3d8] ;  /* 0x0000f600ff2f7b82 */ /* 0x000ea20000000800 */
[C---:B---3--:R-:W-:Y:S01]  /*9db0*/  F2FP.SATFINITE.E4M3.F32.PACK_AB_MERGE_C R13, R4.reuse, R13, R6 ;  /* 0x0000000d040d723e */ /* 0x048fe20004807006 */
[----:B------:R-:W-:Y:S01]  /*9dc0*/  FADD R8, R4, R8 ;  /* 0x0000000804087221 */ /* 0x000fe20000000000 */
[----:B------:R-:W-:-:S03]  /*9dd0*/  FADD R6, R14, -R2 ;  /* 0x800000020e067221 */ /* 0x000fc60000000000 */
[----:B------:R-:W-:Y:S01]  /*9de0*/  FADD R8, R0, R8 ;  /* 0x0000000800087221 */ /* 0x000fe20000000000 */
[----:B------:R-:W-:Y:S01]  /*9df0*/  FMUL R0, R6, 1.4426950216293334961 ;  /* 0x3fb8aa3b06007820 */ /* 0x000fe20000400000 */
[----:B------:R-:W-:Y:S01]  /*9e00*/  FADD R6, R15, -R2 ;  /* 0x800000020f067221 */ /* 0x000fe20000000000 */
[----:B------:R-:W-:-:S03]  /*9e10*/  FMUL R4, R76, 1.4426950216293334961 ;  /* 0x3fb8aa3b4c047820 */ /* 0x000fc60000400000 */
[----:B------:R-:W-:Y:S01]  /*9e20*/  FMUL R6, R6, 1.4426950216293334961 ;  /* 0x3fb8aa3b06067820 */ /* 0x000fe20000400000 */
[----:B------:R3:W0:Y:S02]  /*9e30*/  MUFU.EX2 R14, R4 ;  /* 0x00000004000e7308 */ /* 0x0006240000000800 */
[----:B---3--:R-:W-:-:S06]  /*9e40*/  FMUL R4, R79, 1.4426950216293334961 ;  /* 0x3fb8aa3b4f047820 */ /* 0x008fcc0000400000 */
[----:B------:R-:W-:Y:S08]  /*9e50*/  MUFU.EX2 R0, R0 ;  /* 0x0000000000007308 */ /* 0x000ff00000000800 */
[----:B------:R-:W3:Y:S01]  /*9e60*/  MUFU.EX2 R6, R6 ;  /* 0x0000000600067308 */ /* 0x000ee20000000800 */
[----:B0-----:R-:W-:-:S07]  /*9e70*/  IMAD R9, R9, 0x7c, RZ ;  /* 0x0000007c09097824 */ /* 0x001fce00078e02ff */
[----:B------:R-:W0:Y:S01]  /*9e80*/  MUFU.EX2 R4, R4 ;  /* 0x0000000400047308 */ /* 0x000e220000000800 */
[----:B------:R-:W-:Y:S01]  /*9e90*/  FADD R5, R5, R8 ;  /* 0x0000000805057221 */ /* 0x000fe20000000000 */
[----:B------:R-:W-:-:S03]  /*9ea0*/  IADD3 R90, P3, PT, R9, R70, RZ ;  /* 0x00000046095a7210 */ /* 0x000fc60007f7e0ff */
[----:B------:R-:W-:Y:S01]  /*9eb0*/  FADD R8, R14, R5 ;  /* 0x000000050e087221 */ /* 0x000fe20000000000 */
[----:B------:R-:W-:Y:S02]  /*9ec0*/  LEA.HI.X.SX32 R91, R9, R71, 0x1, P3 ;  /* 0x00000047095b7211 */ /* 0x000fe400018f0eff */
[----:B------:R-:W1:Y:S01]  /*9ed0*/  LDC R9, c[0x0][0x3d8] ;  /* 0x0000f600ff097b82 */ /* 0x000e620000000800 */
[----:B---3--:R-:W-:Y:S01]  /*9ee0*/  F2FP.SATFINITE.E4M3.F32.PACK_AB_MERGE_C R5, R6, R0, RZ ;  /* 0x000000000605723e */ /* 0x008fe200048070ff */
[----:B------:R-:W-:-:S03]  /*9ef0*/  FADD R15, R80, -R2 ;  /* 0x80000002500f7221 */ /* 0x000fc60000000000 */
[C---:B0-----:R-:W-:Y:S01]  /*9f00*/  F2FP.SATFINITE.E4M3.F32.PACK_AB_MERGE_C R14, R4.reuse, R14, R5 ;  /* 0x0000000e040e723e */ /* 0x041fe20004807005 */
[----:B------:R-:W-:Y:S01]  /*9f10*/  FADD R4, R4, R8 ;  /* 0x0000000804047221 */ /* 0x000fe20000000000 */
[----:B------:R-:W-:-:S03]  /*9f20*/  FADD R5, R78, -R2 ;  /* 0x800000024e057221 */ /* 0x000fc60000000000 */
[----:B------:R-:W-:Y:S01]  /*9f30*/  FADD R8, R0, R4 ;  /* 0x0000000400087221 */ /* 0x000fe20000000000 */
[----:B------:R-:W-:Y:S01]  /*9f40*/  FADD R4, R77, -R2 ;  /* 0x800000024d047221 */ /* 0x000fe20000000000 */
[----:B------:R-:W-:Y:S01]  /*9f50*/  FMUL R15, R15, 1.4426950216293334961 ;  /* 0x3fb8aa3b0f0f7820 */ /* 0x000fe20000400000 */
[----:B------:R-:W-:Y:S02]  /*9f60*/  FMUL R5, R5, 1.4426950216293334961 ;  /* 0x3fb8aa3b05057820 */ /* 0x000fe40000400000 */
[----:B------:R-:W-:Y:S01]  /*9f70*/  FMUL R4, R4, 1.4426950216293334961 ;  /* 0x3fb8aa3b04047820 */ /* 0x000fe20000400000 */
[----:B------:R-:W-:Y:S02]  /*9f80*/  FMUL R0, R83, 1.4426950216293334961 ;  /* 0x3fb8aa3b53007820 */ /* 0x000fe40000400000 */
[----:B------:R-:W0:Y:S08]  /*9f90*/  MUFU.EX2 R15, R15 ;  /* 0x0000000f000f7308 */ /* 0x000e300000000800 */
[----:B------:R-:W-:Y:S01]  /*9fa0*/  MUFU.EX2 R5, R5 ;  /* 0x0000000500057308 */ /* 0x000fe20000000800 */
[----:B-1----:R-:W-:-:S07]  /*9fb0*/  IMAD R9, R9, 0x3d, RZ ;  /* 0x0000003d09097824 */ /* 0x002fce00078e02ff */
[----:B------:R-:W1:Y:S08]  /*9fc0*/  MUFU.EX2 R4, R4 ;  /* 0x0000000400047308 */ /* 0x000e700000000800 */
[----:B------:R-:W3:Y:S01]  /*9fd0*/  MUFU.EX2 R0, R0 ;  /* 0x0000000000007308 */ /* 0x000ee20000000800 */
[----:B------:R-:W-:Y:S01]  /*9fe0*/  IADD3 R52, P3, PT, R9, R70, RZ ;  /* 0x0000004609347210 */ /* 0x000fe20007f7e0ff */
[----:B------:R-:W-:Y:S01]  /*9ff0*/  FADD R6, R6, R8 ;  /* 0x0000000806067221 */ /* 0x000fe20000000000 */
[----:B------:R-:W-:-:S02]  /*a000*/  PRMT R67, RZ, 0x7610, R67 ;  /* 0x00007610ff437816 */ /* 0x000fc40000000043 */
[----:B------:R-:W-:Y:S01]  /*a010*/  LEA.HI.X.SX32 R53, R9, R71, 0x1, P3 ;  /* 0x0000004709357211 */ /* 0x000fe200018f0eff */
[----:B0-----:R-:W-:Y:S01]  /*a020*/  FADD R8, R15, R6 ;  /* 0x000000060f087221 */ /* 0x001fe20000000000 */
[----:B------:R-:W-:Y:S01]  /*a030*/  IMAD R9, R40, 0x45, RZ ;  /* 0x0000004528097824 */ /* 0x000fe200078e02ff */
[----:B------:R-:W-:Y:S01]  /*a040*/  STL.64 [R1+0x830], R98 ;  /* 0x0008306201007387 */ /* 0x000fe20000100a00 */
[----:B-1----:R-:W-:Y:S02]  /*a050*/  F2FP.SATFINITE.E4M3.F32.PACK_AB_MERGE_C R6, R4, R5, RZ ;  /* 0x000000050406723e */ /* 0x002fe400048070ff */
[----:B------:R-:W-:Y:S01]  /*a060*/  PRMT R66, RZ, 0x7610, R66 ;  /* 0x00007610ff427816 */ /* 0x000fe20000000042 */
[----:B------:R-:W-:Y:S01]  /*a070*/  STL.64 [R1+0x838], R96 ;  /* 0x0008386001007387 */ /* 0x000fe20000100a00 */
[--C-:B------:R-:W-:Y:S01]  /*a080*/  FADD R105, R105, -R2.reuse ;  /* 0x8000000269697221 */ /* 0x100fe20000000000 */
[--C-:B------:R-:W-:Y:S01]  /*a090*/  FADD R104, R104, -R2.reuse ;  /* 0x8000000268687221 */ /* 0x100fe20000000000 */
[----:B------:R-:W-:Y:S01]  /*a0a0*/  FADD R100, R100, -R2 ;  /* 0x8000000264647221 */ /* 0x000fe20000000000 */
[----:B------:R-:W-:Y:S01]  /*a0b0*/  STL.64 [R1+0x840], R94 ;  /* 0x0008405e01007387 */ /* 0x000fe20000100a00 */
[C---:B---3--:R-:W-:Y:S01]  /*a0c0*/  F2FP.SATFINITE.E4M3.F32.PACK_AB_MERGE_C R15, R0.reuse, R15, R6 ;  /* 0x0000000f000f723e */ /* 0x048fe20004807006 */
[----:B------:R-:W-:Y:S01]  /*a0d0*/  FADD R0, R0, R8 ;  /* 0x0000000800007221 */ /* 0x000fe20000000000 */
[----:B------:R-:W-:Y:S01]  /*a0e0*/  PRMT R65, RZ, 0x7610, R65 ;  /* 0x00007610ff417816 */ /* 0x000fe20000000041 */
[----:B------:R0:W-:Y:S01]  /*a0f0*/  STL.64 [R1+0x70], R52 ;  /* 0x0000703401007387 */ /* 0x0001e20000100a00 */
[----:B------:R-:W-:-:S03]  /*a100*/  FADD R85, R85, -R2 ;  /* 0x8000000255557221 */ /* 0x000fc60000000000 */
[----:B------:R0:W3:Y:S01]  /*a110*/  @P1 LDG.E.U8 R67, desc[UR22][R52.64] ;  /* 0x0000001634431981 */ /* 0x0000e2000c1e1100 */
[----:B------:R-:W-:Y:S01]  /*a120*/  FADD R5, R5, R0 ;  /* 0x0000000005057221 */ /* 0x000fe20000000000 */
[----:B--2---:R-:W-:Y:S01]  /*a130*/  IMAD R0, R47, 0x4d, RZ ;  /* 0x0000004d2f007824 */ /* 0x004fe200078e02ff */
[----:B------:R-:W1:Y:S01]  /*a140*/  LDC R40, c[0x0][0x3d8] ;  /* 0x0000f600ff287b82 */ /* 0x000e620000000800 */
[----:B0-----:R-:W-:-:S04]  /*a150*/  IADD3 R52, P3, PT, R9, R70, RZ ;  /* 0x0000004609347210 */ /* 0x001fc80007f7e0ff */
[----:B------:R-:W-:Y:S01]  /*a160*/  LEA.HI.X.SX32 R53, R9, R71, 0x1, P3 ;  /* 0x0000004709357211 */ /* 0x000fe200018f0eff */
[----:B------:R-:W-:Y:S01]  /*a170*/  FMUL R105, R105, 1.4426950216293334961 ;  /* 0x3fb8aa3b69697820 */ /* 0x000fe20000400000 */
[----:B------:R-:W-:Y:S01]  /*a180*/  FADD R8, R4, R5 ;  /* 0x0000000504087221 */ /* 0x000fe20000000000 */
[----:B------:R-:W-:Y:S02]  /*a190*/  FADD R4, R103, -R2 ;  /* 0x8000000267047221 */ /* 0x000fe40000000000 */
[----:B------:R0:W-:Y:S04]  /*a1a0*/  STL.64 [R1+0x58], R52 ;  /* 0x0000583401007387 */ /* 0x0001e80000100a00 */
[----:B------:R0:W2:Y:S01]  /*a1b0*/  @P1 LDG.E.U8 R66, desc[UR22][R52.64] ;  /* 0x0000001634421981 */ /* 0x0000a2000c1e1100 */
[----:B------:R-:W4:Y:S01]  /*a1c0*/  MUFU.EX2 R74, R105 ;  /* 0x00000069004a7308 */ /* 0x000f220000000800 */
[----:B------:R-:W-:Y:S01]  /*a1d0*/  FMUL R104, R104, 1.4426950216293334961 ;  /* 0x3fb8aa3b68687820 */ /* 0x000fe20000400000 */
[----:B------:R-:W-:Y:S01]  /*a1e0*/  FMUL R4, R4, 1.4426950216293334961 ;  /* 0x3fb8aa3b04047820 */ /* 0x000fe20000400000 */
[----:B0-----:R-:W-:-:S05]  /*a1f0*/  IADD3 R52, P3, PT, R0, R70, RZ ;  /* 0x0000004600347210 */ /* 0x001fca0007f7e0ff */
[----:B------:R-:W0:Y:S01]  /*a200*/  MUFU.EX2 R72, R104 ;  /* 0x0000006800487308 */ /* 0x000e220000000800 */
[----:B------:R-:W-:Y:S01]  /*a210*/  LEA.HI.X.SX32 R53, R0, R71, 0x1, P3 ;  /* 0x0000004700357211 */ /* 0x000fe200018f0eff */
[----:B------:R-:W-:-:S04]  /*a220*/  FADD R0, R102, -R2 ;  /* 0x8000000266007221 */ /* 0x000fc80000000000 */
[----:B------:R-:W-:Y:S02]  /*a230*/  FMUL R0, R0, 1.4426950216293334961 ;  /* 0x3fb8aa3b00007820 */ /* 0x000fe40000400000 */
[----:B------:R-:W1:Y:S01]  /*a240*/  MUFU.EX2 R4, R4 ;  /* 0x0000000400047308 */ /* 0x000e620000000800 */
[--C-:B------:R-:W-:Y:S01]  /*a250*/  FADD R5, R101, -R2.reuse ;  /* 0x8000000265057221 */ /* 0x100fe20000000000 */
[----:B------:R-:W-:Y:S01]  /*a260*/  FADD R6, R89, -R2 ;  /* 0x8000000259067221 */ /* 0x000fe20000000000 */
[----:B----4-:R-:W-:Y:S01]  /*a270*/  FADD R8, R74, R8 ;  /* 0x000000084a087221 */ /* 0x010fe20000000000 */
[----:B------:R-:W-:Y:S01]  /*a280*/  FMUL R100, R100, 1.4426950216293334961 ;  /* 0x3fb8aa3b64647820 */ /* 0x000fe20000400000 */
[----:B------:R-:W-:Y:S01]  /*a290*/  FMUL R5, R5, 1.4426950216293334961 ;  /* 0x3fb8aa3b05057820 */ /* 0x000fe20000400000 */
[----:B------:R4:W2:Y:S02]  /*a2a0*/  @P1 LDG.E.U8 R65, desc[UR22][R52.64] ;  /* 0x0000001634411981 */ /* 0x0008a4000c1e1100 */
[----:B------:R-:W4:Y:S01]  /*a2b0*/  MUFU.EX2 R0, R0 ;  /* 0x0000000000007308 */ /* 0x000f220000000800 */
[----:B------:R-:W-:Y:S01]  /*a2c0*/  FMUL R6, R6, 1.4426950216293334961 ;  /* 0x3fb8aa3b06067820 */ /* 0x000fe20000400000 */
[----:B0-----:R-:W-:-:S06]  /*a2d0*/  FADD R8, R72, R8 ;  /* 0x0000000848087221 */ /* 0x001fcc0000000000 */
[----:B------:R0:W4:Y:S01]  /*a2e0*/  MUFU.EX2 R64, R5 ;  /* 0x0000000500407308 */ /* 0x0001220000000800 */
[----:B-1----:R-:W-:Y:S01]  /*a2f0*/  FADD R8, R4, R8 ;  /* 0x0000000804087221 */ /* 0x002fe20000000000 */
[----:B------:R4:W-:Y:S01]  /*a300*/  STL.64 [R1+0x40], R52 ;  /* 0x0000403401007387 */ /* 0x0009e20000100a00 */
[--C-:B------:R-:W-:Y:S01]  /*a310*/  FADD R9, R86, -R2.reuse ;  /* 0x8000000256097221 */ /* 0x100fe20000000000 */
[----:B0-----:R-:W-:-:S04]  /*a320*/  FADD R5, R87, -R2 ;  /* 0x8000000257057221 */ /* 0x001fc80000000000 */
[----:B------:R-:W0:Y:S01]  /*a330*/  MUFU.EX2 R63, R100 ;  /* 0x00000064003f7308 */ /* 0x000e220000000800 */
[----:B------:R-:W-:Y:S01]  /*a340*/  FMUL R5, R5, 1.4426950216293334961 ;  /* 0x3fb8aa3b05057820 */ /* 0x000fe20000400000 */
[----:B----4-:R-:W-:Y:S02]  /*a350*/  IMAD.MOV.U32 R52, RZ, RZ, R48 ;  /* 0x000000ffff347224 */ /* 0x010fe400078e0030 */
[----:B------:R-:W-:Y:S01]  /*a360*/  FADD R8, R0, R8 ;  /* 0x0000000800087221 */ /* 0x000fe20000000000 */
[----:B------:R-:W-:-:S03]  /*a370*/  IMAD.MOV.U32 R48, RZ, RZ, R68 ;  /* 0x000000ffff307224 */ /* 0x000fc600078e0044 */
[----:B------:R-:W1:Y:S01]  /*a380*/  MUFU.EX2 R6, R6 ;  /* 0x0000000600067308 */ /* 0x000e620000000800 */
[----:B------:R-:W-:Y:S01]  /*a390*/  F2FP.SATFINITE.E4M3.F32.PACK_AB_MERGE_C R68, R0, R4, RZ ;  /* 0x000000040044723e */ /* 0x000fe200048070ff */
[----:B------:R-:W-:Y:S01]  /*a3a0*/  FMUL R9, R9, 1.4426950216293334961 ;  /* 0x3fb8aa3b09097820 */ /* 0x000fe20000400000 */
[----:B------:R-:W-:Y:S01]  /*a3b0*/  FMUL R0, R85, 1.4426950216293334961 ;  /* 0x3fb8aa3b55007820 */ /* 0x000fe20000400000 */
[----:B------:R-:W-:-:S04]  /*a3c0*/  FADD R4, R82, -R2 ;  /* 0x8000000252047221 */ /* 0x000fc80000000000 */
[----:B------:R-:W4:Y:S01]  /*a3d0*/  MUFU.EX2 R5, R5 ;  /* 0x0000000500057308 */ /* 0x000f220000000800 */
[----:B------:R-:W-:-:S07]  /*a3e0*/  FMUL R4, R4, 1.4426950216293334961 ;  /* 0x3fb8aa3b04047820 */ /* 0x000fce0000400000 */
[----:B------:R0:W1:Y:S08]  /*a3f0*/  MUFU.EX2 R62, R9 ;  /* 0x00000009003e7308 */ /* 0x0000700000000800 */
[----:B------:R1:W4:Y:S01]  /*a400*/  MUFU.EX2 R60, R0 ;  /* 0x00000000003c7308 */ /* 0x0003220000000800 */
[----:B0-----:R-:W-:Y:S01]  /*a410*/  FADD R9, R81, -R2 ;  /* 0x8000000251097221 */ /* 0x001fe20000000000 */
[----:B-1----:R-:W-:-:S06]  /*a420*/  FADD R0, R64, R8 ;  /* 0x0000000840007221 */ /* 0x002fcc0000000000 */
[----:B------:R-:W0:Y:S01]  /*a430*/  MUFU.EX2 R4, R4 ;  /* 0x0000000400047308 */ /* 0x000e220000000800 */
[----:B------:R-:W-:Y:S01]  /*a440*/  FADD R0, R63, R0 ;  /* 0x000000003f007221 */ /* 0x000fe20000000000 */
[----:B------:R-:W-:-:S03]  /*a450*/  FMUL R9, R9, 1.4426950216293334961 ;  /* 0x3fb8aa3b09097820 */ /* 0x000fc60000400000 */
[----:B------:R-:W-:-:S03]  /*a460*/  FADD R8, R6, R0 ;  /* 0x0000000006087221 */ /* 0x000fc60000000000 */
[----:B------:R-:W1:Y:S01]  /*a470*/  MUFU.EX2 R0, R9 ;  /* 0x0000000900007308 */ /* 0x000e620000000800 */
[----:B----4-:R-:W-:Y:S01]  /*a480*/  FADD R8, R5, R8 ;  /* 0x0000000805087221 */ /* 0x010fe20000000000 */
[----:B------:R-:W-:-:S03]  /*a490*/  IMAD.MOV.U32 R53, RZ, RZ, R49 ;  /* 0x000000ffff357224 */ /* 0x000fc600078e0031 */
[----:B------:R-:W-:Y:S01]  /*a4a0*/  FADD R8, R62, R8 ;  /* 0x000000083e087221 */ /* 0x000fe20000000000 */
[----:B------:R-:W-:Y:S01]  /*a4b0*/  IMAD.MOV.U32 R49, RZ, RZ, R69 ;  /* 0x000000ffff317224 */ /* 0x000fe200078e0045 */
[----:B------:R-:W-:Y:S02]  /*a4c0*/  F2FP.SATFINITE.E4M3.F32.PACK_AB_MERGE_C R69, R5, R6, RZ ;  /* 0x000000060545723e */ /* 0x000fe400048070ff */
[----:B------:R-:W-:Y:S01]  /*a4d0*/  FADD R5, R60, R8 ;  /* 0x000000083c057221 */ /* 0x000fe20000000000 */
[--C-:B------:R-:W-:Y:S01]  /*a4e0*/  FADD R88, R88, -R2.reuse ;  /* 0x8000000258587221 */ /* 0x100fe20000000000 */
[--C-:B------:R-:W-:Y:S02]  /*a4f0*/  FADD R58, R84, -R2.reuse ;  /* 0x80000002543a7221 */ /* 0x100fe40000000000 */
[----:B0-----:R-:W-:Y:S01]  /*a500*/  FADD R5, R4, R5 ;  /* 0x0000000504057221 */ /* 0x001fe20000000000 */
[----:B------:R-:W-:Y:S02]  /*a510*/  IMAD.MOV.U32 R54, RZ, RZ, R51 ;  /* 0x000000ffff367224 */ /* 0x000fe400078e0033 */
[----:B------:R-:W-:Y:S01]  /*a520*/  FMUL R88, R88, 1.4426950216293334961 ;  /* 0x3fb8aa3b58587820 */ /* 0x000fe20000400000 */
[----:B------:R-:W-:Y:S01]  /*a530*/  IMAD.MOV.U32 R51, RZ, RZ, R121 ;  /* 0x000000ffff337224 */ /* 0x000fe200078e0079 */
[C---:B-1----:R-:W-:Y:S01]  /*a540*/  F2FP.SATFINITE.E4M3.F32.PACK_AB_MERGE_C R121, R0.reuse, R4, RZ ;  /* 0x000000040079723e */ /* 0x042fe200048070ff */
[----:B------:R-:W-:Y:S01]  /*a550*/  FADD R8, R0, R5 ;  /* 0x0000000500087221 */ /* 0x000fe20000000000 */
[----:B------:R-:W-:Y:S01]  /*a560*/  FMUL R58, R58, 1.4426950216293334961 ;  /* 0x3fb8aa3b3a3a7820 */ /* 0x000fe20000400000 */
[--C-:B------:R-:W-:Y:S01]  /*a570*/  FADD R4, R34, -R2.reuse ;  /* 0x8000000222047221 */ /* 0x100fe20000000000 */
[----:B------:R-:W-:Y:S01]  /*a580*/  FADD R0, R33, -R2 ;  /* 0x8000000221007221 */ /* 0x000fe20000000000 */
[----:B------:R-:W-:Y:S01]  /*a590*/  IMAD R6, R40, 0x55, RZ ;  /* 0x0000005528067824 */ /* 0x000fe200078e02ff */
[----:B------:R-:W0:Y:S01]  /*a5a0*/  MUFU.EX2 R59, R88 ;  /* 0x00000058003b7308 */ /* 0x000e220000000800 */
[----:B------:R-:W-:Y:S01]  /*a5b0*/  FMUL R4, R4, 1.4426950216293334961 ;  /* 0x3fb8aa3b04047820 */ /* 0x000fe20000400000 */
[----:B------:R-:W-:-:S02]  /*a5c0*/  FMUL R0, R0, 1.4426950216293334961 ;  /* 0x3fb8aa3b00007820 */ /* 0x000fc40000400000 */
[----:B------:R-:W-:-:S04]  /*a5d0*/  IADD3 R56, P3, PT, R6, R70, RZ ;  /* 0x0000004606387210 */ /* 0x000fc80007f7e0ff */
[----:B------:R-:W1:Y:S01]  /*a5e0*/  MUFU.EX2 R58, R58 ;  /* 0x0000003a003a7308 */ /* 0x000e620000000800 */
[----:B------:R-:W-:Y:S02]  /*a5f0*/  PRMT R50, RZ, 0x7610, R50 ;  /* 0x00007610ff327816 */ /* 0x000fe40000000032 */
[----:B------:R-:W-:-:S05]  /*a600*/  LEA.HI.X.SX32 R57, R6, R71, 0x1, P3 ;  /* 0x0000004706397211 */ /* 0x000fca00018f0eff */
[----:B------:R-:W4:Y:S01]  /*a610*/  MUFU.EX2 R4, R4 ;  /* 0x0000000400047308 */ /* 0x000f220000000800 */
[----:B------:R4:W-:Y:S01]  /*a620*/  STL.64 [R1+0x28], R56 ;  /* 0x0000283801007387 */ /* 0x0009e20000100a00 */
[----:B0-----:R-:W-:-:S03]  /*a630*/  FADD R8, R59, R8 ;  /* 0x000000083b087221 */ /* 0x001fc60000000000 */
[----:B------:R4:W2:Y:S03]  /*a640*/  @P1 LDG.E.U8 R50, desc[UR22][R56.64] ;  /* 0x0000001638321981 */ /* 0x0008a6000c1e1100 */
[----:B------:R-:W0:Y:S01]  /*a650*/  MUFU.EX2 R0, R0 ;  /* 0x0000000000007308 */ /* 0x000e220000000800 */
[----:B-1----:R-:W-:Y:S01]  /*a660*/  FADD R8, R58, R8 ;  /* 0x000000083a087221 */ /* 0x002fe20000000000 */
[--C-:B----4-:R-:W-:Y:S01]  /*a670*/  FADD R57, R32, -R2.reuse ;  /* 0x8000000220397221 */ /* 0x110fe20000000000 */
[----:B------:R-:W-:-:S03]  /*a680*/  FADD R56, R31, -R2 ;  /* 0x800000021f387221 */ /* 0x000fc60000000000 */
[----:B------:R-:W-:Y:S01]  /*a690*/  FMUL R57, R57, 1.4426950216293334961 ;  /* 0x3fb8aa3b39397820 */ /* 0x000fe20000400000 */
[----:B------:R-:W-:Y:S01]  /*a6a0*/  FMUL R56, R56, 1.4426950216293334961 ;  /* 0x3fb8aa3b38387820 */ /* 0x000fe20000400000 */
[--C-:B------:R-:W-:Y:S01]  /*a6b0*/  FADD R6, R30, -R2.reuse ;  /* 0x800000021e067221 */ /* 0x100fe20000000000 */
[----:B------:R-:W-:Y:S01]  /*a6c0*/  FADD R5, R28, -R2 ;  /* 0x800000021c057221 */ /* 0x000fe20000000000 */
[----:B------:R-:W-:Y:S02]  /*a6d0*/  FADD R8, R4, R8 ;  /* 0x0000000804087221 */ /* 0x000fe40000000000 */
[----:B------:R-:W1:Y:S01]  /*a6e0*/  MUFU.EX2 R57, R57 ;  /* 0x0000003900397308 */ /* 0x000e620000000800 */
[----:B0-----:R-:W-:Y:S01]  /*a6f0*/  F2FP.SATFINITE.E4M3.F32.PACK_AB_MERGE_C R87, R0, R4, RZ ;  /* 0x000000040057723e */ /* 0x001fe200048070ff */
[----:B------:R-:W-:Y:S01]  /*a700*/  FADD R4, R24, -R2 ;  /* 0x8000000218047221 */ /* 0x000fe20000000000 */
[----:B------:R-:W-:Y:S01]  /*a710*/  FMUL R6, R6, 1.4426950216293334961 ;  /* 0x3fb8aa3b06067820 */ /* 0x000fe20000400000 */
[----:B------:R-:W-:Y:S01]  /*a720*/  FMUL R5, R5, 1.4426950216293334961 ;  /* 0x3fb8aa3b05057820 */ /* 0x000fe20000400000 */
[----:B------:R-:W0:Y:S01]  /*a730*/  LDC R24, c[0x0][0x3d8] ;  /* 0x0000f600ff187b82 */ /* 0x000e220000000800 */
[----:B------:R-:W4:Y:S02]  /*a740*/  S2R R79, SR_TID.X ;  /* 0x00000000004f7919 */ /* 0x000f240000002100 */
[----:B------:R-:W1:Y:S01]  /*a750*/  MUFU.EX2 R56, R56 ;  /* 0x0000003800387308 */ /* 0x000e620000000800 */
[----:B------:R-:W-:-:S07]  /*a760*/  FADD R0, R0, R8 ;  /* 0x0000000800007221 */ /* 0x000fce0000000000 */
[----:B------:R-:W4:Y:S08]  /*a770*/  MUFU.EX2 R6, R6 ;  /* 0x0000000600067308 */ /* 0x000f300000000800 */
[----:B------:R-:W4:Y:S01]  /*a780*/  MUFU.EX2 R5, R5 ;  /* 0x0000000500057308 */ /* 0x000f220000000800 */
[----:B-1----:R-:W-:-:S04]  /*a790*/  FADD R0, R57, R0 ;  /* 0x0000000039007221 */ /* 0x002fc80000000000 */
[----:B------:R-:W-:Y:S01]  /*a7a0*/  FADD R0, R56, R0 ;  /* 0x0000000038007221 */ /* 0x000fe20000000000 */
[----:B------:R-:W-:-:S03]  /*a7b0*/  PRMT R106, RZ, 0x7610, R106 ;  /* 0x00007610ff6a7816 */ /* 0x000fc6000000006a */
[----:B----4-:R-:W-:Y:S01]  /*a7c0*/  FADD R8, R6, R0 ;  /* 0x0000000006087221 */ /* 0x010fe20000000000 */
[----:B------:R-:W-:Y:S02]  /*a7d0*/  PRMT R109, RZ, 0x7610, R109 ;  /* 0x00007610ff6d7816 */ /* 0x000fe4000000006d */
[----:B------:R1:W4:Y:S01]  /*a7e0*/  @P1 LDG.E.U8 R106, desc[UR22][R98.64] ;  /* 0x00000016626a1981 */ /* 0x000322000c1e1100 */
[----:B------:R-:W-:-:S03]  /*a7f0*/  FADD R9, R22, -R2 ;  /* 0x8000000216097221 */ /* 0x000fc60000000000 */
[----:B------:R0:W2:Y:S01]  /*a800*/  @P1 LDG.E.U8 R109, desc[UR22][R94.64] ;  /* 0x000000165e6d1981 */ /* 0x0000a2000c1e1100 */
[----:B------:R-:W-:Y:S01]  /*a810*/  F2FP.SATFINITE.E4M3.F32.PACK_AB_MERGE_C R86, R5, R6, RZ ;  /* 0x000000060556723e */ /* 0x000fe200048070ff */
[----:B0-----:R-:W-:Y:S01]  /*a820*/  IMAD R6, R24, 0x5d, RZ ;  /* 0x0000005d18067824 */ /* 0x001fe200078e02ff */
[----:B------:R-:W-:Y:S01]  /*a830*/  LOP3.LUT R22, R79, 0x7f, RZ, 0xc0, !PT ;  /* 0x0000007f4f167812 */ /* 0x000fe200078ec0ff */
[----:B-1----:R-:W-:-:S03]  /*a840*/  IMAD.MOV.U32 R98, RZ, RZ, R53 ;  /* 0x000000ffff627224 */ /* 0x002fc600078e0035 */
[----:B------:R-:W-:Y:S01]  /*a850*/  IADD3 R76, P3, PT, R6, R70, RZ ;  /* 0x00000046064c7210 */ /* 0x000fe20007f7e0ff */
[----:B------:R-:W-:Y:S01]  /*a860*/  FADD R55, R27, -R2 ;  /* 0x800000021b377221 */ /* 0x000fe20000000000 */
[----:B------:R-:W-:Y:S02]  /*a870*/  IMAD.MOV.U32 R99, RZ, RZ, R54 ;  /* 0x000000ffff637224 */ /* 0x000fe400078e0036 */
[----:B------:R-:W-:Y:S01]  /*a880*/  FMUL R4, R4, 1.4426950216293334961 ;  /* 0x3fb8aa3b04047820 */ /* 0x000fe20000400000 */
[----:B------:R-:W-:Y:S01]  /*a890*/  LEA.HI.X.SX32 R77, R6, R71, 0x1, P3 ;  /* 0x00000047064d7211 */ /* 0x000fe200018f0eff */
[----:B------:R-:W-:Y:S02]  /*a8a0*/  IMAD.MOV.U32 R94, RZ, RZ, R51 ;  /* 0x000000ffff5e7224 */ /* 0x000fe400078e0033 */
[----:B------:R-:W-:Y:S01]  /*a8b0*/  FMUL R9, R9, 1.4426950216293334961 ;  /* 0x3fb8aa3b09097820 */ /* 0x000fe20000400000 */
[----:B------:R-:W-:Y:S01]  /*a8c0*/  FADD R8, R5, R8 ;  /* 0x0000000805087221 */ /* 0x000fe20000000000 */
[----:B------:R-:W-:Y:S01]  /*a8d0*/  IMAD.MOV.U32 R73, RZ, RZ, R52 ;  /* 0x000000ffff497224 */ /* 0x000fe200078e0034 */
[----:B------:R0:W-:Y:S01]  /*a8e0*/  STL.64 [R1], R76 ;  /* 0x0000004c01007387 */ /* 0x0001e20000100a00 */
[----:B------:R-:W-:Y:S01]  /*a8f0*/  IMAD.MOV.U32 R79, RZ, RZ, R94 ;  /* 0x000000ffff4f7224 */ /* 0x000fe200078e005e */
[----:B------:R-:W-:Y:S01]  /*a900*/  PRMT R40, RZ, 0x7610, R40 ;  /* 0x00007610ff287816 */ /* 0x000fe20000000028 */
[----:B------:R-:W-:-:S02]  /*a910*/  IMAD.MOV.U32 R94, RZ, RZ, R98 ;  /* 0x000000ffff5e7224 */ /* 0x000fc400078e0062 */
[--C-:B------:R-:W-:Y:S01]  /*a920*/  FADD R47, R11, -R2.reuse ;  /* 0x800000020b2f7221 */ /* 0x100fe20000000000 */
[----:B------:R-:W2:Y:S01]  /*a930*/  LDL.LU R98, [R1+0x34] ;  /* 0x0000340001627983 */ /* 0x000ea20000300800 */
[----:B------:R-:W-:Y:S01]  /*a940*/  FMUL R55, R55, 1.4426950216293334961 ;  /* 0x3fb8aa3b37377820 */ /* 0x000fe20000400000 */
[----:B------:R-:W-:Y:S01]  /*a950*/  FADD R54, R26, -R2 ;  /* 0x800000021a367221 */ /* 0x000fe20000000000 */
[----:B------:R-:W-:Y:S01]  /*a960*/  MUFU.EX2 R4, R4 ;  /* 0x0000000400047308 */ /* 0x000fe20000000800 */
[----:B------:R-:W-:Y:S02]  /*a970*/  IMAD.MOV.U32 R95, RZ, RZ, R48 ;  /* 0x000000ffff5f7224 */ /* 0x000fe400078e0030 */
[--C-:B------:R-:W-:Y:S01]  /*a980*/  FADD R42, R42, -R2.reuse ;  /* 0x800000022a2a7221 */ /* 0x100fe20000000000 */
[----:B------:R-:W-:Y:S01]  /*a990*/  FMUL R54, R54, 1.4426950216293334961 ;  /* 0x3fb8aa3b36367820 */ /* 0x000fe20000400000 */
[----:B------:R-:W-:Y:S01]  /*a9a0*/  FADD R41, R41, -R2 ;  /* 0x8000000229297221 */ /* 0x000fe20000000000 */
[----:B------:R-:W-:Y:S01]  /*a9b0*/  PRMT R108, RZ, 0x7610, R108 ;  /* 0x00007610ff6c7816 */ /* 0x000fe2000000006c */
[--C-:B------:R-:W-:Y:S01]  /*a9c0*/  FADD R44, R44, -R2.reuse ;  /* 0x800000022c2c7221 */ /* 0x100fe20000000000 */
[--C-:B------:R-:W-:Y:S01]  /*a9d0*/  FADD R43, R43, -R2.reuse ;  /* 0x800000022b2b7221 */ /* 0x100fe20000000000 */
[----:B------:R-:W1:Y:S01]  /*a9e0*/  MUFU.EX2 R55, R55 ;  /* 0x0000003700377308 */ /* 0x000e620000000800 */
[--C-:B------:R-:W-:Y:S01]  /*a9f0*/  FADD R46, R46, -R2.reuse ;  /* 0x800000022e2e7221 */ /* 0x100fe20000000000 */
[--C-:B------:R-:W-:Y:S01]  /*aa00*/  FADD R45, R45, -R2.reuse ;  /* 0x800000022d2d7221 */ /* 0x100fe20000000000 */
[----:B------:R-:W-:Y:S01]  /*aa10*/  IMAD.MOV.U32 R78, RZ, RZ, R111 ;  /* 0x000000ffff4e7224 */ /* 0x000fe200078e006f */
[----:B------:R-:W-:Y:S01]  /*aa20*/  PRMT R33, RZ, 0x7610, R33 ;  /* 0x00007610ff217816 */ /* 0x000fe20000000021 */
[----:B------:R-:W2:Y:S03]  /*aa30*/  LDC R24, c[0x0][0x3d8] ;  /* 0x0000f600ff187b82 */ /* 0x000ea60000000800 */
[----:B------:R0:W3:Y:S01]  /*aa40*/  MUFU.EX2 R0, R9 ;  /* 0x0000000900007308 */ /* 0x0000e20000000800 */
[--C-:B------:R-:W-:Y:S01]  /*aa50*/  FADD R53, R29, -R2.reuse ;  /* 0x800000021d357221 */ /* 0x100fe20000000000 */
[--C-:B------:R-:W-:Y:S01]  /*aa60*/  FADD R52, R25, -R2.reuse ;  /* 0x8000000219347221 */ /* 0x100fe20000000000 */
[--C-:B------:R-:W-:Y:S01]  /*aa70*/  FADD R51, R20, -R2.reuse ;  /* 0x8000000214337221 */ /* 0x100fe20000000000 */
[----:B------:R0:W2:Y:S01]  /*aa80*/  @P1 LDG.E.U8 R40, desc[UR22][R76.64] ;  /* 0x000000164c281981 */ /* 0x0000a2000c1e1100 */
[----:B------:R-:W-:Y:S01]  /*aa90*/  FADD R6, R18, -R2 ;  /* 0x8000000212067221 */ /* 0x000fe20000000000 */
[----:B------:R-:W2:Y:S02]  /*aaa0*/  LDC R11, c[0x0][0x3d8] ;  /* 0x0000f600ff0b7b82 */ /* 0x000ea40000000800 */
[----:B------:R-:W3:Y:S01]  /*aab0*/  MUFU.EX2 R54, R54 ;  /* 0x0000003600367308 */ /* 0x000ee20000000800 */
[----:B-1----:R-:W-:Y:S01]  /*aac0*/  FADD R8, R55, R8 ;  /* 0x0000000837087221 */ /* 0x002fe20000000000 */
[----:B------:R-:W-:Y:S01]  /*aad0*/  FMUL R53, R53, 1.4426950216293334961 ;  /* 0x3fb8aa3b35357820 */ /* 0x000fe20000400000 */
[----:B------:R-:W-:Y:S01]  /*aae0*/  FMUL R52, R52, 1.4426950216293334961 ;  /* 0x3fb8aa3b34347820 */ /* 0x000fe20000400000 */
[----:B------:R-:W-:Y:S01]  /*aaf0*/  FADD R48, R16, -R2 ;  /* 0x8000000210307221 */ /* 0x000fe20000000000 */
[----:B------:R-:W-:Y:S01]  /*ab00*/  FMUL R47, R47, 1.4426950216293334961 ;  /* 0x3fb8aa3b2f2f7820 */ /* 0x000fe20000400000 */
[----:B0-----:R-:W0:Y:S01]  /*ab10*/  LDC R9, c[0x0][0x3d8] ;  /* 0x0000f600ff097b82 */ /* 0x001e220000000800 */
[----:B------:R-:W-:Y:S01]  /*ab20*/  FMUL R42, R42, 1.4426950216293334961 ;  /* 0x3fb8aa3b2a2a7820 */ /* 0x000fe20000400000 */
[----:B------:R-:W-:Y:S01]  /*ab30*/  FMUL R41, R41, 1.4426950216293334961 ;  /* 0x3fb8aa3b29297820 */ /* 0x000fe20000400000 */
[----:B---3--:R-:W-:Y:S01]  /*ab40*/  F2FP.SATFINITE.E4M3.F32.PACK_AB_MERGE_C R85, R0, R4, RZ ;  /* 0x000000040055723e */ /* 0x008fe200048070ff */
[----:B------:R1:W3:Y:S01]  /*ab50*/  @P1 LDG.E.U8 R108, desc[UR22][R96.64] ;  /* 0x00000016606c1981 */ /* 0x0002e2000c1e1100 */
[----:B------:R-:W-:-:S04]  /*ab60*/  FADD R5, R54, R8 ;  /* 0x0000000836057221 */ /* 0x000fc80000000000 */
[----:B------:R-:W-:Y:S01]  /*ab70*/  FADD R5, R4, R5 ;  /* 0x0000000504057221 */ /* 0x000fe20000000000 */
[--C-:B------:R-:W-:Y:S01]  /*ab80*/  FADD R4, R23, -R2.reuse ;  /* 0x8000000217047221 */ /* 0x100fe20000000000 */
[----:B------:R-:W1:Y:S02]  /*ab90*/  MUFU.EX2 R53, R53 ;  /* 0x0000003500357308 */ /* 0x000e640000000800 */
[----:B------:R-:W-:Y:S01]  /*aba0*/  FADD R8, R0, R5 ;  /* 0x0000000500087221 */ /* 0x000fe20000000000 */
[----:B------:R-:W-:Y:S01]  /*abb0*/  FADD R0, R21, -R2 ;  /* 0x8000000215007221 */ /* 0x000fe20000000000 */
[----:B------:R-:W-:-:S03]  /*abc0*/  FMUL R4, R4, 1.4426950216293334961 ;  /* 0x3fb8aa3b04047820 */ /* 0x000fc60000400000 */
[----:B------:R-:W-:Y:S01]  /*abd0*/  FMUL R0, R0, 1.4426950216293334961 ;  /* 0x3fb8aa3b00007820 */ /* 0x000fe20000400000 */
[----:B------:R-:W0:Y:S01]  /*abe0*/  MUFU.EX2 R52, R52 ;  /* 0x0000003400347308 */ /* 0x000e220000000800 */
[----:B------:R-:W-:Y:S02]  /*abf0*/  IMAD.MOV.U32 R76, RZ, RZ, R49 ;  /* 0x000000ffff4c7224 */ /* 0x000fe400078e0031 */
[----:B------:R-:W-:Y:S01]  /*ac00*/  FMUL R51, R51, 1.4426950216293334961 ;  /* 0x3fb8aa3b33337820 */ /* 0x000fe20000400000 */
[----:B------:R-:W-:-:S04]  /*ac10*/  FADD R49, R19, -R2 ;  /* 0x8000000213317221 */ /* 0x000fc80000000000 */
[----:B------:R-:W0:Y:S01]  /*ac20*/  MUFU.EX2 R4, R4 ;  /* 0x0000000400047308 */ /* 0x000e220000000800 */
[----:B------:R-:W-:Y:S01]  /*ac30*/  FMUL R49, R49, 1.4426950216293334961 ;  /* 0x3fb8aa3b31317820 */ /* 0x000fe20000400000 */
[----:B-1----:R-:W-:-:S06]  /*ac40*/  FADD R8, R53, R8 ;  /* 0x0000000835087221 */ /* 0x002fcc0000000000 */
[----:B------:R-:W1:Y:S01]  /*ac50*/  MUFU.EX2 R0, R0 ;  /* 0x0000000000007308 */ /* 0x000e620000000800 */
[----:B------:R-:W-:Y:S01]  /*ac60*/  FMUL R6, R6, 1.4426950216293334961 ;  /* 0x3fb8aa3b06067820 */ /* 0x000fe20000400000 */
[----:B------:R-:W-:Y:S01]  /*ac70*/  FADD R5, R17, -R2 ;  /* 0x8000000211057221 */ /* 0x000fe20000000000 */
[----:B0-----:R-:W-:-:S05]  /*ac80*/  FADD R8, R52, R8 ;  /* 0x0000000834087221 */ /* 0x001fca0000000000 */
[----:B------:R-:W0:Y:S01]  /*ac90*/  MUFU.EX2 R51, R51 ;  /* 0x0000003300337308 */ /* 0x000e220000000800 */
[----:B------:R-:W-:Y:S01]  /*aca0*/  FMUL R5, R5, 1.4426950216293334961 ;  /* 0x3fb8aa3b05057820 */ /* 0x000fe20000400000 */
[----:B------:R-:W-:-:S06]  /*acb0*/  FADD R8, R4, R8 ;  /* 0x0000000804087221 */ /* 0x000fcc0000000000 */
[----:B------:R-:W0:Y:S01]  /*acc0*/  MUFU.EX2 R49, R49 ;  /* 0x0000003100317308 */ /* 0x000e220000000800 */
[----:B-1----:R-:W-:Y:S01]  /*acd0*/  F2FP.SATFINITE.E4M3.F32.PACK_AB_MERGE_C R84, R0, R4, RZ ;  /* 0x000000040054723e */ /* 0x002fe200048070ff */
[----:B------:R-:W-:Y:S01]  /*ace0*/  FMUL R48, R48, 1.4426950216293334961 ;  /* 0x3fb8aa3b30307820 */ /* 0x000fe20000400000 */
[----:B------:R-:W-:-:S05]  /*acf0*/  FADD R0, R0, R8 ;  /* 0x0000000800007221 */ /* 0x000fca0000000000 */
[----:B------:R-:W1:Y:S01]  /*ad00*/  MUFU.EX2 R6, R6 ;  /* 0x0000000600067308 */ /* 0x000e620000000800 */
[----:B------:R-:W-:Y:S01]  /*ad10*/  FADD R4, R10, -R2 ;  /* 0x800000020a047221 */ /* 0x000fe20000000000 */
[----:B0-----:R-:W-:Y:S01]  /*ad20*/  FADD R0, R51, R0 ;  /* 0x0000000033007221 */ /* 0x001fe20000000000 */
[----:B------:R-:W-:-:S05]  /*ad30*/  FADD R8, R7, -R2 ;  /* 0x8000000207087221 */ /* 0x000fca0000000000 */
[----:B------:R-:W0:Y:S01]  /*ad40*/  MUFU.EX2 R5, R5 ;  /* 0x0000000500057308 */ /* 0x000e220000000800 */
[----:B------:R-:W-:Y:S01]  /*ad50*/  FMUL R4, R4, 1.4426950216293334961 ;  /* 0x3fb8aa3b04047820 */ /* 0x000fe20000400000 */
[----:B------:R-:W-:Y:S01]  /*ad60*/  FADD R0, R49, R0 ;  /* 0x0000000031007221 */ /* 0x000fe20000000000 */
[----:B------:R-:W-:-:S05]  /*ad70*/  FMUL R8, R8, 1.4426950216293334961 ;  /* 0x3fb8aa3b08087820 */ /* 0x000fca0000400000 */
[----:B------:R-:W0:Y:S01]  /*ad80*/  MUFU.EX2 R48, R48 ;  /* 0x0000003000307308 */ /* 0x000e220000000800 */
[----:B-1----:R-:W-:-:S07]  /*ad90*/  FADD R7, R6, R0 ;  /* 0x0000000006077221 */ /* 0x002fce0000000000 */
[----:B------:R-:W1:Y:S01]  /*ada0*/  MUFU.EX2 R47, R47 ;  /* 0x0000002f002f7308 */ /* 0x000e620000000800 */
[----:B0-----:R-:W-:-:S07]  /*adb0*/  FADD R7, R5, R7 ;  /* 0x0000000705077221 */ /* 0x001fce0000000000 */
[----:B------:R-:W0:Y:S08]  /*adc0*/  MUFU.EX2 R4, R4 ;  /* 0x0000000400047308 */ /* 0x000e300000000800 */
[----:B------:R-:W0:Y:S01]  /*add0*/  MUFU.EX2 R0, R8 ;  /* 0x0000000800007308 */ /* 0x000e220000000800 */
[----:B------:R-:W-:Y:S01]  /*ade0*/  FADD R7, R48, R7 ;  /* 0x0000000730077221 */ /* 0x000fe20000000000 */
[----:B------:R-:W-:-:S03]  /*adf0*/  F2FP.SATFINITE.E4M3.F32.PACK_AB_MERGE_C R83, R5, R6, RZ ;  /* 0x000000060553723e */ /* 0x000fc600048070ff */
[----:B-1----:R-:W-:-:S04]  /*ae00*/  FADD R5, R47, R7 ;  /* 0x000000072f057221 */ /* 0x002fc80000000000 */
[----:B0-----:R-:W-:Y:S01]  /*ae10*/  FADD R5, R4, R5 ;  /* 0x0000000504057221 */ /* 0x001fe20000000000 */
[----:B------:R-:W0:Y:S01]  /*ae20*/  MUFU.EX2 R42, R42 ;  /* 0x0000002a002a7308 */ /* 0x000e220000000800 */
[C---:B------:R-:W-:Y:S01]  /*ae30*/  F2FP.SATFINITE.E4M3.F32.PACK_AB_MERGE_C R82, R0.reuse, R4, RZ ;  /* 0x000000040052723e */ /* 0x040fe200048070ff */
[--C-:B------:R-:W-:Y:S01]  /*ae40*/  FADD R4, R37, -R2.reuse ;  /* 0x8000000225047221 */ /* 0x100fe20000000000 */
[----:B------:R-:W-:Y:S01]  /*ae50*/  FADD R7, R0, R5 ;  /* 0x0000000500077221 */ /* 0x000fe20000000000 */
[----:B------:R-:W-:Y:S02]  /*ae60*/  FADD R0, R36, -R2 ;  /* 0x8000000224007221 */ /* 0x000fe40000000000 */
[----:B------:R-:W-:Y:S01]  /*ae70*/  FMUL R4, R4, 1.4426950216293334961 ;  /* 0x3fb8aa3b04047820 */ /* 0x000fe20000400000 */
[----:B------:R-:W-:Y:S01]  /*ae80*/  IMAD R6, R9, 0x65, RZ ;  /* 0x0000006509067824 */ /* 0x000fe200078e02ff */
[----:B------:R-:W1:Y:S01]  /*ae90*/  MUFU.EX2 R41, R41 ;  /* 0x0000002900297308 */ /* 0x000e620000000800 */
[----:B------:R-:W-:Y:S01]  /*aea0*/  FMUL R0, R0, 1.4426950216293334961 ;  /* 0x3fb8aa3b00007820 */ /* 0x000fe20000400000 */
[----:B------:R-:W-:-:S02]  /*aeb0*/  IMAD.MOV.U32 R97, RZ, RZ, R116 ;  /* 0x000000ffff617224 */ /* 0x000fc400078e0074 */
[----:B------:R-:W-:Y:S01]  /*aec0*/  FMUL R44, R44, 1.4426950216293334961 ;  /* 0x3fb8aa3b2c2c7820 */ /* 0x000fe20000400000 */
[----:B------:R-:W-:Y:S01]  /*aed0*/  IADD3 R116, P3, PT, R6, R70, RZ ;  /* 0x0000004606747210 */ /* 0x000fe20007f7e0ff */
[----:B------:R-:W-:Y:S02]  /*aee0*/  IMAD.MOV.U32 R96, RZ, RZ, R117 ;  /* 0x000000ffff607224 */ /* 0x000fe400078e0075 */
[----:B------:R-:W-:Y:S01]  /*aef0*/  FMUL R43, R43, 1.4426950216293334961 ;  /* 0x3fb8aa3b2b2b7820 */ /* 0x000fe20000400000 */
[----:B0-----:R-:W-:Y:S01]  /*af00*/  FADD R7, R42, R7 ;  /* 0x000000072a077221 */ /* 0x001fe20000000000 */
[----:B------:R-:W0:Y:S01]  /*af10*/  MUFU.EX2 R4, R4 ;  /* 0x0000000400047308 */ /* 0x000e220000000800 */
[----:B------:R-:W-:Y:S01]  /*af20*/  LEA.HI.X.SX32 R117, R6, R71, 0x1, P3 ;  /* 0x0000004706757211 */ /* 0x000fe200018f0eff */
[--C-:B------:R-:W-:Y:S01]  /*af30*/  FADD R6, R38, -R2.reuse ;  /* 0x8000000226067221 */ /* 0x100fe20000000000 */
[----:B------:R-:W-:Y:S01]  /*af40*/  FADD R5, R35, -R2 ;  /* 0x8000000223057221 */ /* 0x000fe20000000000 */
[----:B------:R-:W-:Y:S01]  /*af50*/  FMUL R46, R46, 1.4426950216293334961 ;  /* 0x3fb8aa3b2e2e7820 */ /* 0x000fe20000400000 */
[----:B------:R-:W-:Y:S01]  /*af60*/  FMUL R45, R45, 1.4426950216293334961 ;  /* 0x3fb8aa3b2d2d7820 */ /* 0x000fe20000400000 */
[----:B------:R-:W4:Y:S02]  /*af70*/  LDC R9, c[0x0][0x3d8] ;  /* 0x0000f600ff097b82 */ /* 0x000f240000000800 */
[----:B------:R-:W0:Y:S01]  /*af80*/  MUFU.EX2 R0, R0 ;  /* 0x0000000000007308 */ /* 0x000e220000000800 */
[----:B------:R-:W-:Y:S01]  /*af90*/  FMUL R6, R6, 1.4426950216293334961 ;  /* 0x3fb8aa3b06067820 */ /* 0x000fe20000400000 */
[----:B-1----:R-:W-:-:S06]  /*afa0*/  FADD R7, R41, R7 ;  /* 0x0000000729077221 */ /* 0x002fcc0000000000 */
[----:B------:R-:W1:Y:S01]  /*afb0*/  MUFU.EX2 R44, R44 ;  /* 0x0000002c002c7308 */ /* 0x000e620000000800 */
[----:B------:R-:W-:Y:S01]  /*afc0*/  FMUL R5, R5, 1.4426950216293334961 ;  /* 0x3fb8aa3b05057820 */ /* 0x000fe20000400000 */
[----:B0-----:R-:W-:-:S06]  /*afd0*/  FADD R7, R4, R7 ;  /* 0x0000000704077221 */ /* 0x001fcc0000000000 */
[----:B------:R-:W0:Y:S01]  /*afe0*/  MUFU.EX2 R43, R43 ;  /* 0x0000002b002b7308 */ /* 0x000e220000000800 */
[----:B------:R-:W-:-:S07]  /*aff0*/  FADD R7, R0, R7 ;  /* 0x0000000700077221 */ /* 0x000fce0000000000 */
[----:B------:R-:W0:Y:S01]  /*b000*/  MUFU.EX2 R6, R6 ;  /* 0x0000000600067308 */ /* 0x000e220000000800 */
[----:B------:R-:W-:Y:S01]  /*b010*/  F2FP.SATFINITE.E4M3.F32.PACK_AB_MERGE_C R81, R0, R4, RZ ;  /* 0x000000040051723e */ /* 0x000fe200048070ff */
[----:B-1----:R-:W-:-:S06]  /*b020*/  FADD R0, R44, R7 ;  /* 0x000000072c007221 */ /* 0x002fcc0000000000 */
[----:B------:R-:W1:Y:S01]  /*b030*/  MUFU.EX2 R5, R5 ;  /* 0x0000000500057308 */ /* 0x000e620000000800 */
[----:B0-----:R-:W-:-:S07]  /*b040*/  FADD R0, R43, R0 ;  /* 0x000000002b007221 */ /* 0x001fce0000000000 */
[----:B------:R-:W0:Y:S01]  /*b050*/  MUFU.EX2 R46, R46 ;  /* 0x0000002e002e7308 */ /* 0x000e220000000800 */
[----:B------:R-:W-:-:S07]  /*b060*/  FADD R7, R6, R0 ;  /* 0x0000000006077221 */ /* 0x000fce0000000000 */
[----:B------:R-:W4:Y:S01]  /*b070*/  MUFU.EX2 R45, R45 ;  /* 0x0000002d002d7308 */ /* 0x000f220000000800 */
[----:B-1----:R-:W-:Y:S01]  /*b080*/  FADD R7, R5, R7 ;  /* 0x0000000705077221 */ /* 0x002fe20000000000 */
[----:B------:R-:W-:Y:S01]  /*b090*/  FADD R8, R39, -R2 ;  /* 0x8000000227087221 */ /* 0x000fe20000000000 */
[----:B------:R-:W-:-:S03]  /*b0a0*/  F2FP.SATFINITE.E4M3.F32.PACK_AB_MERGE_C R80, R5, R6, RZ ;  /* 0x000000060550723e */ /* 0x000fc600048070ff */
[----:B------:R-:W-:Y:S01]  /*b0b0*/  FMUL R4, R8, 1.4426950216293334961 ;  /* 0x3fb8aa3b08047820 */ /* 0x000fe20000400000 */
[----:B0-----:R-:W-:Y:S01]  /*b0c0*/  FADD R7, R46, R7 ;  /* 0x000000072e077221 */ /* 0x001fe20000000000 */
[----:B------:R-:W-:-:S04]  /*b0d0*/  FADD R8, R61, -R2 ;  /* 0x800000023d087221 */ /* 0x000fc80000000000 */
[----:B------:R-:W-:Y:S01]  /*b0e0*/  FMUL R8, R8, 1.4426950216293334961 ;  /* 0x3fb8aa3b08087820 */ /* 0x000fe20000400000 */
[----:B----4-:R-:W-:Y:S02]  /*b0f0*/  FADD R5, R45, R7 ;  /* 0x000000072d057221 */ /* 0x010fe40000000000 */
[----:B------:R-:W0:Y:S01]  /*b100*/  LDC R7, c[0x0][0x3d8] ;  /* 0x0000f600ff077b82 */ /* 0x000e220000000800 */
[----:B------:R-:W1:Y:S01]  /*b110*/  MUFU.EX2 R4, R4 ;  /* 0x0000000400047308 */ /* 0x000e620000000800 */
[----:B------:R-:W-:Y:S01]  /*b120*/  IMAD R6, R9, 0x6d, RZ ;  /* 0x0000006d09067824 */ /* 0x000fe200078e02ff */
[----:B------:R4:W-:Y:S01]  /*b130*/  STS.U8 [R22+UR7], R110 ;  /* 0x0000006e16007988 */ /* 0x0009e20008000007 */
[----:B------:R-:W-:-:S04]  /*b140*/  IMAD.MOV.U32 R77, RZ, RZ, R73 ;  /* 0x000000ffff4d7224 */ /* 0x000fc800078e0049 */
[----:B------:R-:W2:Y:S01]  /*b150*/  LDC R9, c[0x0][0x3d8] ;  /* 0x0000f600ff097b82 */ /* 0x000ea20000000800 */
[----:B------:R-:W1:Y:S01]  /*b160*/  MUFU.EX2 R0, R8 ;  /* 0x0000000800007308 */ /* 0x000e620000000800 */
[----:B----4-:R-:W-:-:S04]  /*b170*/  IADD3 R110, P3, PT, R6, R70, RZ ;  /* 0x00000046066e7210 */ /* 0x010fc80007f7e0ff */
[----:B------:R-:W-:Y:S01]  /*b180*/  LEA.HI.X.SX32 R111, R6, R71, 0x1, P3 ;  /* 0x00000047066f7211 */ /* 0x000fe200018f0eff */
[----:B-1----:R-:W-:Y:S01]  /*b190*/  FADD R5, R4, R5 ;  /* 0x0000000504057221 */ /* 0x002fe20000000000 */
[----:B------:R-:W1:Y:S01]  /*b1a0*/  LDC R6, c[0x0][0x3d8] ;  /* 0x0000f600ff067b82 */ /* 0x000e620000000800 */
[----:B------:R-:W-:Y:S01]  /*b1b0*/  F2FP.SATFINITE.E4M3.F32.PACK_AB_MERGE_C R61, R0, R4, RZ ;  /* 0x00000004003d723e */ /* 0x000fe200048070ff */
[----:B0-----:R-:W-:-:S06]  /*b1c0*/  IMAD R4, R7, 0x75, RZ ;  /* 0x0000007507047824 */ /* 0x001fcc00078e02ff */
[----:B------:R-:W0:Y:S08]  /*b1d0*/  LDC R8, c[0x0][0x3d8] ;  /* 0x0000f600ff087b82 */ /* 0x000e300000000800 */
[----:B------:R-:W4:Y:S01]  /*b1e0*/  LDC R7, c[0x0][0x3d8] ;  /* 0x0000f600ff077b82 */ /* 0x000f220000000800 */
[----:B------:R-:W-:-:S04]  /*b1f0*/  IADD3 R104, P3, PT, R4, R70, RZ ;  /* 0x0000004604687210 */ /* 0x000fc80007f7e0ff */
[----:B------:R-:W-:Y:S01]  /*b200*/  LEA.HI.X.SX32 R105, R4, R71, 0x1, P3 ;  /* 0x0000004704697211 */ /* 0x000fe200018f0eff */
[----:B-1----:R-:W-:Y:S01]  /*b210*/  IMAD R4, R6, 0x7d, RZ ;  /* 0x0000007d06047824 */ /* 0x002fe200078e02ff */
[----:B------:R-:W-:Y:S04]  /*b220*/  STS.U8 [R22+UR7+0x400], R114 ;  /* 0x0004007216007988 */ /* 0x000fe80008000007 */
[----:B------:R-:W-:Y:S01]  /*b230*/  STS.U8 [R22+UR7+0x800], R113 ;  /* 0x0008007116007988 */ /* 0x000fe20008000007 */
[----:B------:R-:W-:-:S03]  /*b240*/  IADD3 R88, P3, PT, R4, R70, RZ ;  /* 0x0000004604587210 */ /* 0x000fc60007f7e0ff */
[----:B------:R-:W-:Y:S01]  /*b250*/  STS.U8 [R22+UR7+0xc00], R112 ;  /* 0x000c007016007988 */ /* 0x000fe20008000007 */
[----:B------:R-:W-:-:S03]  /*b260*/  LEA.HI.X.SX32 R89, R4, R71, 0x1, P3 ;  /* 0x0000004704597211 */ /* 0x000fc600018f0eff */
[----:B------:R-:W-:Y:S01]  /*b270*/  STS.U8 [R22+UR7+0x1000], R123 ;  /* 0x0010007b16007988 */ /* 0x000fe20008000007 */
[----:B----4-:R-:W-:-:S03]  /*b280*/  IMAD R6, R7, 0x6, RZ ;  /* 0x0000000607067824 */ /* 0x010fc600078e02ff */
[----:B------:R-:W-:Y:S04]  /*b290*/  STS.U8 [R22+UR7+0x1400], R122 ;  /* 0x0014007a16007988 */ /* 0x000fe80008000007 */
[----:B------:R-:W-:Y:S01]  /*b2a0*/  STS.U8 [R22+UR7+0x1800], R115 ;  /* 0x0018007316007988 */ /* 0x000fe20008000007 */
[----:B------:R-:W-:-:S03]  /*b2b0*/  IADD3 R16, P3, PT, R6, R70, RZ ;  /* 0x0000004606107210 */ /* 0x000fc60007f7e0ff */
[----:B------:R1:W-:Y:S04]  /*b2c0*/  STS.U8 [R22+UR7+0x1c00], R77 ;  /* 0x001c004d16007988 */ /* 0x0003e80008000007 */
[----:B------:R-:W-:Y:S01]  /*b2d0*/  STS.U8 [R22+UR7+0x2000], R125 ;  /* 0x0020007d16007988 */ /* 0x000fe20008000007 */
[----:B------:R-:W-:-:S03]  /*b2e0*/  LEA.HI.X.SX32 R17, R6, R71, 0x1, P3 ;  /* 0x0000004706117211 */ /* 0x000fc600018f0eff */
[----:B------:R-:W-:Y:S04]  /*b2f0*/  STS.U8 [R22+UR7+0x2400], R124 ;  /* 0x0024007c16007988 */ /* 0x000fe80008000007 */
[----:B------:R-:W-:Y:S04]  /*b300*/  STS.U8 [R22+UR7+0x2800], R79 ;  /* 0x0028004f16007988 */ /* 0x000fe80008000007 */
[----:B------:R-:W-:Y:S04]  /*b310*/  STS.U8 [R22+UR7+0x2c00], R76 ;  /* 0x002c004c16007988 */ /* 0x000fe80008000007 */
[----:B------:R-:W-:Y:S01]  /*b320*/  STS.U8 [R22+UR7+0x3000], R95 ;  /* 0x0030005f16007988 */ /* 0x000fe20008000007 */
[----:B-1----:R-:W-:-:S03]  /*b330*/  IMAD.MOV.U32 R77, RZ, RZ, R78 ;  /* 0x000000ffff4d7224 */ /* 0x002fc600078e004e */
[----:B--2---:R-:W-:Y:S01]  /*b340*/  STS.U8 [R22+UR7+0x3400], R98 ;  /* 0x0034006216007988 */ /* 0x004fe20008000007 */
[----:B------:R-:W-:-:S03]  /*b350*/  IMAD.MOV.U32 R78, RZ, RZ, R96 ;  /* 0x000000ffff4e7224 */ /* 0x000fc600078e0060 */
[----:B------:R1:W-:Y:S01]  /*b360*/  STS.U8 [R22+UR7+0x3800], R120 ;  /* 0x0038007816007988 */ /* 0x0003e20008000007 */
[----:B------:R-:W-:-:S03]  /*b370*/  PRMT R7, RZ, 0x7610, R7 ;  /* 0x00007610ff077816 */ /* 0x000fc60000000007 */
[----:B------:R2:W-:Y:S04]  /*b380*/  STL.64 [R1+0xe0], R16 ;  /* 0x0000e01001007387 */ /* 0x0005e80000100a00 */
[----:B------:R-:W4:Y:S01]  /*b390*/  LDL.LU R96, [R1+0x4c] ;  /* 0x00004c0001607983 */ /* 0x000f220000300800 */
[----:B-1----:R-:W1:Y:S01]  /*b3a0*/  S2R R120, SR_TID.X ;  /* 0x0000000000787919 */ /* 0x002e620000002100 */
[----:B0-----:R-:W-:Y:S02]  /*b3b0*/  IMAD R6, R8, 0xe, RZ ;  /* 0x0000000e08067824 */ /* 0x001fe400078e02ff */
[----:B------:R2:W3:Y:S01]  /*b3c0*/  @P1 LDG.E.U8 R7, desc[UR22][R16.64] ;  /* 0x0000001610071981 */ /* 0x0004e2000c1e1100 */
[----:B------:R-:W-:Y:S02]  /*b3d0*/  IMAD R8, R9, 0x16, RZ ;  /* 0x0000001609087824 */ /* 0x000fe400078e02ff */
[----:B--2---:R-:W-:-:S04]  /*b3e0*/  IADD3 R16, P3, PT, R6, R70, RZ ;  /* 0x0000004606107210 */ /* 0x004fc80007f7e0ff */
[----:B------:R-:W-:Y:S02]  /*b3f0*/  LEA.HI.X.SX32 R17, R6, R71, 0x1, P3 ;  /* 0x0000004706117211 */ /* 0x000fe400018f0eff */
[----:B------:R-:W-:Y:S01]  /*b400*/  PRMT R6, RZ, 0x7610, R6 ;  /* 0x00007610ff067816 */ /* 0x000fe20000000006 */
[----:B------:R-:W-:Y:S02]  /*b410*/  IMAD.MOV.U32 R95, RZ, RZ, R97 ;  /* 0x000000ffff5f7224 */ /* 0x000fe400078e0061 */
[----:B------:R0:W-:Y:S04]  /*b420*/  STL.64 [R1+0xd0], R16 ;  /* 0x0000d01001007387 */ /* 0x0001e80000100a00 */
[----:B------:R0:W2:Y:S04]  /*b430*/  @P1 LDG.E.U8 R6, desc[UR22][R16.64] ;  /* 0x0000001610061981 */ /* 0x0000a8000c1e1100 */
[----:B------:R-:W2:Y:S04]  /*b440*/  LDL.LU R79, [R1+0x68] ;  /* 0x00006800014f7983 */ /* 0x000ea80000300800 */
[----:B------:R-:W2:Y:S01]  /*b450*/  LDL.LU R97, [R1+0x64] ;  /* 0x0000640001617983 */ /* 0x000ea20000300800 */
[----:B0-----:R-:W-:-:S03]  /*b460*/  IADD3 R16, P3, PT, R8, R70, RZ ;  /* 0x0000004608107210 */ /* 0x001fc60007f7e0ff */
[----:B------:R-:W3:Y:S01]  /*b470*/  LDL.LU R98, [R1+0x60] ;  /* 0x0000600001627983 */ /* 0x000ee20000300800 */
[----:B------:R-:W-:Y:S02]  /*b480*/  LEA.HI.X.SX32 R17, R8, R71, 0x1, P3 ;  /* 0x0000004708117211 */ /* 0x000fe400018f0eff */
[----:B-1----:R-:W-:-:S03]  /*b490*/  LOP3.LUT R120, R120, 0x7f, RZ, 0xc0, !PT ;  /* 0x0000007f78787812 */ /* 0x002fc600078ec0ff */
[----:B------:R-:W-:Y:S01]  /*b4a0*/  STL.64 [R1+0xc0], R16 ;  /* 0x0000c01001007387 */ /* 0x000fe20000100a00 */
[----:B------:R-:W-:-:S03]  /*b4b0*/  LOP3.LUT R120, R120, 0x10, RZ, 0x3c, !PT ;  /* 0x0000001078787812 */ /* 0x000fc600078e3cff */
[----:B------:R-:W3:Y:S04]  /*b4c0*/  LDL.LU R76, [R1+0x7c] ;  /* 0x00007c00014c7983 */ /* 0x000ee80000300800 */
[----:B------:R0:W-:Y:S04]  /*b4d0*/  STS.U8 [R22+UR7+0x3c00], R106 ;  /* 0x003c006a16007988 */ /* 0x0001e80008000007 */
[----:B------:R1:W-:Y:S04]  /*b4e0*/  STS.U8 [R120+UR7+0x80], R94 ;  /* 0x0000805e78007988 */ /* 0x0003e80008000007 */
[----:B------:R1:W-:Y:S01]  /*b4f0*/  STS.U8 [R120+UR7+0x880], R99 ;  /* 0x0008806378007988 */ /* 0x0003e20008000007 */
[----:B------:R-:W-:Y:S01]  /*b500*/  PRMT R9, RZ, 0x7610, R9 ;  /* 0x00007610ff097816 */ /* 0x000fe20000000009 */
[----:B------:R-:W-:Y:S01]  /*b510*/  IMAD R8, R11, 0x1e, RZ ;  /* 0x0000001e0b087824 */ /* 0x000fe200078e02ff */
[----:B------:R-:W-:Y:S01]  /*b520*/  PRMT R31, RZ, 0x7610, R31 ;  /* 0x00007610ff1f7816 */ /* 0x000fe2000000001f */
[----:B0-----:R-:W0:Y:S01]  /*b530*/  LDC R22, c[0x0][0x3d8] ;  /* 0x0000f600ff167b82 */ /* 0x001e220000000800 */
[----:B-1----:R-:W3:Y:S04]  /*b540*/  LDL.LU R94, [R1+0x78] ;  /* 0x00007800015e7983 */ /* 0x002ee80000300800 */
[----:B------:R-:W3:Y:S04]  /*b550*/  LDL.LU R99, [R1+0x6c] ;  /* 0x00006c0001637983 */ /* 0x000ee80000300800 */
[----:B------:R1:W3:Y:S02]  /*b560*/  @P1 LDG.E.U8 R9, desc[UR22][R16.64] ;  /* 0x0000001610091981 */ /* 0x0002e4000c1e1100 */
[----:B-1----:R-:W1:Y:S01]  /*b570*/  LDC R16, c[0x0][0x3d8] ;  /* 0x0000f600ff107b82 */ /* 0x002e620000000800 */
[----:B------:R-:W-:-:S04]  /*b580*/  IADD3 R18, P3, PT, R8, R70, RZ ;  /* 0x0000004608127210 */ /* 0x000fc80007f7e0ff */
[----:B------:R-:W-:Y:S02]  /*b590*/  LEA.HI.X.SX32 R19, R8, R71, 0x1, P3 ;  /* 0x0000004708137211 */ /* 0x000fe400018f0eff */
[----:B------:R-:W-:Y:S01]  /*b5a0*/  PRMT R8, RZ, 0x7610, R8 ;  /* 0x00007610ff087816 */ /* 0x000fe20000000008 */
[----:B------:R-:W0:Y:S02]  /*b5b0*/  LDC R17, c[0x0][0x3d8] ;  /* 0x0000f600ff117b82 */ /* 0x000e240000000800 */
[----:B------:R1:W-:Y:S04]  /*b5c0*/  STL.64 [R1+0xb0], R18 ;  /* 0x0000b01201007387 */ /* 0x0003e80000100a00 */
[----:B------:R1:W3:Y:S02]  /*b5d0*/  @P1 LDG.E.U8 R8, desc[UR22][R18.64] ;  /* 0x0000001612081981 */ /* 0x0002e4000c1e1100 */
[----:B-1----:R-:W-:Y:S01]  /*b5e0*/  IMAD R11, R16, 0x26, RZ ;  /* 0x00000026100b7824 */ /* 0x002fe200078e02ff */
[----:B------:R-:W-:-:S04]  /*b5f0*/  PRMT R16, RZ, 0x7610, R16 ;  /* 0x00007610ff107816 */ /* 0x000fc80000000010 */
[C---:B------:R-:W-:Y:S01]  /*b600*/  IADD3 R18, P3, PT, R11.reuse, R70, RZ ;  /* 0x000000460b127210 */ /* 0x040fe20007f7e0ff */
[----:B------:R1:W-:Y:S03]  /*b610*/  STS.U8 [R120+UR7+0x1080], R95 ;  /* 0x0010805f78007988 */ /* 0x0003e60008000007 */
[----:B------:R-:W-:-:S05]  /*b620*/  LEA.HI.X.SX32 R19, R11, R71, 0x1, P3 ;  /* 0x000000470b137211 */ /* 0x000fca00018f0eff */
[----:B------:R4:W3:Y:S04]  /*b630*/  @P1 LDG.E.U8 R16, desc[UR22][R18.64] ;  /* 0x0000001612101981 */ /* 0x0008e8000c1e1100 */
[----:B-1----:R-:W3:Y:S01]  /*b640*/  LDL.LU R95, [R1+0x98] ;  /* 0x00009800015f7983 */ /* 0x002ee20000300800 */
[----:B0-----:R-:W-:-:S03]  /*b650*/  IMAD R11, R17, 0x2e, RZ ;  /* 0x0000002e110b7824 */ /* 0x001fc600078e02ff */
[----:B------:R0:W-:Y:S02]  /*b660*/  STS.U8 [R120+UR7+0xc80], R78 ;  /* 0x000c804e78007988 */ /* 0x0001e40008000007 */
[----:B0-----:R-:W-:Y:S02]  /*b670*/  IADD3 R78, P3, PT, R11, R70, RZ ;  /* 0x000000460b4e7210 */ /* 0x001fe40007f7e0ff */
[----:B------:R-:W-:Y:S04]  /*b680*/  STS.U8 [R120+UR7+0x480], R77 ;  /* 0x0004804d78007988 */ /* 0x000fe80008000007 */
[----:B----4-:R0:W-:Y:S04]  /*b690*/  STS.U8 [R120+UR7+0x1480], R96 ;  /* 0x0014806078007988 */ /* 0x0101e80008000007 */
[----:B0-----:R-:W4:Y:S04]  /*b6a0*/  LDL.LU R96, [R1+0x8c] ;  /* 0x00008c0001607983 */ /* 0x001f280000300800 */
[----:B------:R0:W-:Y:S02]  /*b6b0*/  STL.64 [R1+0xa0], R18 ;  /* 0x0000a01201007387 */ /* 0x0001e40000100a00 */
[----:B0-----:R-:W0:Y:S02]  /*b6c0*/  LDC R18, c[0x0][0x3d8] ;  /* 0x0000f600ff127b82 */ /* 0x001e240000000800 */
[----:B------:R-:W-:Y:S06]  /*b6d0*/  STS.U8 [R120+UR7+0x3880], R119 ;  /* 0x0038807778007988 */ /* 0x000fec0008000007 */
[----:B------:R-:W1:Y:S01]  /*b6e0*/  LDC R19, c[0x0][0x3d8] ;  /* 0x0000f600ff137b82 */ /* 0x000e620000000800 */
[----:B--2---:R2:W-:Y:S04]  /*b6f0*/  STS.U8 [R120+UR7+0x1c80], R97 ;  /* 0x001c806178007988 */ /* 0x0045e80008000007 */
[----:B---3--:R3:W-:Y:S04]  /*b700*/  STS.U8 [R120+UR7+0x2080], R98 ;  /* 0x0020806278007988 */ /* 0x0087e80008000007 */
[----:B--2---:R-:W2:Y:S01]  /*b710*/  LDL.LU R97, [R1+0xa8] ;  /* 0x0000a80001617983 */ /* 0x004ea20000300800 */
[----:B0-----:R-:W-:-:S02]  /*b720*/  IMAD R17, R18, 0x36, RZ ;  /* 0x0000003612117824 */ /* 0x001fc400078e02ff */
[----:B------:R-:W0:Y:S01]  /*b730*/  LDC R18, c[0x0][0x3d8] ;  /* 0x0000f600ff127b82 */ /* 0x000e220000000800 */
[----:B---3--:R-:W3:Y:S04]  /*b740*/  LDL.LU R98, [R1+0x9c] ;  /* 0x00009c0001627983 */ /* 0x008ee80000300800 */
[----:B------:R1:W-:Y:S04]  /*b750*/  STS.U8 [R120+UR7+0x1880], R79 ;  /* 0x0018804f78007988 */ /* 0x0003e80008000007 */
[----:B------:R1:W-:Y:S02]  /*b760*/  STS.U8 [R120+UR7+0x2480], R76 ;  /* 0x0024804c78007988 */ /* 0x0003e40008000007 */
[----:B-1----:R-:W-:-:S02]  /*b770*/  LEA.HI.X.SX32 R79, R11, R71, 0x1, P3 ;  /* 0x000000470b4f7211 */ /* 0x002fc400018f0eff */
[----:B------:R-:W-:-:S03]  /*b780*/  IADD3 R76, P3, PT, R17, R70, RZ ;  /* 0x00000046114c7210 */ /* 0x000fc60007f7e0ff */
[----:B------:R-:W-:Y:S01]  /*b790*/  STL.64 [R1+0x90], R78 ;  /* 0x0000904e01007387 */ /* 0x000fe20000100a00 */
[----:B------:R-:W-:-:S03]  /*b7a0*/  LEA.HI.X.SX32 R77, R17, R71, 0x1, P3 ;  /* 0x00000047114d7211 */ /* 0x000fc600018f0eff */
[----:B------:R1:W-:Y:S04]  /*b7b0*/  STS.U8 [R120+UR7+0x2880], R94 ;  /* 0x0028805e78007988 */ /* 0x0003e80008000007 */
[----:B------:R-:W3:Y:S04]  /*b7c0*/  @P1 LDG.E.U8 R33, desc[UR22][R76.64] ;  /* 0x000000164c211981 */ /* 0x000ee8000c1e1100 */
[----:B------:R-:W-:Y:S04]  /*b7d0*/  STS.U8 [R120+UR7+0x2c80], R99 ;  /* 0x002c806378007988 */ /* 0x000fe80008000007 */
[----:B-1----:R-:W3:Y:S04]  /*b7e0*/  LDL.LU R94, [R1+0xbc] ;  /* 0x0000bc00015e7983 */ /* 0x002ee80000300800 */
[----:B------:R1:W-:Y:S04]  /*b7f0*/  STL.64 [R1+0x80], R76 ;  /* 0x0000804c01007387 */ /* 0x0003e80000100a00 */
[----:B-1----:R-:W3:Y:S04]  /*b800*/  LDL.LU R77, [R1+0xb8] ;  /* 0x0000b800014d7983 */ /* 0x002ee80000300800 */
[----:B------:R-:W3:Y:S01]  /*b810*/  LDL.LU R99, [R1+0xac] ;  /* 0x0000ac0001637983 */ /* 0x000ee20000300800 */
[----:B------:R-:W1:Y:S01]  /*b820*/  S2R R119, SR_TID.X ;  /* 0x0000000000777919 */ /* 0x000e620000002100 */
[----:B------:R-:W-:Y:S01]  /*b830*/  PRMT R11, RZ, 0x7610, R11 ;  /* 0x00007610ff0b7816 */ /* 0x000fe2000000000b */
[----:B0-----:R-:W-:Y:S01]  /*b840*/  IMAD R17, R18, 0x3e, RZ ;  /* 0x0000003e12117824 */ /* 0x001fe200078e02ff */
[----:B------:R-:W-:Y:S01]  /*b850*/  STS.U8 [R120+UR7+0x3c80], R108 ;  /* 0x003c806c78007988 */ /* 0x000fe20008000007 */
[----:B------:R-:W0:Y:S03]  /*b860*/  LDC R18, c[0x0][0x3d8] ;  /* 0x0000f600ff127b82 */ /* 0x000e260000000800 */
[----:B------:R-:W3:Y:S01]  /*b870*/  @P1 LDG.E.U8 R11, desc[UR22][R78.64] ;  /* 0x000000164e0b1981 */ /* 0x000ee2000c1e1100 */
[----:B------:R-:W-:-:S04]  /*b880*/  IADD3 R100, P3, PT, R17, R70, RZ ;  /* 0x0000004611647210 */ /* 0x000fc80007f7e0ff */
[----:B------:R-:W-:Y:S01]  /*b890*/  LEA.HI.X.SX32 R101, R17, R71, 0x1, P3 ;  /* 0x0000004711657211 */ /* 0x000fe200018f0eff */
[----:B------:R-:W3:Y:S04]  /*b8a0*/  LDL.LU R78, [R1+0xd8] ;  /* 0x0000d800014e7983 */ /* 0x000ee80000300800 */
[----:B------:R-:W3:Y:S04]  /*b8b0*/  LDL.LU R79, [R1+0xcc] ;  /* 0x0000cc00014f7983 */ /* 0x000ee80000300800 */
[----:B------:R1:W-:Y:S02]  /*b8c0*/  STS.U8 [R120+UR7+0x3080], R95 ;  /* 0x0030805f78007988 */ /* 0x0003e40008000007 */
[----:B-1----:R-:W-:Y:S01]  /*b8d0*/  LOP3.LUT R119, R119, 0x7f, RZ, 0xc0, !PT ;  /* 0x0000007f77777812 */ /* 0x002fe200078ec0ff */
[----:B------:R-:W-:Y:S01]  /*b8e0*/  IMAD R17, R19, 0x46, RZ ;  /* 0x0000004613117824 */ /* 0x000fe200078e02ff */
[----:B------:R1:W3:Y:S01]  /*b8f0*/  @P1 LDG.E.U8 R31, desc[UR22][R100.64] ;  /* 0x00000016641f1981 */ /* 0x0002e2000c1e1100 */
[----:B------:R-:W0:Y:S01]  /*b900*/  LDC R19, c[0x0][0x3d8] ;  /* 0x0000f600ff137b82 */ /* 0x000e220000000800 */
[----:B------:R-:W-:-:S02]  /*b910*/  LOP3.LUT R119, R119, 0x20, RZ, 0x3c, !PT ;  /* 0x0000002077777812 */ /* 0x000fc400078e3cff */
[----:B------:R-:W3:Y:S04]  /*b920*/  LDL.LU R95, [R1+0xc8] ;  /* 0x0000c800015f7983 */ /* 0x000ee80000300800 */
[----:B------:R1:W-:Y:S02]  /*b930*/  STL.64 [R1+0x68], R100 ;  /* 0x0000686401007387 */ /* 0x0003e40000100a00 */
[----:B-1----:R-:W-:-:S04]  /*b940*/  IADD3 R100, P3, PT, R17, R70, RZ ;  /* 0x0000004611647210 */ /* 0x002fc80007f7e0ff */
[----:B------:R-:W-:Y:S01]  /*b950*/  LEA.HI.X.SX32 R101, R17, R71, 0x1, P3 ;  /* 0x0000004711657211 */ /* 0x000fe200018f0eff */
[----:B----4-:R1:W-:Y:S04]  /*b960*/  STS.U8 [R120+UR7+0x3480], R96 ;  /* 0x0034806078007988 */ /* 0x0103e80008000007 */
[----:B-1----:R-:W4:Y:S04]  /*b970*/  LDL.LU R96, [R1+0x6dc] ;  /* 0x0006dc0001607983 */ /* 0x002f280000300800 */
[----:B--2---:R1:W-:Y:S04]  /*b980*/  STS.U8 [R119+UR7+0x100], R97 ;  /* 0x0001006177007988 */ /* 0x0043e80008000007 */
[----:B---3--:R2:W-:Y:S04]  /*b990*/  STS.U8 [R119+UR7+0x500], R98 ;  /* 0x0005006277007988 */ /* 0x0085e80008000007 */
[----:B-1----:R-:W3:Y:S04]  /*b9a0*/  LDL.LU R97, [R1+0x6d8] ;  /* 0x0006d80001617983 */ /* 0x002ee80000300800 */
[----:B--2---:R-:W2:Y:S04]  /*b9b0*/  LDL.LU R98, [R1+0xdc] ;  /* 0x0000dc0001627983 */ /* 0x004ea80000300800 */
[----:B------:R-:W-:Y:S04]  /*b9c0*/  STL.64 [R1+0x50], R100 ;  /* 0x0000506401007387 */ /* 0x000fe80000100a00 */
[----:B------:R-:W2:Y:S04]  /*b9d0*/  LDL.LU R76, [R1+0x778] ;  /* 0x00077800014c7983 */ /* 0x000ea80000300800 */
[----:B------:R1:W-:Y:S04]  /*b9e0*/  STS.U8 [R119+UR7+0x900], R94 ;  /* 0x0009005e77007988 */ /* 0x0003e80008000007 */
[----:B-1----:R-:W2:Y:S04]  /*b9f0*/  LDL.LU R94, [R1+0x774] ;  /* 0x00077400015e7983 */ /* 0x002ea80000300800 */
[----:B------:R1:W-:Y:S04]  /*ba00*/  STS.U8 [R119+UR7+0x1100], R99 ;  /* 0x0011006377007988 */ /* 0x0003e80008000007 */
[----:B-1----:R-:W2:Y:S01]  /*ba10*/  LDL.LU R99, [R1+0x770] ;  /* 0x0007700001637983 */ /* 0x002ea20000300800 */
[----:B------:R-:W-:Y:S01]  /*ba20*/  PRMT R29, RZ, 0x7610, R29 ;  /* 0x00007610ff1d7816 */ /* 0x000fe2000000001d */
[----:B0-----:R-:W-:-:S02]  /*ba30*/  IMAD R17, R18, 0x4e, RZ ;  /* 0x0000004e12117824 */ /* 0x001fc400078e02ff */
[----:B------:R0:W-:Y:S01]  /*ba40*/  STS.U8 [R119+UR7+0x1500], R78 ;  /* 0x0015004e77007988 */ /* 0x0001e20008000007 */
[----:B------:R-:W-:Y:S01]  /*ba50*/  PRMT R25, RZ, 0x7610, R25 ;  /* 0x00007610ff197816 */ /* 0x000fe20000000019 */
[----:B------:R-:W1:Y:S02]  /*ba60*/  LDC R18, c[0x0][0x3d8] ;  /* 0x0000f600ff127b82 */ /* 0x000e640000000800 */
[----:B------:R0:W2:Y:S02]  /*ba70*/  @P1 LDG.E.U8 R29, desc[UR22][R100.64] ;  /* 0x00000016641d1981 */ /* 0x0000a4000c1e1100 */
[----:B0-----:R-:W-:-:S04]  /*ba80*/  IADD3 R100, P3, PT, R17, R70, RZ ;  /* 0x0000004611647210 */ /* 0x001fc80007f7e0ff */
[-C--:B------:R-:W-:Y:S01]  /*ba90*/  LEA.HI.X.SX32 R101, R17, R71.reuse, 0x1, P3 ;  /* 0x0000004711657211 */ /* 0x080fe200018f0eff */
[----:B------:R-:W-:Y:S01]  /*baa0*/  IMAD R17, R19, 0x56, RZ ;  /* 0x0000005613117824 */ /* 0x000fe200078e02ff */
[----:B------:R0:W-:Y:S01]  /*bab0*/  STS.U8 [R119+UR7+0x1900], R79 ;  /* 0x0019004f77007988 */ /* 0x0001e20008000007 */
[----:B------:R-:W-:Y:S01]  /*bac0*/  PRMT R107, RZ, 0x7610, R107 ;  /* 0x00007610ff6b7816 */ /* 0x000fe2000000006b */
[----:B------:R-:W1:Y:S02]  /*bad0*/  LDC R19, c[0x0][0x3d8] ;  /* 0x0000f600ff137b82 */ /* 0x000e640000000800 */
[C---:B------:R-:W-:Y:S01]  /*bae0*/  IADD3 R78, P3, PT, R17.reuse, R70, RZ ;  /* 0x00000046114e7210 */ /* 0x040fe20007f7e0ff */
[----:B------:R-:W-:Y:S04]  /*baf0*/  STL.64 [R1+0x38], R100 ;  /* 0x0000386401007387 */ /* 0x000fe80000100a00 */
[----:B------:R0:W-:Y:S02]  /*bb00*/  STS.U8 [R119+UR7+0x1d00], R95 ;  /* 0x001d005f77007988 */ /* 0x0001e40008000007 */
[----:B0-----:R-:W-:-:S02]  /*bb10*/  LEA.HI.X.SX32 R79, R17, R71, 0x1, P3 ;  /* 0x00000047114f7211 */ /* 0x001fc400018f0eff */
[----:B------:R-:W-:Y:S04]  /*bb20*/  STS.U8 [R119+UR7+0x3900], R118 ;  /* 0x0039007677007988 */ /* 0x000fe80008000007 */
[----:B------:R-:W-:Y:S04]  /*bb30*/  STL.64 [R1+0x20], R78 ;  /* 0x0000204e01007387 */ /* 0x000fe80000100a00 */
[----:B------:R-:W2:Y:S04]  /*bb40*/  LDL.LU R95, [R1+0x780] ;  /* 0x00078000015f7983 */ /* 0x000ea80000300800 */
[----:B----4-:R0:W-:Y:S04]  /*bb50*/  STS.U8 [R119+UR7+0x2100], R96 ;  /* 0x0021006077007988 */ /* 0x0101e80008000007 */
[----:B------:R4:W4:Y:S04]  /*bb60*/  @P1 LDG.E.U8 R25, desc[UR22][R78.64] ;  /* 0x000000164e191981 */ /* 0x000928000c1e1100 */
[----:B------:R-:W-:Y:S04]  /*bb70*/  STS.U8 [R119+UR7+0xd00], R77 ;  /* 0x000d004d77007988 */ /* 0x000fe80008000007 */
[----:B0-----:R-:W4:Y:S04]  /*bb80*/  LDL.LU R96, [R1+0x78c] ;  /* 0x00078c0001607983 */ /* 0x001f280000300800 */
[----:B---3--:R0:W-:Y:S04]  /*bb90*/  STS.U8 [R119+UR7+0x2500], R97 ;  /* 0x0025006177007988 */ /* 0x0081e80008000007 */
[----:B--2---:R2:W-:Y:S04]  /*bba0*/  STS.U8 [R119+UR7+0x2900], R98 ;  /* 0x0029006277007988 */ /* 0x0045e80008000007 */
[----:B------:R-:W-:Y:S04]  /*bbb0*/  STS.U8 [R119+UR7+0x3d00], R109 ;  /* 0x003d006d77007988 */ /* 0x000fe80008000007 */
[----:B0-----:R-:W3:Y:S04]  /*bbc0*/  LDL.LU R97, [R1+0x788] ;  /* 0x0007880001617983 */ /* 0x001ee80000300800 */
[----:B--2---:R-:W2:Y:S04]  /*bbd0*/  LDL.LU R98, [R1+0x784] ;  /* 0x0007840001627983 */ /* 0x004ea80000300800 */
[----:B------:R-:W-:Y:S04]  /*bbe0*/  STS.U8 [R119+UR7+0x2d00], R76 ;  /* 0x002d004c77007988 */ /* 0x000fe80008000007 */
[----:B------:R0:W-:Y:S04]  /*bbf0*/  STS.U8 [R119+UR7+0x3500], R99 ;  /* 0x0035006377007988 */ /* 0x0001e80008000007 */
[----:B------:R1:W-:Y:S04]  /*bc00*/  STS.U8 [R119+UR7+0x3100], R94 ;  /* 0x0031005e77007988 */ /* 0x0003e80008000007 */
[----:B------:R-:W2:Y:S04]  /*bc10*/  @P1 LDG.E.U8 R107, desc[UR22][R92.64] ;  /* 0x000000165c6b1981 */ /* 0x000ea8000c1e1100 */
[----:B0-----:R-:W2:Y:S04]  /*bc20*/  LDL.LU R99, [R1+0x798] ;  /* 0x0007980001637983 */ /* 0x001ea80000300800 */
[----:B------:R-:W2:Y:S01]  /*bc30*/  LDL.LU R76, [R1+0x794] ;  /* 0x00079400014c7983 */ /* 0x000ea20000300800 */
[----:B------:R-:W0:Y:S03]  /*bc40*/  S2R R118, SR_TID.X ;  /* 0x0000000000767919 */ /* 0x000e260000002100 */
[----:B------:R-:W2:Y:S04]  /*bc50*/  LDL.LU R79, [R1+0x790] ;  /* 0x00079000014f7983 */ /* 0x000ea80000300800 */
[----:B------:R-:W2:Y:S04]  /*bc60*/  LDL.LU R77, [R1+0x7a4] ;  /* 0x0007a400014d7983 */ /* 0x000ea80000300800 */
[----:B-1----:R-:W2:Y:S01]  /*bc70*/  LDL.LU R94, [R1+0x7a0] ;  /* 0x0007a000015e7983 */ /* 0x002ea20000300800 */
[----:B0-----:R-:W-:-:S04]  /*bc80*/  LOP3.LUT R118, R118, 0x7f, RZ, 0xc0, !PT ;  /* 0x0000007f76767812 */ /* 0x001fc800078ec0ff */
[----:B------:R-:W-:-:S05]  /*bc90*/  LOP3.LUT R118, R118, 0x30, RZ, 0x3c, !PT ;  /* 0x0000003076767812 */ /* 0x000fca00078e3cff */
[----:B------:R0:W-:Y:S04]  /*bca0*/  STS.U8 [R118+UR7+0x180], R95 ;  /* 0x0001805f76007988 */ /* 0x0001e80008000007 */
[----:B0-----:R-:W2:Y:S04]  /*bcb0*/  LDL.LU R95, [R1+0x79c] ;  /* 0x00079c00015f7983 */ /* 0x001ea80000300800 */
[----:B----4-:R0:W-:Y:S04]  /*bcc0*/  STS.U8 [R118+UR7+0x580], R96 ;  /* 0x0005806076007988 */ /* 0x0101e80008000007 */
[----:B0-----:R-:W4:Y:S04]  /*bcd0*/  LDL.LU R96, [R1+0x7b0] ;  /* 0x0007b00001607983 */ /* 0x001f280000300800 */
[----:B---3--:R0:W-:Y:S04]  /*bce0*/  STS.U8 [R118+UR7+0x980], R97 ;  /* 0x0009806176007988 */ /* 0x0081e80008000007 */
[----:B--2---:R1:W-:Y:S04]  /*bcf0*/  STS.U8 [R118+UR7+0xd80], R98 ;  /* 0x000d806276007988 */ /* 0x0043e80008000007 */
[----:B0-----:R-:W2:Y:S04]  /*bd00*/  LDL.LU R97, [R1+0x7ac] ;  /* 0x0007ac0001617983 */ /* 0x001ea80000300800 */
[----:B-1----:R-:W3:Y:S04]  /*bd10*/  LDL.LU R98, [R1+0x7a8] ;  /* 0x0007a80001627983 */ /* 0x002ee80000300800 */
[----:B------:R0:W-:Y:S04]  /*bd20*/  STS.U8 [R118+UR7+0x1180], R99 ;  /* 0x0011806376007988 */ /* 0x0001e80008000007 */
[----:B------:R1:W-:Y:S04]  /*bd30*/  STS.U8 [R118+UR7+0x1580], R76 ;  /* 0x0015804c76007988 */ /* 0x0003e80008000007 */
[----:B0-----:R-:W3:Y:S04]  /*bd40*/  LDL.LU R99, [R1+0x7b8] ;  /* 0x0007b80001637983 */ /* 0x001ee80000300800 */
[----:B-1----:R-:W3:Y:S01]  /*bd50*/  LDL.LU R76, [R1+0x7b4] ;  /* 0x0007b400014c7983 */ /* 0x002ee20000300800 */
[----:B------:R-:W-:-:S02]  /*bd60*/  IMAD R17, R18, 0x5e, RZ ;  /* 0x0000005e12117824 */ /* 0x000fc400078e02ff */
[----:B------:R-:W0:Y:S03]  /*bd70*/  LDC R18, c[0x0][0x3d8] ;  /* 0x0000f600ff127b82 */ /* 0x000e260000000800 */
[----:B------:R-:W-:-:S04]  /*bd80*/  IADD3 R124, P3, PT, R17, R70, RZ ;  /* 0x00000046117c7210 */ /* 0x000fc80007f7e0ff */
[----:B------:R-:W-:Y:S01]  /*bd90*/  LEA.HI.X.SX32 R125, R17, R71, 0x1, P3 ;  /* 0x00000047117d7211 */ /* 0x000fe200018f0eff */
[----:B------:R-:W-:Y:S02]  /*bda0*/  IMAD R17, R19, 0x66, RZ ;  /* 0x0000006613117824 */ /* 0x000fe400078e02ff */
[----:B------:R-:W1:Y:S03]  /*bdb0*/  LDC R19, c[0x0][0x3d8] ;  /* 0x0000f600ff137b82 */ /* 0x000e660000000800 */
[----:B------:R-:W-:-:S04]  /*bdc0*/  IADD3 R114, P3, PT, R17, R70, RZ ;  /* 0x0000004611727210 */ /* 0x000fc80007f7e0ff */
[----:B------:R-:W-:Y:S01]  /*bdd0*/  LEA.HI.X.SX32 R115, R17, R71, 0x1, P3 ;  /* 0x0000004711737211 */ /* 0x000fe200018f0eff */
[----:B0-----:R-:W-:Y:S02]  /*bde0*/  IMAD R17, R18, 0x6e, RZ ;  /* 0x0000006e12117824 */ /* 0x001fe400078e02ff */
[----:B------:R-:W0:Y:S03]  /*bdf0*/  LDC R18, c[0x0][0x3d8] ;  /* 0x0000f600ff127b82 */ /* 0x000e260000000800 */
[----:B------:R-:W-:-:S04]  /*be00*/  IADD3 R108, P3, PT, R17, R70, RZ ;  /* 0x00000046116c7210 */ /* 0x000fc80007f7e0ff */
[----:B------:R-:W-:Y:S01]  /*be10*/  LEA.HI.X.SX32 R109, R17, R71, 0x1, P3 ;  /* 0x00000047116d7211 */ /* 0x000fe200018f0eff */
[----:B-1----:R-:W-:-:S05]  /*be20*/  IMAD R17, R19, 0x76, RZ ;  /* 0x0000007613117824 */ /* 0x002fca00078e02ff */
[----:B------:R-:W-:-:S04]  /*be30*/  IADD3 R102, P3, PT, R17, R70, RZ ;  /* 0x0000004611667210 */ /* 0x000fc80007f7e0ff */
[----:B------:R-:W-:Y:S01]  /*be40*/  LEA.HI.X.SX32 R103, R17, R71, 0x1, P3 ;  /* 0x0000004711677211 */ /* 0x000fe200018f0eff */
[----:B0-----:R-:W-:Y:S01]  /*be50*/  IMAD R17, R18, 0x7e, RZ ;  /* 0x0000007e12117824 */ /* 0x001fe200078e02ff */
[----:B------:R0:W-:Y:S04]  /*be60*/  STS.U8 [R118+UR7+0x1980], R79 ;  /* 0x0019804f76007988 */ /* 0x0001e80008000007 */
[----:B------:R-:W-:-:S04]  /*be70*/  IADD3 R78, P3, PT, R17, R70, RZ ;  /* 0x00000046114e7210 */ /* 0x000fc80007f7e0ff */
[----:B0-----:R-:W-:Y:S01]  /*be80*/  LEA.HI.X.SX32 R79, R17, R71, 0x1, P3 ;  /* 0x00000047114f7211 */ /* 0x001fe200018f0eff */
[----:B------:R-:W-:Y:S02]  /*be90*/  IMAD R17, R22, 0x7, RZ ;  /* 0x0000000716117824 */ /* 0x000fe400078e02ff */
[----:B------:R-:W0:Y:S01]  /*bea0*/  LDC R22, c[0x0][0x3d8] ;  /* 0x0000f600ff167b82 */ /* 0x000e220000000800 */
[----:B------:R-:W-:Y:S02]  /*beb0*/  PRMT R27, RZ, 0x7610, R27 ;  /* 0x00007610ff1b7816 */ /* 0x000fe4000000001b */
[----:B------:R-:W-:-:S04]  /*bec0*/  PRMT R39, RZ, 0x7610, R39 ;  /* 0x00007610ff277816 */ /* 0x000fc80000000027 */
[----:B------:R1:W3:Y:S02]  /*bed0*/  @P1 LDG.E.U8 R27, desc[UR22][R100.64] ;  /* 0x00000016641b1981 */ /* 0x0002e4000c1e1100 */
[C---:B-1----:R-:W-:Y:S02]  /*bee0*/  IADD3 R100, P3, PT, R17.reuse, R70, RZ ;  /* 0x0000004611647210 */ /* 0x042fe40007f7e0ff */
[----:B------:R1:W-:Y:S02]  /*bef0*/  STS.U8 [R118+UR7+0x2180], R94 ;  /* 0x0021805e76007988 */ /* 0x0003e40008000007 */
[----:B------:R-:W-:Y:S01]  /*bf00*/  LEA.HI.X.SX32 R101, R17, R71, 0x1, P3 ;  /* 0x0000004711657211 */ /* 0x000fe200018f0eff */
[----:B0-----:R-:W-:-:S04]  /*bf10*/  IMAD R17, R22, 0xf, RZ ;  /* 0x0000000f16117824 */ /* 0x001fc800078e02ff */
[----:B------:R0:W3:Y:S01]  /*bf20*/  @P1 LDG.E.U8 R39, desc[UR22][R100.64] ;  /* 0x0000001664271981 */ /* 0x0000e2000c1e1100 */
[----:B------:R-:W-:Y:S01]  /*bf30*/  PRMT R38, RZ, 0x7610, R38 ;  /* 0x00007610ff267816 */ /* 0x000fe20000000026 */
[----:B------:R-:W2:Y:S02]  /*bf40*/  LDC R22, c[0x0][0x3d8] ;  /* 0x0000f600ff167b82 */ /* 0x000ea40000000800 */
[----:B-1----:R-:W3:Y:S04]  /*bf50*/  LDL.LU R94, [R1+0x7c4] ;  /* 0x0007c400015e7983 */ /* 0x002ee80000300800 */
[----:B------:R0:W-:Y:S04]  /*bf60*/  STL.64 [R1+0xd8], R100 ;  /* 0x0000d86401007387 */ /* 0x0001e80000100a00 */
[----:B------:R1:W-:Y:S01]  /*bf70*/  STS.U8 [R118+UR7+0x2580], R95 ;  /* 0x0025805f76007988 */ /* 0x0003e20008000007 */
[----:B0-----:R-:W-:-:S03]  /*bf80*/  IADD3 R100, P3, PT, R17, R70, RZ ;  /* 0x0000004611647210 */ /* 0x001fc60007f7e0ff */
[----:B-1----:R-:W3:Y:S01]  /*bf90*/  LDL.LU R95, [R1+0x7c0] ;  /* 0x0007c000015f7983 */ /* 0x002ee20000300800 */
[----:B------:R-:W-:-:S05]  /*bfa0*/  LEA.HI.X.SX32 R101, R17, R71, 0x1, P3 ;  /* 0x0000004711657211 */ /* 0x000fca00018f0eff */
[----:B------:R0:W3:Y:S01]  /*bfb0*/  @P1 LDG.E.U8 R38, desc[UR22][R100.64] ;  /* 0x0000001664261981 */ /* 0x0000e2000c1e1100 */
[----:B------:R-:W-:Y:S02]  /*bfc0*/  IMAD R17, R24, 0x17, RZ ;  /* 0x0000001718117824 */ /* 0x000fe400078e02ff */
[----:B------:R-:W1:Y:S01]  /*bfd0*/  LDC R24, c[0x0][0x3d8] ;  /* 0x0000f600ff187b82 */ /* 0x000e620000000800 */
[----:B------:R-:W-:Y:S04]  /*bfe0*/  STS.U8 [R118+UR7+0x1d80], R77 ;  /* 0x001d804d76007988 */ /* 0x000fe80008000007 */
[----:B------:R-:W-:Y:S04]  /*bff0*/  STS.U8 [R118+UR7+0x3d80], R107 ;  /* 0x003d806b76007988 */ /* 0x000fe80008000007 */
[----:B----4-:R4:W-:Y:S04]  /*c000*/  STS.U8 [R118+UR7+0x2980], R96 ;  /* 0x0029806076007988 */ /* 0x0109e80008000007 */
[----:B----4-:R-:W4:Y:S04]  /*c010*/  LDL.LU R96, [R1+0x7bc] ;  /* 0x0007bc0001607983 */ /* 0x010f280000300800 */
[----:B--2---:R2:W-:Y:S04]  /*c020*/  STS.U8 [R118+UR7+0x2d80], R97 ;  /* 0x002d806176007988 */ /* 0x0045e80008000007 */
[----:B---3--:R3:W-:Y:S04]  /*c030*/  STS.U8 [R118+UR7+0x3180], R98 ;  /* 0x0031806276007988 */ /* 0x0087e80008000007 */
[----:B--2---:R-:W2:Y:S04]  /*c040*/  LDL.LU R97, [R1+0x7d0] ;  /* 0x0007d00001617983 */ /* 0x004ea80000300800 */
[----:B---3--:R-:W3:Y:S04]  /*c050*/  LDL.LU R98, [R1+0x7cc] ;  /* 0x0007cc0001627983 */ /* 0x008ee80000300800 */
[----:B------:R0:W-:Y:S02]  /*c060*/  STL.64 [R1+0xc8], R100 ;  /* 0x0000c86401007387 */ /* 0x0001e40000100a00 */
[----:B0-----:R-:W0:Y:S02]  /*c070*/  S2R R101, SR_TID.X ;  /* 0x0000000000657919 */ /* 0x001e240000002100 */
[----:B------:R0:W-:Y:S04]  /*c080*/  STS.U8 [R118+UR7+0x3580], R99 ;  /* 0x0035806376007988 */ /* 0x0001e80008000007 */
[----:B------:R1:W-:Y:S04]  /*c090*/  STS.U8 [R118+UR7+0x3980], R76 ;  /* 0x0039804c76007988 */ /* 0x0003e80008000007 */
[----:B0-----:R-:W3:Y:S04]  /*c0a0*/  LDL.LU R99, [R1+0x7c8] ;  /* 0x0007c80001637983 */ /* 0x001ee80000300800 */
[----:B------:R-:W3:Y:S01]  /*c0b0*/  LDL.LU R123, [R1+0x7dc] ;  /* 0x0007dc00017b7983 */ /* 0x000ee20000300800 */
[----:B-1----:R-:W-:-:S03]  /*c0c0*/  IADD3 R76, P3, PT, R17, R70, RZ ;  /* 0x00000046114c7210 */ /* 0x002fc60007f7e0ff */
[----:B------:R-:W3:Y:S01]  /*c0d0*/  LDL.LU R112, [R1+0x7d8] ;  /* 0x0007d80001707983 */ /* 0x000ee20000300800 */
[----:B------:R-:W-:-:S03]  /*c0e0*/  LEA.HI.X.SX32 R77, R17, R71, 0x1, P3 ;  /* 0x00000047114d7211 */ /* 0x000fc600018f0eff */
[----:B------:R-:W3:Y:S04]  /*c0f0*/  LDL.LU R113, [R1+0x7d4] ;  /* 0x0007d40001717983 */ /* 0x000ee80000300800 */
[----:B------:R0:W-:Y:S01]  /*c100*/  STL.64 [R1+0xb8], R76 ;  /* 0x0000b84c01007387 */ /* 0x0001e20000100a00 */
[----:B------:R-:W-:-:S03]  /*c110*/  LOP3.LUT R107, R101, 0x7f, RZ, 0xc0, !PT ;  /* 0x0000007f656b7812 */ /* 0x000fc600078ec0ff */
[----:B------:R-:W3:Y:S04]  /*c120*/  LDL.LU R100, [R1+0x7e8] ;  /* 0x0007e80001647983 */ /* 0x000ee80000300800 */
[----:B------:R-:W3:Y:S01]  /*c130*/  LDL.LU R101, [R1+0x7e4] ;  /* 0x0007e40001657983 */ /* 0x000ee20000300800 */
[----:B------:R-:W-:Y:S01]  /*c140*/  PRMT R37, RZ, 0x7610, R37 ;  /* 0x00007610ff257816 */ /* 0x000fe20000000025 */
[----:B------:R-:W-:Y:S01]  /*c150*/  IMAD R17, R22, 0x1f, RZ ;  /* 0x0000001f16117824 */ /* 0x000fe200078e02ff */
[----:B------:R-:W-:Y:S01]  /*c160*/  LOP3.LUT R107, R107, 0x40, RZ, 0x3c, !PT ;  /* 0x000000406b6b7812 */ /* 0x000fe200078e3cff */
[----:B------:R-:W1:Y:S03]  /*c170*/  LDC R22, c[0x0][0x3d8] ;  /* 0x0000f600ff167b82 */ /* 0x000e660000000800 */
[----:B------:R0:W3:Y:S04]  /*c180*/  @P1 LDG.E.U8 R37, desc[UR22][R76.64] ;  /* 0x000000164c251981 */ /* 0x0000e8000c1e1100 */
[----:B0-----:R-:W3:Y:S01]  /*c190*/  LDL.LU R77, [R1+0x7e0] ;  /* 0x0007e000014d7983 */ /* 0x001ee20000300800 */
[----:B------:R-:W-:-:S02]  /*c1a0*/  PRMT R36, RZ, 0x7610, R36 ;  /* 0x00007610ff247816 */ /* 0x000fc40000000024 */
[----:B------:R-:W-:Y:S02]  /*c1b0*/  PRMT R35, RZ, 0x7610, R35 ;  /* 0x00007610ff237816 */ /* 0x000fe40000000023 */
[----:B------:R-:W-:Y:S02]  /*c1c0*/  PRMT R75, RZ, 0x7610, R75 ;  /* 0x00007610ff4b7816 */ /* 0x000fe4000000004b */
[----:B------:R-:W-:Y:S02]  /*c1d0*/  PRMT R34, RZ, 0x7610, R34 ;  /* 0x00007610ff227816 */ /* 0x000fe40000000022 */
[----:B------:R-:W-:Y:S02]  /*c1e0*/  PRMT R32, RZ, 0x7610, R32 ;  /* 0x00007610ff207816 */ /* 0x000fe40000000020 */
[----:B------:R-:W3:Y:S04]  /*c1f0*/  @P1 LDG.E.U8 R75, desc[UR22][R90.64] ;  /* 0x000000165a4b1981 */ /* 0x000ee8000c1e1100 */
[----:B------:R0:W-:Y:S02]  /*c200*/  STS.U8 [R107+UR7+0x200], R94 ;  /* 0x0002005e6b007988 */ /* 0x0001e40008000007 */
[----:B0-----:R-:W-:-:S02]  /*c210*/  IADD3 R94, P3, PT, R17, R70, RZ ;  /* 0x00000046115e7210 */ /* 0x001fc40007f7e0ff */
[----:B------:R0:W-:Y:S02]  /*c220*/  STS.U8 [R107+UR7+0x600], R95 ;  /* 0x0006005f6b007988 */ /* 0x0001e40008000007 */
[----:B0-----:R-:W-:Y:S01]  /*c230*/  LEA.HI.X.SX32 R95, R17, R71, 0x1, P3 ;  /* 0x00000047115f7211 */ /* 0x001fe200018f0eff */
[----:B------:R-:W-:Y:S02]  /*c240*/  IMAD R17, R24, 0x27, RZ ;  /* 0x0000002718117824 */ /* 0x000fe400078e02ff */
[----:B------:R-:W0:Y:S02]  /*c250*/  LDC R24, c[0x0][0x3d8] ;  /* 0x0000f600ff187b82 */ /* 0x000e240000000800 */
[----:B------:R1:W-:Y:S04]  /*c260*/  STL.64 [R1+0xa8], R94 ;  /* 0x0000a85e01007387 */ /* 0x0003e80000100a00 */
[----:B------:R-:W3:Y:S04]  /*c270*/  @P1 LDG.E.U8 R36, desc[UR22][R94.64] ;  /* 0x000000165e241981 */ /* 0x000ee8000c1e1100 */
[----:B-1----:R-:W5:Y:S04]  /*c280*/  LDL.LU.64 R94, [R1+0x840] ;  /* 0x00084000015e7983 */ /* 0x002f680000300a00 */
[----:B------:R-:W3:Y:S01]  /*c290*/  LDL.LU R76, [R1+0x7f4] ;  /* 0x0007f400014c7983 */ /* 0x000ee20000300800 */
[----:B------:R-:W-:Y:S01]  /*c2a0*/  PRMT R10, RZ, 0x7610, R10 ;  /* 0x00007610ff0a7816 */ /* 0x000fe2000000000a */
[----:B------:R-:W-:Y:S01]  /*c2b0*/  FADD R73, R0, R5 ;  /* 0x0000000500497221 */ /* 0x000fe20000000000 */
[----:B------:R-:W-:-:S02]  /*c2c0*/  PRMT R0, RZ, 0x7610, R0 ;  /* 0x00007610ff007816 */ /* 0x000fc40000000000 */
[----:B------:R-:W-:Y:S02]  /*c2d0*/  PRMT R5, RZ, 0x7610, R5 ;  /* 0x00007610ff057816 */ /* 0x000fe40000000005 */
[----:B------:R-:W3:Y:S04]  /*c2e0*/  @P1 LDG.E.U8 R10, desc[UR22][R116.64] ;  /* 0x00000016740a1981 */ /* 0x000ee8000c1e1100 */
[----:B------:R-:W3:Y:S04]  /*c2f0*/  @P1 LDG.E.U8 R0, desc[UR22][R110.64] ;  /* 0x000000166e001981 */ /* 0x000ee8000c1e1100 */
[----:B------:R-:W3:Y:S04]  /*c300*/  @P1 LDG.E.U8 R5, desc[UR22][R104.64] ;  /* 0x0000001668051981 */ /* 0x000ee8000c1e1100 */
[----:B----4-:R1:W-:Y:S02]  /*c310*/  STS.U8 [R107+UR7+0xa00], R96 ;  /* 0x000a00606b007988 */ /* 0x0103e40008000007 */
[----:B-1----:R-:W-:-:S02]  /*c320*/  IADD3 R96, P3, PT, R17, R70, RZ ;  /* 0x0000004611607210 */ /* 0x002fc40007f7e0ff */
[----:B--2---:R1:W-:Y:S04]  /*c330*/  STS.U8 [R107+UR7+0xe00], R97 ;  /* 0x000e00616b007988 */ /* 0x0043e80008000007 */
[----:B---3--:R2:W-:Y:S01]  /*c340*/  STS.U8 [R107+UR7+0x1200], R98 ;  /* 0x001200626b007988 */ /* 0x0085e20008000007 */
[----:B-1----:R-:W-:Y:S01]  /*c350*/  LEA.HI.X.SX32 R97, R17, R71, 0x1, P3 ;  /* 0x0000004711617211 */ /* 0x002fe200018f0eff */
[----:B------:R-:W-:Y:S01]  /*c360*/  IMAD R17, R22, 0x2f, RZ ;  /* 0x0000002f16117824 */ /* 0x000fe200078e02ff */
[----:B------:R-:W-:Y:S01]  /*c370*/  PRMT R4, RZ, 0x7610, R4 ;  /* 0x00007610ff047816 */ /* 0x000fe20000000004 */
[----:B------:R-:W1:Y:S01]  /*c380*/  LDC R22, c[0x0][0x3d8] ;  /* 0x0000f600ff167b82 */ /* 0x000e620000000800 */
[----:B--2---:R-:W2:Y:S04]  /*c390*/  LDL.LU R98, [R1+0x7f0] ;  /* 0x0007f00001627983 */ /* 0x004ea80000300800 */
[----:B------:R3:W-:Y:S04]  /*c3a0*/  STL.64 [R1+0x98], R96 ;  /* 0x0000986001007387 */ /* 0x0007e80000100a00 */
[----:B------:R-:W4:Y:S04]  /*c3b0*/  @P1 LDG.E.U8 R35, desc[UR22][R96.64] ;  /* 0x0000001660231981 */ /* 0x000f28000c1e1100 */
[----:B------:R-:W4:Y:S04]  /*c3c0*/  @P1 LDG.E.U8 R4, desc[UR22][R88.64] ;  /* 0x0000001658041981 */ /* 0x000f28000c1e1100 */
[----:B---3--:R-:W5:Y:S04]  /*c3d0*/  LDL.LU.64 R96, [R1+0x838] ;  /* 0x0008380001607983 */ /* 0x008f680000300a00 */
[----:B------:R3:W-:Y:S04]  /*c3e0*/  STS.U8 [R107+UR7+0x1600], R99 ;  /* 0x001600636b007988 */ /* 0x0007e80008000007 */
[----:B------:R-:W-:Y:S04]  /*c3f0*/  STS.U8 [R107+UR7+0x1a00], R123 ;  /* 0x001a007b6b007988 */ /* 0x000fe80008000007 */
[----:B------:R0:W-:Y:S04]  /*c400*/  STS.U8 [R107+UR7+0x1e00], R112 ;  /* 0x001e00706b007988 */ /* 0x0001e80008000007 */
[----:B------:R1:W-:Y:S04]  /*c410*/  STS.U8 [R107+UR7+0x2200], R113 ;  /* 0x002200716b007988 */ /* 0x0003e80008000007 */
[----:B---3--:R-:W3:Y:S01]  /*c420*/  LDL.LU R99, [R1+0x7ec] ;  /* 0x0007ec0001637983 */ /* 0x008ee20000300800 */
[----:B0-----:R-:W-:-:S03]  /*c430*/  IADD3 R112, P3, PT, R17, R70, RZ ;  /* 0x0000004611707210 */ /* 0x001fc60007f7e0ff */
[----:B------:R0:W-:Y:S01]  /*c440*/  STS.U8 [R107+UR7+0x2600], R100 ;  /* 0x002600646b007988 */ /* 0x0001e20008000007 */
[----:B-1----:R-:W-:Y:S01]  /*c450*/  LEA.HI.X.SX32 R113, R17, R71, 0x1, P3 ;  /* 0x0000004711717211 */ /* 0x002fe200018f0eff */
[----:B------:R-:W-:Y:S02]  /*c460*/  IMAD R17, R24, 0x37, RZ ;  /* 0x0000003718117824 */ /* 0x000fe400078e02ff */
[----:B------:R-:W4:Y:S01]  /*c470*/  LDL.LU R106, [R1+0x7fc] ;  /* 0x0007fc00016a7983 */ /* 0x000f220000300800 */
[----:B------:R-:W1:Y:S03]  /*c480*/  LDC R24, c[0x0][0x3d8] ;  /* 0x0000f600ff187b82 */ /* 0x000e660000000800 */
[----:B------:R0:W-:Y:S02]  /*c490*/  STS.U8 [R107+UR7+0x2a00], R101 ;  /* 0x002a00656b007988 */ /* 0x0001e40008000007 */
[----:B0-----:R-:W-:-:S02]  /*c4a0*/  IADD3 R100, P3, PT, R17, R70, RZ ;  /* 0x0000004611647210 */ /* 0x001fc40007f7e0ff */
[----:B------:R0:W-:Y:S04]  /*c4b0*/  STL.64 [R1+0x88], R112 ;  /* 0x0000887001007387 */ /* 0x0001e80000100a00 */
[----:B------:R-:W4:Y:S01]  /*c4c0*/  LDL.LU R122, [R1+0x7f8] ;  /* 0x0007f800017a7983 */ /* 0x000f220000300800 */
[----:B------:R-:W-:-:S03]  /*c4d0*/  LEA.HI.X.SX32 R101, R17, R71, 0x1, P3 ;  /* 0x0000004711657211 */ /* 0x000fc600018f0eff */
[----:B------:R-:W4:Y:S04]  /*c4e0*/  @P1 LDG.E.U8 R34, desc[UR22][R112.64] ;  /* 0x0000001670221981 */ /* 0x000f28000c1e1100 */
[----:B------:R-:W4:Y:S04]  /*c4f0*/  LDL.LU R123, [R1+0x808] ;  /* 0x00080800017b7983 */ /* 0x000f280000300800 */
[----:B------:R-:W4:Y:S04]  /*c500*/  @P1 LDG.E.U8 R32, desc[UR22][R100.64] ;  /* 0x0000001664201981 */ /* 0x000f28000c1e1100 */
[----:B0-----:R-:W4:Y:S04]  /*c510*/  LDL.LU R112, [R1+0x804] ;  /* 0x0008040001707983 */ /* 0x001f280000300800 */
[----:B------:R-:W4:Y:S04]  /*c520*/  LDL.LU R113, [R1+0x800] ;  /* 0x0008000001717983 */ /* 0x000f280000300800 */
[----:B------:R0:W-:Y:S04]  /*c530*/  STL.64 [R1+0x78], R100 ;  /* 0x0000786401007387 */ /* 0x0001e80000100a00 */
[----:B0-----:R-:W4:Y:S04]  /*c540*/  LDL.LU R100, [R1+0x810] ;  /* 0x0008100001647983 */ /* 0x001f280000300800 */
[----:B------:R-:W4:Y:S04]  /*c550*/  LDL.LU R101, [R1+0x80c] ;  /* 0x00080c0001657983 */ /* 0x000f280000300800 */
[----:B------:R0:W-:Y:S02]  /*c560*/  STS.U8 [R107+UR7+0x2e00], R77 ;  /* 0x002e004d6b007988 */ /* 0x0001e40008000007 */
[----:B0-----:R-:W0:Y:S01]  /*c570*/  S2R R77, SR_TID.X ;  /* 0x00000000004d7919 */ /* 0x001e220000002100 */
[----:B------:R-:W-:-:S02]  /*c580*/  IMAD R17, R22, 0x3f, RZ ;  /* 0x0000003f16117824 */ /* 0x000fc400078e02ff */
[----:B------:R-:W0:Y:S01]  /*c590*/  LDC R22, c[0x0][0x3d8] ;  /* 0x0000f600ff167b82 */ /* 0x000e220000000800 */
[----:B------:R-:W-:Y:S02]  /*c5a0*/  PRMT R30, RZ, 0x7610, R30 ;  /* 0x00007610ff1e7816 */ /* 0x000fe4000000001e */
[----:B------:R-:W-:Y:S01]  /*c5b0*/  PRMT R28, RZ, 0x7610, R28 ;  /* 0x00007610ff1c7816 */ /* 0x000fe2000000001c */
[----:B------:R0:W-:Y:S02]  /*c5c0*/  STS.U8 [R107+UR7+0x3200], R76 ;  /* 0x0032004c6b007988 */ /* 0x0001e40008000007 */
[----:B0-----:R-:W-:-:S04]  /*c5d0*/  LOP3.LUT R76, R77, 0x7f, RZ, 0xc0, !PT ;  /* 0x0000007f4d4c7812 */ /* 0x001fc800078ec0ff */
[----:B------:R-:W-:Y:S02]  /*c5e0*/  LOP3.LUT R76, R76, 0x50, RZ, 0x3c, !PT ;  /* 0x000000504c4c7812 */ /* 0x000fe400078e3cff */
[----:B------:R-:W-:Y:S02]  /*c5f0*/  PRMT R26, RZ, 0x7610, R26 ;  /* 0x00007610ff1a7816 */ /* 0x000fe4000000001a */
[----:B------:R-:W-:Y:S02]  /*c600*/  PRMT R23, RZ, 0x7610, R23 ;  /* 0x00007610ff177816 */ /* 0x000fe40000000017 */
[----:B------:R-:W-:Y:S02]  /*c610*/  PRMT R21, RZ, 0x7610, R21 ;  /* 0x00007610ff157816 */ /* 0x000fe40000000015 */
[----:B------:R-:W-:Y:S02]  /*c620*/  PRMT R20, RZ, 0x7610, R20 ;  /* 0x00007610ff147816 */ /* 0x000fe40000000014 */
[----:B------:R-:W-:Y:S01]  /*c630*/  PRMT R19, RZ, 0x7610, R19 ;  /* 0x00007610ff137816 */ /* 0x000fe20000000013 */
[----:B------:R-:W4:Y:S01]  /*c640*/  @P1 LDG.E.U8 R23, desc[UR22][R124.64] ;  /* 0x000000167c171981 */ /* 0x000f22000c1e1100 */
[----:B------:R-:W-:-:S03]  /*c650*/  PRMT R18, RZ, 0x7610, R18 ;  /* 0x00007610ff127816 */ /* 0x000fc60000000012 */
[----:B------:R-:W4:Y:S04]  /*c660*/  @P1 LDG.E.U8 R21, desc[UR22][R114.64] ;  /* 0x0000001672151981 */ /* 0x000f28000c1e1100 */
[----:B------:R-:W4:Y:S04]  /*c670*/  @P1 LDG.E.U8 R20, desc[UR22][R108.64] ;  /* 0x000000166c141981 */ /* 0x000f28000c1e1100 */
[----:B------:R-:W4:Y:S04]  /*c680*/  @P1 LDG.E.U8 R19, desc[UR22][R102.64] ;  /* 0x0000001666131981 */ /* 0x000f28000c1e1100 */
[----:B------:R-:W4:Y:S04]  /*c690*/  @P1 LDG.E.U8 R18, desc[UR22][R78.64] ;  /* 0x000000164e121981 */ /* 0x000f28000c1e1100 */
[----:B--2---:R0:W-:Y:S02]  /*c6a0*/  STS.U8 [R107+UR7+0x3600], R98 ;  /* 0x003600626b007988 */ /* 0x0041e40008000007 */
[----:B0-----:R-:W-:-:S02]  /*c6b0*/  IADD3 R98, P3, PT, R17, R70, RZ ;  /* 0x0000004611627210 */ /* 0x001fc40007f7e0ff */
[----:B---3--:R0:W-:Y:S04]  /*c6c0*/  STS.U8 [R107+UR7+0x3a00], R99 ;  /* 0x003a00636b007988 */ /* 0x0081e80008000007 */
[----:B------:R-:W-:Y:S01]  /*c6d0*/  STS.U8 [R107+UR7+0x3e00], R75 ;  /* 0x003e004b6b007988 */ /* 0x000fe20008000007 */
[----:B0-----:R-:W-:Y:S01]  /*c6e0*/  LEA.HI.X.SX32 R99, R17, R71, 0x1, P3 ;  /* 0x0000004711637211 */ /* 0x001fe200018f0eff */
[----:B-1----:R-:W-:Y:S02]  /*c6f0*/  IMAD R17, R24, 0x47, RZ ;  /* 0x0000004718117824 */ /* 0x002fe400078e02ff */
[----:B------:R-:W0:Y:S01]  /*c700*/  LDC R24, c[0x0][0x3d8] ;  /* 0x0000f600ff187b82 */ /* 0x000e220000000800 */
[----:B----4-:R1:W-:Y:S04]  /*c710*/  STS.U8 [R76+UR7+0x280], R106 ;  /* 0x0002806a4c007988 */ /* 0x0103e80008000007 */
[----:B------:R-:W2:Y:S01]  /*c720*/  @P1 LDG.E.U8 R30, desc[UR22][R98.64] ;  /* 0x00000016621e1981 */ /* 0x000ea2000c1e1100 */
[----:B-1----:R-:W-:-:S03]  /*c730*/  IADD3 R106, P3, PT, R17, R70, RZ ;  /* 0x00000046116a7210 */ /* 0x002fc60007f7e0ff */
[----:B------:R-:W-:Y:S01]  /*c740*/  STS.U8 [R76+UR7+0x680], R122 ;  /* 0x0006807a4c007988 */ /* 0x000fe20008000007 */
[----:B------:R-:W-:-:S03]  /*c750*/  LEA.HI.X.SX32 R107, R17, R71, 0x1, P3 ;  /* 0x00000047116b7211 */ /* 0x000fc600018f0eff */
[----:B------:R-:W-:Y:S01]  /*c760*/  STS.U8 [R76+UR7+0xa80], R123 ;  /* 0x000a807b4c007988 */ /* 0x000fe20008000007 */
[----:B------:R-:W-:Y:S02]  /*c770*/  IMAD R17, R22, 0x4f, RZ ;  /* 0x0000004f16117824 */ /* 0x000fe400078e02ff */
[----:B------:R-:W1:Y:S01]  /*c780*/  LDC R22, c[0x0][0x3d8] ;  /* 0x0000f600ff167b82 */ /* 0x000e620000000800 */
[----:B------:R3:W-:Y:S04]  /*c790*/  STL.64 [R1+0x60], R98 ;  /* 0x0000606201007387 */ /* 0x0007e80000100a00 */
[----:B------:R-:W-:Y:S04]  /*c7a0*/  STS.U8 [R76+UR7+0xe80], R112 ;  /* 0x000e80704c007988 */ /* 0x000fe80008000007 */
[----:B------:R-:W-:Y:S04]  /*c7b0*/  STS.U8 [R76+UR7+0x1280], R113 ;  /* 0x001280714c007988 */ /* 0x000fe80008000007 */
[----:B---3--:R-:W5:Y:S04]  /*c7c0*/  LDL.LU.64 R98, [R1+0x830] ;  /* 0x0008300001627983 */ /* 0x008f680000300a00 */
[----:B------:R3:W-:Y:S04]  /*c7d0*/  STL.64 [R1+0x48], R106 ;  /* 0x0000486a01007387 */ /* 0x0007e80000100a00 */
[----:B------:R3:W4:Y:S04]  /*c7e0*/  @P1 LDG.E.U8 R28, desc[UR22][R106.64] ;  /* 0x000000166a1c1981 */ /* 0x000728000c1e1100 */
[----:B------:R-:W-:Y:S04]  /*c7f0*/  STS.U8 [R76+UR7+0x1680], R100 ;  /* 0x001680644c007988 */ /* 0x000fe80008000007 */
[----:B------:R-:W-:Y:S04]  /*c800*/  STS.U8 [R76+UR7+0x1a80], R101 ;  /* 0x001a80654c007988 */ /* 0x000fe80008000007 */
[----:B------:R-:W-:Y:S04]  /*c810*/  STS.U8 [R76+UR7+0x1e80], R67 ;  /* 0x001e80434c007988 */ /* 0x000fe80008000007 */
[----:B------:R0:W-:Y:S01]  /*c820*/  STS.U8 [R76+UR7+0x2280], R66 ;  /* 0x002280424c007988 */ /* 0x0001e20008000007 */
[----:B---3--:R-:W-:-:S03]  /*c830*/  IADD3 R106, P3, PT, R17, R70, RZ ;  /* 0x00000046116a7210 */ /* 0x008fc60007f7e0ff */
[----:B------:R-:W-:Y:S01]  /*c840*/  STS.U8 [R76+UR7+0x2680], R65 ;  /* 0x002680414c007988 */ /* 0x000fe20008000007 */
[----:B0-----:R-:W0:Y:S03]  /*c850*/  LDC R66, c[0x0][0x3d8] ;  /* 0x0000f600ff427b82 */ /* 0x001e260000000800 */
[----:B------:R-:W-:Y:S04]  /*c860*/  STS.U8 [R76+UR7+0x2a80], R50 ;  /* 0x002a80324c007988 */ /* 0x000fe80008000007 */
[----:B------:R3:W-:Y:S01]  /*c870*/  STS.U8 [R76+UR7+0x2e80], R40 ;  /* 0x002e80284c007988 */ /* 0x0007e20008000007 */
[-C--:B------:R-:W-:Y:S01]  /*c880*/  LEA.HI.X.SX32 R107, R17, R71.reuse, 0x1, P3 ;  /* 0x00000047116b7211 */ /* 0x080fe200018f0eff */
[----:B------:R-:W-:Y:S01]  /*c890*/  IMAD R17, R24, 0x57, RZ ;  /* 0x0000005718117824 */ /* 0x000fe200078e02ff */
[----:B---3--:R-:W3:Y:S01]  /*c8a0*/  LDC R40, c[0x0][0x3d8] ;  /* 0x0000f600ff287b82 */ /* 0x008ee20000000800 */
[----:B------:R-:W-:Y:S03]  /*c8b0*/  STS.U8 [R76+UR7+0x3280], R10 ;  /* 0x0032800a4c007988 */ /* 0x000fe60008000007 */
[CC--:B------:R-:W-:Y:S01]  /*c8c0*/  IADD3 R100, P3, PT, R17.reuse, R70.reuse, RZ ;  /* 0x0000004611647210 */ /* 0x0c0fe20007f7e0ff */
[----:B------:R-:W-:Y:S04]  /*c8d0*/  STS.U8 [R76+UR7+0x3680], R0 ;  /* 0x003680004c007988 */ /* 0x000fe80008000007 */
[----:B------:R1:W-:Y:S01]  /*c8e0*/  STS.U8 [R76+UR7+0x3a80], R5 ;  /* 0x003a80054c007988 */ /* 0x0003e20008000007 */
[-C--:B------:R-:W-:Y:S01]  /*c8f0*/  LEA.HI.X.SX32 R101, R17, R71.reuse, 0x1, P3 ;  /* 0x0000004711657211 */ /* 0x080fe200018f0eff */
[----:B-1----:R-:W-:Y:S01]  /*c900*/  IMAD R17, R22, 0x5f, RZ ;  /* 0x0000005f16117824 */ /* 0x002fe200078e02ff */
[----:B------:R-:W-:Y:S01]  /*c910*/  LOP3.LUT R67, R77, 0x7f, RZ, 0xc0, !PT ;  /* 0x0000007f4d437812 */ /* 0x000fe200078ec0ff */
[----:B------:R1:W4:Y:S01]  /*c920*/  @P1 LDG.E.U8 R26, desc[UR22][R106.64] ;  /* 0x000000166a1a1981 */ /* 0x000322000c1e1100 */
[----:B------:R-:W1:Y:S02]  /*c930*/  LDC R5, c[0x0][0x3d8] ;  /* 0x0000f600ff057b82 */ /* 0x000e640000000800 */
[CC--:B------:R-:W-:Y:S01]  /*c940*/  IADD3 R122, P3, PT, R17.reuse, R70.reuse, RZ ;  /* 0x00000046117a7210 */ /* 0x0c0fe20007f7e0ff */
[----:B0-----:R-:W-:Y:S01]  /*c950*/  IMAD R10, R66, 0x67, RZ ;  /* 0x00000067420a7824 */ /* 0x001fe200078e02ff */
[----:B------:R0:W-:Y:S02]  /*c960*/  STS.U8 [R76+UR7+0x3e80], R4 ;  /* 0x003e80044c007988 */ /* 0x0001e40008000007 */
[-C--:B------:R-:W-:Y:S01]  /*c970*/  LEA.HI.X.SX32 R123, R17, R71.reuse, 0x1, P3 ;  /* 0x00000047117b7211 */ /* 0x080fe200018f0eff */
[----:B---3--:R-:W-:Y:S01]  /*c980*/  IMAD R0, R40, 0x6f, RZ ;  /* 0x0000006f28007824 */ /* 0x008fe200078e02ff */
[C---:B------:R-:W-:Y:S01]  /*c990*/  IADD3 R112, P3, PT, R10.reuse, R70, RZ ;  /* 0x000000460a707210 */ /* 0x040fe20007f7e0ff */
[----:B------:R1:W-:Y:S01]  /*c9a0*/  STL.64 [R1+0x30], R106 ;  /* 0x0000306a01007387 */ /* 0x0003e20000100a00 */
[----:B------:R-:W-:Y:S01]  /*c9b0*/  LOP3.LUT R67, R67, 0x60, RZ, 0x3c, !PT ;  /* 0x0000006043437812 */ /* 0x000fe200078e3cff */
[----:B0-----:R-:W0:Y:S01]  /*c9c0*/  LDC R4, c[0x0][0x3d8] ;  /* 0x0000f600ff047b82 */ /* 0x001e220000000800 */
[----:B------:R-:W-:-:S03]  /*c9d0*/  LEA.HI.X.SX32 R113, R10, R71, 0x1, P3 ;  /* 0x000000470a717211 */ /* 0x000fc600018f0eff */
[----:B------:R3:W-:Y:S01]  /*c9e0*/  STS.U8 [R67+UR7+0x300], R7 ;  /* 0x0003000743007988 */ /* 0x0007e20008000007 */
[----:B------:R-:W-:Y:S02]  /*c9f0*/  PRMT R24, RZ, 0x7610, R24 ;  /* 0x00007610ff187816 */ /* 0x000fe40000000018 */
[CC--:B-1----:R-:W-:Y:S01]  /*ca00*/  IADD3 R106, P3, PT, R0.reuse, R70.reuse, RZ ;  /* 0x00000046006a7210 */ /* 0x0c2fe20007f7e0ff */
[----:B------:R1:W-:Y:S03]  /*ca10*/  STL.64 [R1+0x18], R100 ;  /* 0x0000186401007387 */ /* 0x0003e60000100a00 */
[----:B------:R-:W-:Y:S01]  /*ca20*/  LEA.HI.X.SX32 R107, R0, R71, 0x1, P3 ;  /* 0x00000047006b7211 */ /* 0x000fe200018f0eff */
[----:B------:R-:W-:Y:S01]  /*ca30*/  IMAD R0, R5, 0x77, RZ ;  /* 0x0000007705007824 */ /* 0x000fe200078e02ff */
[----:B---3--:R-:W-:Y:S01]  /*ca40*/  PRMT R7, RZ, 0x7610, R7 ;  /* 0x00007610ff077816 */ /* 0x008fe20000000007 */
[----:B------:R1:W3:Y:S05]  /*ca50*/  @P1 LDG.E.U8 R24, desc[UR22][R100.64] ;  /* 0x0000001664181981 */ /* 0x0002ea000c1e1100 */
[----:B------:R-:W3:Y:S01]  /*ca60*/  @P1 LDG.E.U8 R7, desc[UR22][R106.64] ;  /* 0x000000166a071981 */ /* 0x000ee2000c1e1100 */
[----:B-1----:R-:W-:-:S04]  /*ca70*/  IADD3 R100, P3, PT, R0, R70, RZ ;  /* 0x0000004600647210 */ /* 0x002fc80007f7e0ff */
[----:B------:R-:W-:Y:S02]  /*ca80*/  LEA.HI.X.SX32 R101, R0, R71, 0x1, P3 ;  /* 0x0000004700657211 */ /* 0x000fe400018f0eff */
[----:B------:R-:W-:Y:S01]  /*ca90*/  PRMT R0, RZ, 0x7610, R0 ;  /* 0x00007610ff007816 */ /* 0x000fe20000000000 */
[----:B0-----:R-:W-:-:S05]  /*caa0*/  IMAD R4, R4, 0x7f, RZ ;  /* 0x0000007f04047824 */ /* 0x001fca00078e02ff */
[----:B------:R-:W3:Y:S01]  /*cab0*/  @P1 LDG.E.U8 R0, desc[UR22][R100.64] ;  /* 0x0000001664001981 */ /* 0x000ee2000c1e1100 */
[C---:B------:R-:W-:Y:S02]  /*cac0*/  IADD3 R76, P3, PT, R4.reuse, R70, RZ ;  /* 0x00000046044c7210 */ /* 0x040fe40007f7e0ff */
[----:B------:R-:W-:Y:S01]  /*cad0*/  PRMT R22, RZ, 0x7610, R22 ;  /* 0x00007610ff167816 */ /* 0x000fe20000000016 */
[----:B------:R0:W-:Y:S01]  /*cae0*/  STS.U8 [R67+UR7+0x700], R6 ;  /* 0x0007000643007988 */ /* 0x0001e20008000007 */
[----:B------:R-:W-:Y:S02]  /*caf0*/  PRMT R17, RZ, 0x7610, R17 ;  /* 0x00007610ff117816 */ /* 0x000fe40000000011 */
[----:B------:R-:W-:Y:S02]  /*cb00*/  LEA.HI.X.SX32 R77, R4, R71, 0x1, P3 ;  /* 0x00000047044d7211 */ /* 0x000fe400018f0eff */
[----:B------:R-:W3:Y:S04]  /*cb10*/  @P1 LDG.E.U8 R22, desc[UR22][R122.64] ;  /* 0x000000167a161981 */ /* 0x000ee8000c1e1100 */
[----:B------:R-:W3:Y:S01]  /*cb20*/  @P1 LDG.E.U8 R17, desc[UR22][R112.64] ;  /* 0x0000001670111981 */ /* 0x000ee2000c1e1100 */
[----:B0-----:R-:W-:-:S06]  /*cb30*/  PRMT R6, RZ, 0x7610, R6 ;  /* 0x00007610ff067816 */ /* 0x001fcc0000000006 */
[----:B------:R-:W3:Y:S04]  /*cb40*/  @P1 LDG.E.U8 R6, desc[UR22][R76.64] ;  /* 0x000000164c061981 */ /* 0x000ee8000c1e1100 */
[----:B------:R0:W-:Y:S04]  /*cb50*/  STS.U8 [R67+UR7+0xb00], R9 ;  /* 0x000b000943007988 */ /* 0x0001e80008000007 */
[----:B------:R1:W-:Y:S01]  /*cb60*/  STS.U8 [R67+UR7+0xf00], R8 ;  /* 0x000f000843007988 */ /* 0x0003e20008000007 */
[----:B0-----:R-:W-:-:S03]  /*cb70*/  F2FP.SATFINITE.E4M3.F32.PACK_AB_MERGE_C R9, R63, R64, R69 ;  /* 0x000000403f09723e */ /* 0x001fc60004807045 */
[----:B------:R0:W5:Y:S01]  /*cb80*/  LDL.LU R69, [R1+0x828] ;  /* 0x0008280001457983 */ /* 0x0001620000300800 */
[----:B-1----:R-:W-:-:S03]  /*cb90*/  F2FP.SATFINITE.E4M3.F32.PACK_AB_MERGE_C R8, R72, R74, R68 ;  /* 0x0000004a4808723e */ /* 0x002fc60004807044 */
[----:B------:R0:W5:Y:S01]  /*cba0*/  LDL.LU R68, [R1+0x824] ;  /* 0x0008240001447983 */ /* 0x0001620000300800 */
[----:B------:R-:W-:Y:S02]  /*cbb0*/  F2FP.SATFINITE.E4M3.F32.PACK_AB_MERGE_C R10, R60, R62, R121 ;  /* 0x0000003e3c0a723e */ /* 0x000fe40004807079 */
[----:B------:R-:W1:Y:S01]  /*cbc0*/  S2R R121, SR_TID.X ;  /* 0x0000000000797919 */ /* 0x000e620000002100 */
[----:B------:R-:W0:Y:S01]  /*cbd0*/  S2R R75, SR_TID.X ;  /* 0x00000000004b7919 */ /* 0x000e220000002100 */
[----:B------:R0:W-:Y:S04]  /*cbe0*/  STS.U8 [R67+UR7+0x1300], R16 ;  /* 0x0013001043007988 */ /* 0x0001e80008000007 */
[----:B------:R-:W-:Y:S04]  /*cbf0*/  STS.U8 [R67+UR7+0x1700], R11 ;  /* 0x0017000b43007988 */ /* 0x000fe80008000007 */
[----:B------:R-:W-:Y:S04]  /*cc00*/  STS.U8 [R67+UR7+0x1b00], R33 ;  /* 0x001b002143007988 */ /* 0x000fe80008000007 */
[----:B------:R-:W-:Y:S04]  /*cc10*/  STS.U8 [R67+UR7+0x1f00], R31 ;  /* 0x001f001f43007988 */ /* 0x000fe80008000007 */
[----:B------:R-:W-:Y:S04]  /*cc20*/  STS.U8 [R67+UR7+0x2300], R29 ;  /* 0x0023001d43007988 */ /* 0x000fe80008000007 */
[----:B------:R-:W-:Y:S01]  /*cc30*/  STS.U8 [R67+UR7+0x2700], R27 ;  /* 0x0027001b43007988 */ /* 0x000fe20008000007 */
[----:B-1----:R-:W-:-:S03]  /*cc40*/  LOP3.LUT R121, R121, 0x7f, RZ, 0xc0, !PT ;  /* 0x0000007f79797812 */ /* 0x002fc600078ec0ff */
[----:B------:R-:W-:Y:S01]  /*cc50*/  STS.U8 [R67+UR7+0x2b00], R25 ;  /* 0x002b001943007988 */ /* 0x000fe20008000007 */
[----:B------:R-:W-:-:S03]  /*cc60*/  LOP3.LUT R121, R121, 0x70, RZ, 0x3c, !PT ;  /* 0x0000007079797812 */ /* 0x000fc600078e3cff */
[----:B------:R-:W-:Y:S01]  /*cc70*/  STS.U8 [R67+UR7+0x2f00], R23 ;  /* 0x002f001743007988 */ /* 0x000fe20008000007 */
[----:B0-----:R-:W-:-:S03]  /*cc80*/  IMAD.SHL.U32 R16, R75, 0x10, RZ ;  /* 0x000000104b107824 */ /* 0x001fc600078e00ff */
[----:B------:R-:W-:Y:S04]  /*cc90*/  STS.U8 [R67+UR7+0x3300], R21 ;  /* 0x0033001543007988 */ /* 0x000fe80008000007 */
[----:B------:R0:W-:Y:S04]  /*cca0*/  STS.U8 [R67+UR7+0x3700], R20 ;  /* 0x0037001443007988 */ /* 0x0001e80008000007 */
[----:B------:R-:W-:Y:S01]  /*ccb0*/  STS.U8 [R67+UR7+0x3b00], R19 ;  /* 0x003b001343007988 */ /* 0x000fe20008000007 */
[----:B------:R-:W-:-:S03]  /*ccc0*/  LOP3.LUT R72, R75, 0x10, RZ, 0xc0, !PT ;  /* 0x000000104b487812 */ /* 0x000fc600078ec0ff */
[----:B------:R1:W-:Y:S02]  /*ccd0*/  STS.U8 [R67+UR7+0x3f00], R18 ;  /* 0x003f001243007988 */ /* 0x0003e40008000007 */
[----:B------:R-:W-:Y:S02]  /*cce0*/  IMAD.SHL.U32 R72, R72, 0x4, RZ ;  /* 0x0000000448487824 */ /* 0x000fe400078e00ff */
[----:B0-----:R-:W-:Y:S01]  /*ccf0*/  FADD R20, -R2, -INF ;  /* 0xff80000002147421 */ /* 0x001fe20000000100 */
[----:B------:R-:W-:Y:S02]  /*cd00*/  F2FP.SATFINITE.E4M3.F32.PACK_AB_MERGE_C R11, R58, R59, R87 ;  /* 0x0000003b3a0b723e */ /* 0x000fe40004807057 */
[----:B------:R-:W-:Y:S01]  /*cd10*/  F2FP.SATFINITE.E4M3.F32.PACK_AB_MERGE_C R5, R54, R55, R85 ;  /* 0x000000373605723e */ /* 0x000fe20004807055 */
[----:B------:R-:W-:Y:S01]  /*cd20*/  FMUL R20, R20, 1.4426950216293334961 ;  /* 0x3fb8aa3b14147820 */ /* 0x000fe20000400000 */
[----:B------:R-:W-:Y:S01]  /*cd30*/  F2FP.SATFINITE.E4M3.F32.PACK_AB_MERGE_C R4, R56, R57, R86 ;  /* 0x000000393804723e */ /* 0x000fe20004807056 */
[----:B------:R-:W-:Y:S01]  /*cd40*/  STS.U8 [R121+UR7+0x380], R39 ;  /* 0x0003802779007988 */ /* 0x000fe20008000007 */
[----:B-1----:R-:W-:-:S02]  /*cd50*/  F2FP.SATFINITE.E4M3.F32.PACK_AB_MERGE_C R18, R43, R44, R80 ;  /* 0x0000002c2b12723e */ /* 0x002fc40004807050 */
[----:B------:R-:W-:Y:S01]  /*cd60*/  F2FP.SATFINITE.E4M3.F32.PACK_AB_MERGE_C R19, R45, R46, R61 ;  /* 0x0000002e2d13723e */ /* 0x000fe2000480703d */
[----:B------:R-:W-:Y:S04]  /*cd70*/  STS.U8 [R121+UR7+0x780], R38 ;  /* 0x0007802679007988 */ /* 0x000fe80008000007 */
[----:B------:R-:W-:Y:S04]  /*cd80*/  STS.U8 [R121+UR7+0xb80], R37 ;  /* 0x000b802579007988 */ /* 0x000fe80008000007 */
[----:B------:R-:W-:Y:S04]  /*cd90*/  STS.U8 [R121+UR7+0xf80], R36 ;  /* 0x000f802479007988 */ /* 0x000fe80008000007 */
[----:B------:R-:W-:Y:S04]  /*cda0*/  STS.U8 [R121+UR7+0x1380], R35 ;  /* 0x0013802379007988 */ /* 0x000fe80008000007 */
[----:B------:R-:W-:Y:S04]  /*cdb0*/  STS.U8 [R121+UR7+0x1780], R34 ;  /* 0x0017802279007988 */ /* 0x000fe80008000007 */
[----:B------:R-:W-:Y:S04]  /*cdc0*/  STS.U8 [R121+UR7+0x1b80], R32 ;  /* 0x001b802079007988 */ /* 0x000fe80008000007 */
[----:B------:R-:W0:Y:S04]  /*cdd0*/  SHFL.BFLY PT, R74, R73, 0x10, 0x1f ;  /* 0x0e001f00494a7f89 */ /* 0x000e2800000e0000 */
[----:B--2---:R-:W-:Y:S04]  /*cde0*/  STS.U8 [R121+UR7+0x1f80], R30 ;  /* 0x001f801e79007988 */ /* 0x004fe80008000007 */
[----:B----4-:R-:W-:Y:S04]  /*cdf0*/  STS.U8 [R121+UR7+0x2380], R28 ;  /* 0x0023801c79007988 */ /* 0x010fe80008000007 */
[----:B------:R-:W-:Y:S04]  /*ce00*/  STS.U8 [R121+UR7+0x2780], R26 ;  /* 0x0027801a79007988 */ /* 0x000fe80008000007 */
[----:B---3--:R1:W-:Y:S02]  /*ce10*/  STS.U8 [R121+UR7+0x3780], R7 ;  /* 0x0037800779007988 */ /* 0x0083e40008000007 */
[----:B-1----:R-:W-:-:S02]  /*ce20*/  LOP3.LUT R7, R16, 0x70, RZ, 0xc0, !PT ;  /* 0x0000007010077812 */ /* 0x002fc400078ec0ff */
[----:B------:R-:W-:-:S05]  /*ce30*/  LOP3.LUT R16, R75, 0x60, RZ, 0xc0, !PT ;  /* 0x000000604b107812 */ /* 0x000fca00078ec0ff */
[----:B------:R-:W-:Y:S01]  /*ce40*/  IMAD R7, R16, 0x40, R7 ;  /* 0x0000004010077824 */ /* 0x000fe200078e0207 */
[----:B------:R1:W-:Y:S04]  /*ce50*/  STS.U8 [R121+UR7+0x3b80], R0 ;  /* 0x003b800079007988 */ /* 0x0003e80008000007 */
[----:B-1----:R-:W-:Y:S02]  /*ce60*/  LOP3.LUT R0, R7, R72, RZ, 0x3c, !PT ;  /* 0x0000004807007212 */ /* 0x002fe400078e3cff */
[----:B------:R-:W-:Y:S01]  /*ce70*/  LOP3.LUT R7, R75, 0xf, RZ, 0xc0, !PT ;  /* 0x0000000f4b077812 */ /* 0x000fe200078ec0ff */
[----:B------:R1:W-:Y:S04]  /*ce80*/  STS.U8 [R121+UR7+0x2f80], R22 ;  /* 0x002f801679007988 */ /* 0x0003e80008000007 */
[----:B------:R-:W-:Y:S01]  /*ce90*/  IMAD R0, R7, 0x80, R0 ;  /* 0x0000008007007824 */ /* 0x000fe200078e0200 */
[----:B------:R2:W-:Y:S01]  /*cea0*/  STS.U8 [R121+UR7+0x3380], R17 ;  /* 0x0033801179007988 */ /* 0x0005e20008000007 */
[----:B------:R-:W-:-:S03]  /*ceb0*/  F2FP.SATFINITE.E4M3.F32.PACK_AB_MERGE_C R7, R49, R51, R83 ;  /* 0x000000333107723e */ /* 0x000fc60004807053 */
[----:B------:R3:W-:Y:S01]  /*cec0*/  STS.U8 [R121+UR7+0x3f80], R6 ;  /* 0x003f800679007988 */ /* 0x0007e20008000007 */
[C---:B-1----:R-:W-:Y:S02]  /*ced0*/  LOP3.LUT R22, R0.reuse, 0x10, RZ, 0x3c, !PT ;  /* 0x0000001000167812 */ /* 0x042fe400078e3cff */
[C---:B------:R-:W-:Y:S01]  /*cee0*/  LOP3.LUT R21, R0.reuse, 0x20, RZ, 0x3c, !PT ;  /* 0x0000002000157812 */ /* 0x040fe200078e3cff */
[----:B------:R-:W-:Y:S01]  /*cef0*/  STS.U8 [R121+UR7+0x2b80], R24 ;  /* 0x002b801879007988 */ /* 0x000fe20008000007 */
[----:B------:R-:W-:Y:S02]  /*cf00*/  F2FP.SATFINITE.E4M3.F32.PACK_AB_MERGE_C R16, R47, R48, R82 ;  /* 0x000000302f10723e */ /* 0x000fe40004807052 */
[----:B--2---:R-:W-:Y:S02]  /*cf10*/  F2FP.SATFINITE.E4M3.F32.PACK_AB_MERGE_C R17, R41, R42, R81 ;  /* 0x0000002a2911723e */ /* 0x004fe40004807051 */
[----:B------:R-:W-:Y:S02]  /*cf20*/  LOP3.LUT R23, R0, 0x30, RZ, 0x3c, !PT ;  /* 0x0000003000177812 */ /* 0x000fe400078e3cff */
[----:B---3--:R-:W-:Y:S01]  /*cf30*/  F2FP.SATFINITE.E4M3.F32.PACK_AB_MERGE_C R6, R52, R53, R84 ;  /* 0x000000353406723e */ /* 0x008fe20004807054 */
[----:B------:R1:W-:Y:S04]  /*cf40*/  STS.128 [R0+UR7+0xe000], R12 ;  /* 0x00e0000c00007988 */ /* 0x0003e80008000c07 */
[----:B------:R-:W-:Y:S04]  /*cf50*/  STS.128 [R22+UR7+0xe000], R8 ;  /* 0x00e0000816007988 */ /* 0x000fe80008000c07 */
[----:B------:R-:W-:Y:S04]  /*cf60*/  STS.128 [R21+UR7+0xe000], R4 ;  /* 0x00e0000415007988 */ /* 0x000fe80008000c07 */
[----:B------:R2:W-:Y:S01]  /*cf70*/  STS.128 [R23+UR7+0xe000], R16 ;  /* 0x00e0001017007988 */ /* 0x0005e20008000c07 */
[----:B-1----:R2:W1:Y:S02]  /*cf80*/  MUFU.EX2 R0, R20 ;  /* 0x0000001400007308 */ /* 0x0024640000000800 */
[----:B--2---:R-:W2:Y:S01]  /*cf90*/  LDTM.16dp32bit_t0_t15.x64 R4, tmem[UR9] ;  /* 0x00000009000479ee */ /* 0x004ea20008b00000 */
[----:B------:R-:W3:Y:S01]  /*cfa0*/  LDTM.16dp32bit_t16_t31.x64 R4, tmem[UR9+0x40] ;  /* 0x00004009000479ee */ /* 0x000ee20008b20000 */
[----:B------:R-:W-:Y:S01]  /*cfb0*/  NOP ;  /* 0x0000000000007918 */ /* 0x000fe20000000000 */
[----:B0-----:R-:W-:Y:S05]  /*cfc0*/  @!P1 BRA `(.L_x_9) ;  /* 0x0000000400089947 */ /* 0x001fea0003800000 */
[C---:B-123--:R-:W-:Y:S01]  /*cfd0*/  FMUL R4, R0.reuse, R4 ;  /* 0x0000000400047220 */ /* 0x04efe20000400000 */
[C---:B------:R-:W-:Y:S01]  /*cfe0*/  FMUL R5, R0.reuse, R5 ;  /* 0x0000000500057220 */ /* 0x040fe20000400000 */
        /* <DEDUP_REMOVED lines=61> */
[----:B------:R-:W-:-:S04]  /*d3c0*/  FMUL R67, R0, R67 ;  /* 0x0000004300437220 */ /* 0x000fc80000400000 */
[----:B------:R0:W-:Y:S01]  /*d3d0*/  STTM.16dp32bit_t0_t15.x64 tmem[UR9], R4 ;  /* 0x00000004000079ed */ /* 0x0001e20008b00009 */
[----:B------:R0:W-:Y:S02]  /*d3e0*/  STTM.16dp32bit_t16_t31.x64 tmem[UR9+0x40], R4 ;  /* 0x00004004000079ed */ /* 0x0001e40008b20009 */
.L_x_9:
[----:B---3--:R-:W3:Y:S02]  /*d3f0*/  FENCE.VIEW.ASYNC.T ;  /* 0x00000000000073c6 */ /* 0x008ee40000000200 */
[----:B---3--:R-:W-:Y:S01]  /*d400*/  BAR.SYNC.DEFER_BLOCKING 0x0 ;  /* 0x0000000000007b1d */ /* 0x008fe20000010000 */
[----:B------:R-:W-:Y:S01]  /*d410*/  UIADD3 UR11, UPT, UPT, UR11, -0x40, URZ ;  /* 0xffffffc00b0b7890 */ /* 0x000fe2000fffe0ff */
[----:B------:R-:W-:-:S03]  /*d420*/  FADD R73, R73, R74 ;  /* 0x0000004a49497221 */ /* 0x000fc60000000000 */
[----:B------:R-:W-:Y:S01]  /*d430*/  UISETP.GE.AND UP2, UPT, UR11, 0x1, UPT ;  /* 0x000000010b00788c */ /* 0x000fe2000bf46270 */
[----:B-1----:R-:W-:Y:S01]  /*d440*/  FADD R0, R0, R73 ;  /* 0x0000004900007221 */ /* 0x002fe20000000000 */
[----:B------:R1:W-:Y:S06]  /*d450*/  MEMBAR.ALL.CTA ;  /* 0x0000000000007992 */ /* 0x0003ec0000008000 */
[----:B-1----:R-:W1:Y:S02]  /*d460*/  FENCE.VIEW.ASYNC.S ;  /* 0x00000000000073c6 */ /* 0x002e640000000000 */
[----:B-1----:R-:W-:Y:S06]  /*d470*/  BAR.SYNC.DEFER_BLOCKING 0x0 ;  /* 0x0000000000007b1d */ /* 0x002fec0000010000 */
[----:B------:R-:W-:Y:S05]  /*d480*/  @!P2 BRA `(.L_x_10) ;  /* 0x000000000090a947 */ /* 0x000fea0003800000 */
        /* <DEDUP_REMOVED lines=8> */
[----:B------:R-:W-:Y:S01]  /*d510*/  UMOV UR5, URZ ;  /* 0x000000ff00057c82 */ /* 0x000fe20008000000 */
[----:B------:R-:W-:Y:S02]  /*d520*/  UIADD3.X UR31, UPT, UPT, UR12, 0x40004040, URZ, UP4, !UPT ;  /* 0x400040400c1f7890 */ /* 0x000fe4000a7fe4ff */
[----:B------:R-:W-:Y:S02]  /*d530*/  UIADD3 UR34, UP4, UPT, UR30, 0x2, URZ ;  /* 0x000000021e227890 */ /* 0x000fe4000ff9e0ff */
[----:B------:R-:W-:Y:S02]  /*d540*/  UIADD3.X UR27, UPT, UPT, UR5, 0x40004040, URZ, UP3, !UPT ;  /* 0x40004040051b7890 */ /* 0x000fe40009ffe4ff */
[----:B------:R-:W-:Y:S01]  /*d550*/  UIADD3 UR38, UP3, UPT, UR30, 0x4, URZ ;  /* 0x000000041e267890 */ /* 0x000fe2000ff7e0ff */
[----:B------:R-:W-:Y:S01]  /*d560*/  UMOV UR12, UR4 ;  /* 0x00000004000c7c82 */ /* 0x000fe20008000000 */
[----:B------:R-:W-:Y:S01]  /*d570*/  UMOV UR13, URZ ;  /* 0x000000ff000d7c82 */ /* 0x000fe20008000000 */
[----:B------:R-:W-:Y:S01]  /*d580*/  UIADD3.X UR35, UPT, UPT, UR31, URZ, URZ, UP4, !UPT ;  /* 0x000000ff1f237290 */ /* 0x000fe2000a7fe4ff */
[----:B------:R-:W-:Y:S01]  /*d590*/  UMOV UR5, UR12 ;  /* 0x0000000c00057c82 */ /* 0x000fe20008000000 */
[----:B------:R-:W-:-:S02]  /*d5a0*/  UIADD3.64 UR12, UPT, UPT, UR26, 0x2, URZ ;  /* 0x000000021a0c7897 */ /* 0x000fc4000fffe0ff */
[----:B------:R-:W-:Y:S02]  /*d5b0*/  UIADD3.X UR39, UPT, UPT, UR31, URZ, URZ, UP3, !UPT ;  /* 0x000000ff1f277290 */ /* 0x000fe40009ffe4ff */
        /* <DEDUP_REMOVED lines=8> */
[----:B------:R-:W-:Y:S01]  /*d640*/  UMOV UR37, 0x4200010 ;  /* 0x0420001000257882 */ /* 0x000fe20000000000 */
[----:B------:R1:W-:Y:S01]  /*d650*/  UTCQMMA gdesc[UR16], gdesc[UR20], tmem[UR8], tmem[UR28], idesc[UR29], UPT ;  /* 0x00ff1c14100075ea */ /* 0x0003e2000b800308 */
[----:B------:R-:W-:Y:S01]  /*d660*/  UMOV UR40, 0x0 ;  /* 0x0000000000287882 */ /* 0x000fe20000000000 */
[----:B------:R-:W-:Y:S01]  /*d670*/  UMOV UR41, 0x4200010 ;  /* 0x0420001000297882 */ /* 0x000fe20000000000 */
[----:B------:R1:W-:Y:S01]  /*d680*/  UTCQMMA gdesc[UR26], gdesc[UR30], tmem[UR8], tmem[UR32], idesc[UR33], UPT ;  /* 0x00ff201e1a0075ea */ /* 0x0003e2000b800308 */
[----:B------:R1:W-:Y:S01]  /*d690*/  UTCQMMA gdesc[UR12], gdesc[UR34], tmem[UR8], tmem[UR36], idesc[UR37], UPT ;  /* 0x00ff24220c0075ea */ /* 0x0003e2000b800308 */
[----:B------:R1:W-:Y:S01]  /*d6a0*/  UTCQMMA gdesc[UR24], gdesc[UR38], tmem[UR8], tmem[UR40], idesc[UR41], UPT ;  /* 0x00ff2826180075ea */ /* 0x0003e2000b800308 */
[----:B------:R1:W-:Y:S01]  /*d6b0*/  UTCBAR [UR5], URZ ;  /* 0x000000ff050073e9 */ /* 0x0003e200080000ff */
[----:B------:R-:W-:Y:S01]  /*d6c0*/  NOP ;  /* 0x0000000000007918 */ /* 0x000fe20000000000 */
.L_x_10:
[----:B------:R-:W-:Y:S01]  /*d6d0*/  FSEL R0, R0, 1, P1 ;  /* 0x3f80000000007808 */ /* 0x000fe20000800000 */
[----:B------:R-:W-:Y:S01]  /*d6e0*/  UMOV UR66, URZ ;  /* 0x000000ff00427c82 */ /* 0x000fe20008000000 */
[----:B------:R-:W-:-:S03]  /*d6f0*/  FSEL R2, R2, -INF , P1 ;  /* 0xff80000002027808 */ /* 0x000fc60000800000 */
[----:B------:R3:W-:Y:S01]  /*d700*/  STL [R1+0x6d8], R0 ;  /* 0x0006d80001007387 */ /* 0x0007e20000100800 */
[----:B------:R-:W-:Y:S05]  /*d710*/  BRA.U !UP2, `(.L_x_11) ;  /* 0x0000008d0a0c7547 */ /* 0x000fea000b800000 */
[----:B-1----:R-:W1:Y:S01]  /*d720*/  LDCU UR16, c[0x0][0x3d4] ;  /* 0x00007a80ff1077ac */ /* 0x002e620008000800 */
[----:B---3--:R-:W-:Y:S01]  /*d730*/  IMAD.MOV.U32 R0, RZ, RZ, R2 ;  /* 0x000000ffff007224 */ /* 0x008fe200078e0002 */
[----:B------:R-:W-:Y:S02]  /*d740*/  UIADD3 UR12, UPT, UPT, UR7, 0xc000, URZ ;  /* 0x0000c000070c7890 */ /* 0x000fe4000fffe0ff */
[----:B------:R-:W-:Y:S02]  /*d750*/  USHF.R.U32.HI UR20, URZ, 0x4, UR14 ;  /* 0x00000004ff147899 */ /* 0x000fe4000801160e */
[----:B------:R-:W-:Y:S02]  /*d760*/  UIADD3 UR14, UPT, UPT, UR7, 0xe000, URZ ;  /* 0x0000e000070e7890 */ /* 0x000fe4000fffe0ff */
[----:B------:R-:W-:Y:S02]  /*d770*/  UIADD3 UR13, UPT, UPT, UR7, 0x8000, URZ ;  /* 0x00008000070d7890 */ /* 0x000fe4000fffe0ff */
[----:B------:R-:W-:-:S02]  /*d780*/  USHF.R.U32.HI UR18, URZ, 0x4, UR12 ;  /* 0x00000004ff127899 */ /* 0x000fc4000801160c */
[----:B------:R-:W-:Y:S02]  /*d790*/  USGXT.U32 UR12, UR20, 0xe ;  /* 0x0000000e140c789a */ /* 0x000fe40008000000 */
[----:B------:R-:W-:Y:S02]  /*d7a0*/  USHF.R.U32.HI UR20, URZ, 0x4, UR14 ;  /* 0x00000004ff147899 */ /* 0x000fe4000801160e */
[----:B------:R-:W-:Y:S01]  /*d7b0*/  USHF.R.U32.HI UR25, URZ, 0x4, UR13 ;  /* 0x00000004ff197899 */ /* 0x000fe2000801160d */
[----:B------:R-:W3:Y:S01]  /*d7c0*/  LDCU UR21, c[0x0][0x3c4] ;  /* 0x00007880ff1577ac */ /* 0x000ee20008000800 */
[----:B-1----:R-:W-:Y:S02]  /*d7d0*/  USHF.L.U32 UR14, UR16, 0x7, URZ ;  /* 0x00000007100e7899 */ /* 0x002fe400080006ff */
[----:B------:R-:W-:Y:S02]  /*d7e0*/  USGXT.U32 UR16, UR18, 0xe ;  /* 0x0000000e1210789a */ /* 0x000fe40008000000 */
[----:B------:R-:W-:-:S02]  /*d7f0*/  USGXT.U32 UR18, UR20, 0xe ;  /* 0x0000000e1412789a */ /* 0x000fc40008000000 */
[----:B------:R-:W-:Y:S02]  /*d800*/  UIADD3 UR24, UP2, UPT, UR12, 0x2, URZ ;  /* 0x000000020c187890 */ /* 0x000fe4000ff5e0ff */
[----:B------:R-:W-:Y:S01]  /*d810*/  USGXT.U32 UR20, UR25, 0xe ;  /* 0x0000000e1914789a */ /* 0x000fe20008000000 */
[----:B------:R-:W-:Y:S01]  /*d820*/  UMOV UR5, URZ ;  /* 0x000000ff00057c82 */ /* 0x000fe20008000000 */
[----:B------:R-:W-:Y:S01]  /*d830*/  UMOV UR15, URZ ;  /* 0x000000ff000f7c82 */ /* 0x000fe20008000000 */
[----:B------:R-:W-:Y:S02]  /*d840*/  UIADD3.X UR25, UPT, UPT, UR5, 0x40004040, URZ, UP2, !UPT ;  /* 0x4000404005197890 */ /* 0x000fe400097fe4ff */
[----:B------:R-:W-:Y:S02]  /*d850*/  UIADD3 UR30, UP3, UPT, UR20, 0x2, URZ ;  /* 0x00000002141e7890 */ /* 0x000fe4000ff7e0ff */
[----:B------:R-:W-:Y:S02]  /*d860*/  UIADD3 UR28, UP2, UPT, UR18, 0x2, URZ ;  /* 0x00000002121c7890 */ /* 0x000fe4000ff5e0ff */
[----:B------:R-:W-:Y:S01]  /*d870*/  UIADD3 UR26, UP4, UPT, UR16, 0x80, URZ ;  /* 0x00000080101a7890 */ /* 0x000fe2000ff9e0ff */
[----:B------:R-:W-:Y:S01]  /*d880*/  UMOV UR29, URZ ;  /* 0x000000ff001d7c82 */ /* 0x000fe20008000000 */
[----:B------:R-:W-:Y:S01]  /*d890*/  UMOV UR17, URZ ;  /* 0x000000ff00117c82 */ /* 0x000fe20008000000 */
[----:B------:R-:W-:-:S02]  /*d8a0*/  UIADD3.X UR31, UPT, UPT, UR15, 0x40004040, URZ, UP3, !UPT ;  /* 0x400040400f1f7890 */ /* 0x000fc40009ffe4ff */
[----:B------:R-:W-:Y:S02]  /*d8b0*/  UIADD3.X UR29, UPT, UPT, UR29, 0x40004040, URZ, UP2, !UPT ;  /* 0x400040401d1d7890 */ /* 0x000fe400097fe4ff */
[----:B------:R-:W-:Y:S02]  /*d8c0*/  UIADD3 UR38, UP3, UPT, UR28, 0x4, URZ ;  /* 0x000000041c267890 */ /* 0x000fe4000ff7e0ff */
[----:B------:R-:W-:Y:S02]  /*d8d0*/  UIADD3.X UR27, UPT, UPT, UR17, -0x7fffbfe0, URZ, UP4, !UPT ;  /* 0x80004020111b7890 */ /* 0x000fe4000a7fe4ff */
[----:B------:R-:W-:Y:S02]  /*d8e0*/  UIADD3 UR32, UP4, UPT, UR26, 0x80, URZ ;  /* 0x000000801a207890 */ /* 0x000fe4000ff9e0ff */
[----:B------:R-:W-:Y:S02]  /*d8f0*/  UIADD3 UR34, UP5, UPT, UR26, 0x100, URZ ;  /* 0x000001001a227890 */ /* 0x000fe4000ffbe0ff */
[----:B------:R-:W-:-:S02]  /*d900*/  UIADD3 UR36, UP2, UPT, UR28, 0x2, URZ ;  /* 0x000000021c247890 */ /* 0x000fc4000ff5e0ff */
[----:B------:R-:W-:Y:S02]  /*d910*/  UIADD3.X UR39, UPT, UPT, UR29, URZ, URZ, UP3, !UPT ;  /* 0x000000ff1d277290 */ /* 0x000fe40009ffe4ff */
[----:B------:R-:W-:Y:S01]  /*d920*/  UISETP.NE.U32.AND UP3, UPT, UR48, URZ, UPT ;  /* 0x000000ff3000728c */ /* 0x000fe2000bf65070 */
[----:B------:R-:W1:Y:S01]  /*d930*/  LDCU UR60, c[0x0][0x3c4] ;  /* 0x00007880ff3c77ac */ /* 0x000e620008000800 */
[----:B------:R-:W4:Y:S01]  /*d940*/  LDCU UR61, c[0x0][0x3d4] ;  /* 0x00007a80ff3d77ac */ /* 0x000f220008000800 */
[----:B------:R-:W0:Y:S01]  /*d950*/  LDCU UR62, c[0x0][0x3a8] ;  /* 0x00007500ff3e77ac */ /* 0x000e220008000800 */
[----:B------:R-:W2:Y:S01]  /*d960*/  LDCU UR63, c[0x0][0x3c4] ;  /* 0x00007880ff3f77ac */ /* 0x000ea20008000800 */
[----:B---3--:R-:W-:Y:S02]  /*d970*/  USHF.L.U32 UR13, UR21, 0x7, URZ ;  /* 0x00000007150d7899 */ /* 0x008fe400080006ff */
[----:B------:R-:W-:Y:S02]  /*d980*/  UIADD3.64 UR40, UPT, UPT, UR24, 0x2, URZ ;  /* 0x0000000218287897 */ /* 0x000fe4000fffe0ff */
[----:B------:R-:W-:-:S02]  /*d990*/  UIADD3.64 UR42, UPT, UPT, UR24, 0x4, URZ ;  /* 0x00000004182a7897 */ /* 0x000fc4000fffe0ff */
[----:B------:R-:W-:Y:S02]  /*d9a0*/  UIADD3.X UR33, UPT, UPT, UR27, URZ, URZ, UP4, !UPT ;  /* 0x000000ff1b217290 */ /* 0x000fe4000a7fe4ff */
[----:B------:R-:W-:Y:S02]  /*d9b0*/  UIADD3.X UR35, UPT, UPT, UR27, URZ, URZ, UP5, !UPT ;  /* 0x000000ff1b237290 */ /* 0x000fe4000affe4ff */
[----:B------:R-:W-:Y:S02]  /*d9c0*/  UIADD3.X UR37, UPT, UPT, UR29, URZ, URZ, UP2, !UPT ;  /* 0x000000ff1d257290 */ /* 0x000fe400097fe4ff */
[----:B------:R-:W-:Y:S02]  /*d9d0*/  UIADD3.64 UR44, UPT, UPT, UR30, 0x2, URZ ;  /* 0x000000021e2c7897 */ /* 0x000fe4000fffe0ff */
[----:B------:R-:W-:Y:S01]  /*d9e0*/  UIADD3.64 UR46, UPT, UPT, UR30, 0x4, URZ ;  /* 0x000000041e2e7897 */ /* 0x000fe2000fffe0ff */
[----:B------:R-:W-:Y:S01]  /*d9f0*/  UMOV UR15, 0x1 ;  /* 0x00000001000f7882 */ /* 0x000fe20000000000 */
[----:B------:R-:W-:Y:S01]  /*da00*/  UMOV UR66, URZ ;  /* 0x000000ff00427c82 */ /* 0x000fe20008000000 */
[----:B012-4-:R-:W-:-:S09]  /*da10*/  UMOV UR48, URZ ;  /* 0x000000ff00307c82 */ /* 0x017fd20008000000 */
.L_x_16:
[----:B------:R-:W2:Y:S04]  /*da20*/  LDL.64 R16, [R1+0x668] ;  /* 0x0006680001107983 */ /* 0x000ea80000100a00 */
[----:B------:R-:W3:Y:S04]  /*da30*/  LDL.64 R24, [R1+0x6a8] ;  /* 0x0006a80001187983 */ /* 0x000ee80000100a00 */
[----:B----4-:R-:W4:Y:S04]  /*da40*/  LDL.64 R14, [R1+0x628] ;  /* 0x00062800010e7983 */ /* 0x010f280000100a00 */
[----:B------:R-:W4:Y:S04]  /*da50*/  LDL.64 R22, [R1+0x5e8] ;  /* 0x0005e80001167983 */ /* 0x000f280000100a00 */
[----:B------:R-:W4:Y:S01]  /*da60*/  LDL.64 R20, [R1+0x5a8] ;  /* 0x0005a80001147983 */ /* 0x000f220000100a00 */
[----:B------:R-:W-:-:S03]  /*da70*/  USHF.R.S32.HI UR17, URZ, 0x1f, UR13 ;  /* 0x0000001fff117899 */ /* 0x000fc6000801140d */
[----:B------:R-:W4:Y:S04]  /*da80*/  LDL.64 R8, [R1+0x568] ;  /* 0x0005680001087983 */ /* 0x000f280000100a00 */
[----:B------:R-:W4:Y:S01]  /*da90*/  LDL.64 R12, [R1+0x528] ;  /* 0x00052800010c7983 */ /* 0x000f220000100a00 */
[----:B-----5:R-:W-:-:S03]  /*daa0*/  IADD3 R6, P1, PT, R68, UR13, RZ ;  /* 0x0000000d44067c10 */ /* 0x020fc6000ff3e0ff */
[----:B------:R-:W4:Y:S04]  /*dab0*/  LDL.64 R10, [R1+0x4e8] ;  /* 0x0004e800010a7983 */ /* 0x000f280000100a00 */
[----:B------:R-:W4:Y:S01]  /*dac0*/  LDL.64 R18, [R1+0x4a8] ;  /* 0x0004a80001127983 */ /* 0x000f220000100a00 */
[----:B------:R-:W-:-:S03]  /*dad0*/  IADD3.X R7, PT, PT, R69, UR17, RZ, P1, !PT ;  /* 0x0000001145077c10 */ /* 0x000fc60008ffe4ff */
[----:B------:R-:W-:Y:S04]  /*dae0*/  STL.64 [R1+0x848], R90 ;  /* 0x0008485a01007387 */ /* 0x000fe80000100a00 */
[----:B------:R-:W-:Y:S04]  /*daf0*/  STL.64 [R1+0x840], R88 ;  /* 0x0008405801007387 */ /* 0x000fe80000100a00 */
[----:B------:R-:W-:Y:S04]  /*db00*/  STL.64 [R1+0x838], R78 ;  /* 0x0008384e01007387 */ /* 0x000fe80000100a00 */
[----:B------:R-:W-:Y:S04]  /*db10*/  STL.64 [R1+0x830], R76 ;  /* 0x0008304c01007387 */ /* 0x000fe80000100a00 */
[----:B------:R0:W-:Y:S04]  /*db20*/  STL.64 [R1+0x828], R70 ;  /* 0x0008284601007387 */ /* 0x0001e80000100a00 */
[----:B------:R1:W4:Y:S04]  /*db30*/  LDG.E.U8 R75, desc[UR22][R6.64] ;  /* 0x00000016064b7981 */ /* 0x000328000c1e1100 */
[----:B------:R-:W4:Y:S04]  /*db40*/  LDL.64 R26, [R1+0x3a8] ;  /* 0x0003a800011a7983 */ /* 0x000f280000100a00 */
        /* <DEDUP_REMOVED lines=10> */
[----:B------:R-:W4:Y:S01]  /*dbf0*/  LDL.64 R56, [R1+0x590] ;  /* 0x0005900001387983 */ /* 0x000f220000100a00 */
[----:B------:R-:W-:-:S03]  /*dc00*/  USHF.L.U32 UR49, UR63, 0x3, URZ ;  /* 0x000000033f317899 */ /* 0x000fc600080006ff */
[----:B------:R-:W4:Y:S01]  /*dc10*/  LDL.64 R64, [R1+0x450] ;  /* 0x0004500001407983 */ /* 0x000f220000100a00 */
[----:B--2---:R-:W-:Y:S01]  /*dc20*/  IADD3 R4, P1, PT, R16, UR13, RZ ;  /* 0x0000000d10047c10 */ /* 0x004fe2000ff3e0ff */
[----:B------:R-:W-:Y:S02]  /*dc30*/  USHF.L.U32 UR50, UR63, 0x4, URZ ;  /* 0x000000043f327899 */ /* 0x000fe400080006ff */
[----:B0-----:R-:W2:Y:S01]  /*dc40*/  LDL.64 R70, [R1+0x648] ;  /* 0x0006480001467983 */ /* 0x001ea20000100a00 */
[----:B------:R-:W-:-:S03]  /*dc50*/  IADD3.X R5, PT, PT, R17, UR17, RZ, P1, !PT ;  /* 0x0000001111057c10 */ /* 0x000fc60008ffe4ff */
[----:B------:R-:W2:Y:S01]  /*dc60*/  LDL.64 R16, [R1+0x428] ;  /* 0x0004280001107983 */ /* 0x000ea20000100a00 */
[----:B---3--:R-:W-:-:S03]  /*dc70*/  IADD3 R82, P2, PT, R24, UR13, RZ ;  /* 0x0000000d18527c10 */ /* 0x008fc6000ff5e0ff */
[----:B------:R-:W3:Y:S01]  /*dc80*/  LDL.64 R66, [R1+0x730] ;  /* 0x0007300001427983 */ /* 0x000ee20000100a00 */
[----:B------:R-:W-:-:S03]  /*dc90*/  IADD3.X R83, PT, PT, R25, UR17, RZ, P2, !PT ;  /* 0x0000001119537c10 */ /* 0x000fc600097fe4ff */
[----:B------:R-:W3:Y:S01]  /*dca0*/  LDL.64 R24, [R1+0x468] ;  /* 0x0004680001187983 */ /* 0x000ee20000100a00 */
[----:B----4-:R-:W-:Y:S02]  /*dcb0*/  IADD3 R84, P2, PT, R14, UR13, RZ ;  /* 0x0000000d0e547c10 */ /* 0x010fe4000ff5e0ff */
[----:B-1----:R-:W-:Y:S01]  /*dcc0*/  IADD3 R6, P1, PT, R22, UR13, RZ ;  /* 0x0000000d16067c10 */ /* 0x002fe2000ff3e0ff */
[----:B------:R-:W4:Y:S01]  /*dcd0*/  LDG.E.U8 R82, desc[UR22][R82.64] ;  /* 0x0000001652527981 */ /* 0x000f22000c1e1100 */
[----:B------:R-:W-:-:S03]  /*dce0*/  IADD3.X R85, PT, PT, R15, UR17, RZ, P2, !PT ;  /* 0x000000110f557c10 */ /* 0x000fc600097fe4ff */
[----:B------:R-:W4:Y:S01]  /*dcf0*/  LDL.64 R14, [R1+0x3e8] ;  /* 0x0003e800010e7983 */ /* 0x000f220000100a00 */
[----:B------:R-:W-:Y:S02]  /*dd00*/  IADD3.X R7, PT, PT, R23, UR17, RZ, P1, !PT ;  /* 0x0000001117077c10 */ /* 0x000fe40008ffe4ff */
[----:B------:R-:W-:Y:S01]  /*dd10*/  IADD3 R86, P2, PT, R20, UR13, RZ ;  /* 0x0000000d14567c10 */ /* 0x000fe2000ff5e0ff */
[----:B------:R-:W4:Y:S03]  /*dd20*/  LDL.64 R22, [R1+0x6a0] ;  /* 0x0006a00001167983 */ /* 0x000f260000100a00 */
[----:B------:R-:W-:Y:S01]  /*dd30*/  IADD3.X R87, PT, PT, R21, UR17, RZ, P2, !PT ;  /* 0x0000001115577c10 */ /* 0x000fe200097fe4ff */
[----:B------:R0:W4:Y:S01]  /*dd40*/  LDG.E.U8 R83, desc[UR22][R4.64] ;  /* 0x0000001604537981 */ /* 0x000122000c1e1100 */
[----:B------:R-:W-:-:S03]  /*dd50*/  IADD3 R60, P2, PT, R12, UR13, RZ ;  /* 0x0000000d0c3c7c10 */ /* 0x000fc6000ff5e0ff */
[----:B------:R-:W4:Y:S01]  /*dd60*/  LDL.64 R20, [R1+0x660] ;  /* 0x0006600001147983 */ /* 0x000f220000100a00 */
[----:B------:R-:W-:-:S03]  /*dd70*/  IADD3.X R61, PT, PT, R13, UR17, RZ, P2, !PT ;  /* 0x000000110d3d7c10 */ /* 0x000fc600097fe4ff */
[----:B------:R-:W4:Y:S01]  /*dd80*/  LDG.E.U8 R84, desc[UR22][R84.64] ;  /* 0x0000001654547981 */ /* 0x000f22000c1e1100 */
[----:B0-----:R-:W-:-:S03]  /*dd90*/  IADD3 R4, P1, PT, R8, UR13, RZ ;  /* 0x0000000d08047c10 */ /* 0x001fc6000ff3e0ff */
[----:B------:R-:W4:Y:S01]  /*dda0*/  LDL.64 R12, [R1+0x620] ;  /* 0x00062000010c7983 */ /* 0x000f220000100a00 */
[----:B------:R-:W-:Y:S02]  /*ddb0*/  IADD3.X R5, PT, PT, R9, UR17, RZ, P1, !PT ;  /* 0x0000001109057c10 */ /* 0x000fe40008ffe4ff */
[----:B------:R-:W-:Y:S01]  /*ddc0*/  IADD3 R8, P1, PT, R10, UR13, RZ ;  /* 0x0000000d0a087c10 */ /* 0x000fe2000ff3e0ff */
[----:B------:R-:W-:Y:S01]  /*ddd0*/  VIADD R80, R68, UR49 ;  /* 0x0000003144507c36 */ /* 0x000fe20008000000 */
[----:B------:R0:W4:Y:S02]  /*dde0*/  LDG.E.U8 R85, desc[UR22][R6.64] ;  /* 0x0000001606557981 */ /* 0x000124000c1e1100 */
[----:B------:R-:W-:Y:S02]  /*ddf0*/  IADD3.X R9, PT, PT, R11, UR17, RZ, P1, !PT ;  /* 0x000000110b097c10 */ /* 0x000fe40008ffe4ff */
[----:B------:R-:W4:Y:S04]  /*de00*/  LDG.E.U8 R55, desc[UR22][R4.64] ;  /* 0x0000001604377981 */ /* 0x000f28000c1e1100 */
[----:B------:R2:W4:Y:S01]  /*de10*/  LDG.E.U8 R54, desc[UR22][R8.64] ;  /* 0x0000001608367981 */ /* 0x000522000c1e1100 */
[----:B0-----:R-:W-:-:S03]  /*de20*/  IADD3 R6, P2, PT, R18, UR13, RZ ;  /* 0x0000000d12067c10 */ /* 0x001fc6000ff5e0ff */
[----:B------:R-:W4:Y:S01]  /*de30*/  LDL.64 R10, [R1+0x5e0] ;  /* 0x0005e000010a7983 */ /* 0x000f220000100a00 */
[----:B------:R-:W-:-:S03]  /*de40*/  IADD3.X R7, PT, PT, R19, UR17, RZ, P2, !PT ;  /* 0x0000001113077c10 */ /* 0x000fc600097fe4ff */
[----:B------:R-:W4:Y:S04]  /*de50*/  LDL.64 R18, [R1+0x5a0] ;  /* 0x0005a00001127983 */ /* 0x000f280000100a00 */
[----:B------:R4:W4:Y:S04]  /*de60*/  LDG.E.U8 R53, desc[UR22][R6.64] ;  /* 0x0000001606357981 */ /* 0x000928000c1e1100 */
[----:B------:R-:W4:Y:S04]  /*de70*/  LDL.64 R76, [R1+0x720] ;  /* 0x00072000014c7983 */ /* 0x000f280000100a00 */
[----:B------:R-:W4:Y:S04]  /*de80*/  LDG.E.U8 R60, desc[UR22][R60.64] ;  /* 0x000000163c3c7981 */ /* 0x000f28000c1e1100 */
[----:B------:R-:W4:Y:S04]  /*de90*/  LDL.64 R78, [R1+0x718] ;  /* 0x00071800014e7983 */ /* 0x000f280000100a00 */
[----:B------:R-:W4:Y:S04]  /*dea0*/  LDL.64 R90, [R1+0x548] ;  /* 0x00054800015a7983 */ /* 0x000f280000100a00 */
[----:B------:R-:W4:Y:S04]  /*deb0*/  LDL.64 R88, [R1+0x508] ;  /* 0x0005080001587983 */ /* 0x000f280000100a00 */
[----:B------:R-:W4:Y:S01]  /*dec0*/  LDG.E.U8 R86, desc[UR22][R86.64] ;  /* 0x0000001656567981 */ /* 0x000f22000c1e1100 */
[----:B--2---:R-:W-:-:S04]  /*ded0*/  IADD3 R8, P2, PT, R16, UR13, RZ ;  /* 0x0000000d10087c10 */ /* 0x004fc8000ff5e0ff */
[----:B------:R-:W-:Y:S02]  /*dee0*/  IADD3.X R9, PT, PT, R17, UR17, RZ, P2, !PT ;  /* 0x0000001111097c10 */ /* 0x000fe400097fe4ff */
[----:B------:R-:W2:Y:S01]  /*def0*/  LDL.64 R16, [R1+0x520] ;  /* 0x0005200001107983 */ /* 0x000ea20000100a00 */
[----:B---3--:R-:W-:-:S03]  /*df00*/  IADD3 R4, P1, PT, R24, UR13, RZ ;  /* 0x0000000d18047c10 */ /* 0x008fc6000ff3e0ff */
[----:B------:R-:W3:Y:S01]  /*df10*/  LDG.E.U8 R51, desc[UR22][R8.64] ;  /* 0x0000001608337981 */ /* 0x000ee2000c1e1100 */
[----:B------:R-:W-:-:S03]  /*df20*/  IADD3.X R5, PT, PT, R25, UR17, RZ, P1, !PT ;  /* 0x0000001119057c10 */ /* 0x000fc60008ffe4ff */
[----:B------:R-:W3:Y:S01]  /*df30*/  LDL.64 R24, [R1+0x560] ;  /* 0x0005600001187983 */ /* 0x000ee20000100a00 */
[----:B----4-:R-:W-:-:S03]  /*df40*/  IADD3 R6, P1, PT, R14, UR13, RZ ;  /* 0x0000000d0e067c10 */ /* 0x010fc6000ff3e0ff */
[----:B------:R0:W4:Y:S01]  /*df50*/  LDG.E.U8 R52, desc[UR22][R4.64] ;  /* 0x0000001604347981 */ /* 0x000122000c1e1100 */
[----:B------:R-:W-:-:S03]  /*df60*/  IADD3.X R7, PT, PT, R15, UR17, RZ, P1, !PT ;  /* 0x000000110f077c10 */ /* 0x000fc60008ffe4ff */
[----:B------:R-:W4:Y:S01]  /*df70*/  LDL.64 R14, [R1+0x4e0] ;  /* 0x0004e000010e7983 */ /* 0x000f220000100a00 */
[----:B------:R-:W-:-:S03]  /*df80*/  IADD3 R36, P1, PT, R22, UR13, RZ ;  /* 0x0000000d16247c10 */ /* 0x000fc6000ff3e0ff */
[----:B------:R-:W4:Y:S01]  /*df90*/  LDG.E.U8 R50, desc[UR22][R6.64] ;  /* 0x0000001606327981 */ /* 0x000f22000c1e1100 */
[----:B0-----:R-:W-:Y:S02]  /*dfa0*/  IADD3 R4, P2, PT, R26, UR13, RZ ;  /* 0x0000000d1a047c10 */ /* 0x001fe4000ff5e0ff */
[----:B------:R-:W-:Y:S02]  /*dfb0*/  IADD3.X R37, PT, PT, R23, UR17, RZ, P1, !PT ;  /* 0x0000001117257c10 */ /* 0x000fe40008ffe4ff */
[----:B------:R-:W-:Y:S01]  /*dfc0*/  IADD3.X R5, PT, PT, R27, UR17, RZ, P2, !PT ;  /* 0x000000111b057c10 */ /* 0x000fe200097fe4ff */
[----:B------:R-:W4:Y:S01]  /*dfd0*/  LDL.64 R22, [R1+0x460] ;  /* 0x0004600001167983 */ /* 0x000f220000100a00 */
[----:B------:R-:W-:-:S03]  /*dfe0*/  IADD3 R8, P2, PT, R20, UR13, RZ ;  /* 0x0000000d14087c10 */ /* 0x000fc6000ff5e0ff */
[----:B------:R0:W4:Y:S01]  /*dff0*/  LDG.E.U8 R49, desc[UR22][R4.64] ;  /* 0x0000001604317981 */ /* 0x000122000c1e1100 */
[----:B------:R-:W-:-:S03]  /*e000*/  IADD3.X R9, PT, PT, R21, UR17, RZ, P2, !PT ;  /* 0x0000001115097c10 */ /* 0x000fc600097fe4ff */
[----:B------:R-:W4:Y:S04]  /*e010*/  LDL.64 R20, [R1+0x3e0] ;  /* 0x0003e00001147983 */ /* 0x000f280000100a00 */
[----:B------:R2:W4:Y:S01]  /*e020*/  LDG.E.U8 R35, desc[UR22][R8.64] ;  /* 0x0000001608237981 */ /* 0x000522000c1e1100 */
[----:B0-----:R-:W-:-:S03]  /*e030*/  IADD3 R4, P1, PT, R12, UR13, RZ ;  /* 0x0000000d0c047c10 */ /* 0x001fc6000ff3e0ff */
[----:B------:R-:W4:Y:S01]  /*e040*/  LDL.64 R26, [R1+0x658] ;  /* 0x00065800011a7983 */ /* 0x000f220000100a00 */
[----:B------:R-:W-:-:S03]  /*e050*/  IADD3.X R5, PT, PT, R13, UR17, RZ, P1, !PT ;  /* 0x000000110d057c10 */ /* 0x000fc60008ffe4ff */
[----:B------:R-:W4:Y:S01]  /*e060*/  LDG.E.U8 R36, desc[UR22][R36.64] ;  /* 0x0000001624247981 */ /* 0x000f22000c1e1100 */
[----:B------:R-:W-:-:S03]  /*e070*/  IADD3 R6, P2, PT, R10, UR13, RZ ;  /* 0x0000000d0a067c10 */ /* 0x000fc6000ff5e0ff */
[----:B------:R-:W4:Y:S01]  /*e080*/  LDG.E.U8 R5, desc[UR22][R4.64] ;  /* 0x0000001604057981 */ /* 0x000f22000c1e1100 */
[----:B------:R-:W-:-:S04]  /*e090*/  IADD3 R12, P1, PT, R18, UR13, RZ ;  /* 0x0000000d120c7c10 */ /* 0x000fc8000ff3e0ff */
[----:B------:R-:W-:Y:S02]  /*e0a0*/  IADD3.X R13, PT, PT, R19, UR17, RZ, P1, !PT ;  /* 0x00000011130d7c10 */ /* 0x000fe40008ffe4ff */
[----:B------:R-:W4:Y:S01]  /*e0b0*/  LDL.64 R18, [R1+0x698] ;  /* 0x0006980001127983 */ /* 0x000f220000100a00 */
[----:B------:R-:W-:-:S03]  /*e0c0*/  IADD3.X R7, PT, PT, R11, UR17, RZ, P2, !PT ;  /* 0x000000110b077c10 */ /* 0x000fc600097fe4ff */
[----:B------:R4:W4:Y:S04]  /*e0d0*/  LDG.E.U8 R34, desc[UR22][R12.64] ;  /* 0x000000160c227981 */ /* 0x000928000c1e1100 */
        /* <DEDUP_REMOVED lines=10> */
[----:B------:R-:W-:Y:S02]  /*e180*/  IADD3.X R13, PT, PT, R15, UR17, RZ, P2, !PT ;  /* 0x000000110f0d7c10 */ /* 0x000fe400097fe4ff */
[----:B0-----:R-:W-:Y:S02]  /*e190*/  IADD3 R10, P1, PT, R32, UR13, RZ ;  /* 0x0000000d200a7c10 */ /* 0x001fe4000ff3e0ff */
[----:B------:R-:W-:Y:S02]  /*e1a0*/  IADD3 R14, P2, PT, R22, UR13, RZ ;  /* 0x0000000d160e7c10 */ /* 0x000fe4000ff5e0ff */
[----:B------:R-:W-:Y:S02]  /*e1b0*/  IADD3.X R11, PT, PT, R33, UR17, RZ, P1, !PT ;  /* 0x00000011210b7c10 */ /* 0x000fe40008ffe4ff */
[----:B------:R-:W-:Y:S01]  /*e1c0*/  IADD3.X R15, PT, PT, R23, UR17, RZ, P2, !PT ;  /* 0x00000011170f7c10 */ /* 0x000fe200097fe4ff */
[----:B------:R0:W4:Y:S04]  /*e1d0*/  LDG.E.U8 R33, desc[UR22][R12.64] ;  /* 0x000000160c217981 */ /* 0x000128000c1e1100 */
[----:B------:R-:W4:Y:S04]  /*e1e0*/  LDL.64 R22, [R1+0x558] ;  /* 0x0005580001167983 */ /* 0x000f280000100a00 */
[----:B------:R1:W4:Y:S01]  /*e1f0*/  LDG.E.U8 R32, desc[UR22][R10.64] ;  /* 0x000000160a207981 */ /* 0x000322000c1e1100 */
[----:B0-----:R-:W-:-:S04]  /*e200*/  IADD3 R12, P1, PT, R30, UR13, RZ ;  /* 0x0000000d1e0c7c10 */ /* 0x001fc8000ff3e0ff */
[----:B------:R-:W-:Y:S02]  /*e210*/  IADD3.X R13, PT, PT, R31, UR17, RZ, P1, !PT ;  /* 0x000000111f0d7c10 */ /* 0x000fe40008ffe4ff */
[----:B------:R0:W4:Y:S01]  /*e220*/  LDG.E.U8 R31, desc[UR22][R14.64] ;  /* 0x000000160e1f7981 */ /* 0x000122000c1e1100 */
[----:B-1----:R-:W-:-:S03]  /*e230*/  IADD3 R10, P2, PT, R20, UR13, RZ ;  /* 0x0000000d140a7c10 */ /* 0x002fc6000ff5e0ff */
[----:B------:R1:W4:Y:S01]  /*e240*/  LDG.E.U8 R30, desc[UR22][R12.64] ;  /* 0x000000160c1e7981 */ /* 0x000322000c1e1100 */
[----:B------:R-:W-:-:S03]  /*e250*/  IADD3.X R11, PT, PT, R21, UR17, RZ, P2, !PT ;  /* 0x00000011150b7c10 */ /* 0x000fc600097fe4ff */
[----:B------:R-:W4:Y:S01]  /*e260*/  LDL.64 R20, [R1+0x4d8] ;  /* 0x0004d80001147983 */ /* 0x000f220000100a00 */
[----:B0-----:R-:W-:Y:S02]  /*e270*/  IADD3 R14, P3, PT, R28, UR13, RZ ;  /* 0x0000000d1c0e7c10 */ /* 0x001fe4000ff7e0ff */
[----:B-1----:R-:W-:Y:S02]  /*e280*/  IADD3 R12, P1, PT, R18, UR13, RZ ;  /* 0x0000000d120c7c10 */ /* 0x002fe4000ff3e0ff */
[----:B------:R-:W-:Y:S02]  /*e290*/  IADD3.X R15, PT, PT, R29, UR17, RZ, P3, !PT ;  /* 0x000000111d0f7c10 */ /* 0x000fe40009ffe4ff */
[----:B------:R-:W-:Y:S01]  /*e2a0*/  IADD3.X R13, PT, PT, R19, UR17, RZ, P1, !PT ;  /* 0x00000011130d7c10 */ /* 0x000fe20008ffe4ff */
[----:B------:R0:W4:Y:S04]  /*e2b0*/  LDG.E.U8 R29, desc[UR22][R10.64] ;  /* 0x000000160a1d7981 */ /* 0x000128000c1e1100 */
[----:B------:R-:W4:Y:S04]  /*e2c0*/  LDL.64 R18, [R1+0x458] ;  /* 0x0004580001127983 */ /* 0x000f280000100a00 */
[----:B------:R2:W4:Y:S01]  /*e2d0*/  LDG.E.U8 R28, desc[UR22][R14.64] ;  /* 0x000000160e1c7981 */ /* 0x000522000c1e1100 */
[----:B0-----:R-:W-:-:S04]  /*e2e0*/  IADD3 R10, P2, PT, R26, UR13, RZ ;  /* 0x0000000d1a0a7c10 */ /* 0x001fc8000ff5e0ff */
[----:B------:R-:W-:Y:S02]  /*e2f0*/  IADD3.X R11, PT, PT, R27, UR17, RZ, P2, !PT ;  /* 0x000000111b0b7c10 */ /* 0x000fe400097fe4ff */
[----:B------:R-:W4:Y:S04]  /*e300*/  LDG.E.U8 R27, desc[UR22][R12.64] ;  /* 0x000000160c1b7981 */ /* 0x000f28000c1e1100 */
[----:B------:R0:W4:Y:S01]  /*e310*/  LDG.E.U8 R26, desc[UR22][R10.64] ;  /* 0x000000160a1a7981 */ /* 0x000122000c1e1100 */
[----:B--2---:R-:W-:-:S04]  /*e320*/  IADD3 R14, P1, PT, R16, UR13, RZ ;  /* 0x0000000d100e7c10 */ /* 0x004fc8000ff3e0ff */
[----:B------:R-:W-:Y:S02]  /*e330*/  IADD3.X R15, PT, PT, R17, UR17, RZ, P1, !PT ;  /* 0x00000011110f7c10 */ /* 0x000fe40008ffe4ff */
[----:B------:R-:W2:Y:S01]  /*e340*/  LDL.64 R16, [R1+0x418] ;  /* 0x0004180001107983 */ /* 0x000ea20000100a00 */
[----:B0-----:R-:W-:-:S04]  /*e350*/  IADD3 R10, P1, PT, R40, UR13, RZ ;  /* 0x0000000d280a7c10 */ /* 0x001fc8000ff3e0ff */
[----:B------:R-:W-:Y:S02]  /*e360*/  IADD3.X R11, PT, PT, R41, UR17, RZ, P1, !PT ;  /* 0x00000011290b7c10 */ /* 0x000fe40008ffe4ff */
[----:B------:R-:W2:Y:S01]  /*e370*/  LDL.64 R40, [R1+0x650] ;  /* 0x0006500001287983 */ /* 0x000ea20000100a00 */
[----:B---3--:R-:W-:-:S04]  /*e380*/  IADD3 R12, P2, PT, R24, UR13, RZ ;  /* 0x0000000d180c7c10 */ /* 0x008fc8000ff5e0ff */
[----:B------:R-:W-:Y:S02]  /*e390*/  IADD3.X R13, PT, PT, R25, UR17, RZ, P2, !PT ;  /* 0x00000011190d7c10 */ /* 0x000fe400097fe4ff */
[----:B------:R4:W3:Y:S04]  /*e3a0*/  LDG.E.U8 R25, desc[UR22][R14.64] ;  /* 0x000000160e197981 */ /* 0x0008e8000c1e1100 */
[----:B------:R0:W3:Y:S01]  /*e3b0*/  LDG.E.U8 R24, desc[UR22][R12.64] ;  /* 0x000000160c187981 */ /* 0x0000e2000c1e1100 */
[----:B----4-:R-:W-:-:S04]  /*e3c0*/  IADD3 R14, P2, PT, R22, UR13, RZ ;  /* 0x0000000d160e7c10 */ /* 0x010fc8000ff5e0ff */
[----:B------:R-:W-:Y:S02]  /*e3d0*/  IADD3.X R15, PT, PT, R23, UR17, RZ, P2, !PT ;  /* 0x00000011170f7c10 */ /* 0x000fe400097fe4ff */
[----:B------:R1:W4:Y:S01]  /*e3e0*/  LDG.E.U8 R23, desc[UR22][R10.64] ;  /* 0x000000160a177981 */ /* 0x000322000c1e1100 */
[----:B0-----:R-:W-:-:S03]  /*e3f0*/  IADD3 R12, P1, PT, R38, UR13, RZ ;  /* 0x0000000d260c7c10 */ /* 0x001fc6000ff3e0ff */
[----:B------:R-:W3:Y:S01]  /*e400*/  LDG.E.U8 R22, desc[UR22][R14.64] ;  /* 0x000000160e167981 */ /* 0x000ee2000c1e1100 */
[----:B------:R-:W-:-:S03]  /*e410*/  IADD3.X R13, PT, PT, R39, UR17, RZ, P1, !PT ;  /* 0x00000011270d7c10 */ /* 0x000fc60008ffe4ff */
[----:B------:R-:W3:Y:S01]  /*e420*/  LDL.64 R38, [R1+0x610] ;  /* 0x0006100001267983 */ /* 0x000ee20000100a00 */
[----:B-1----:R-:W-:-:S04]  /*e430*/  IADD3 R10, P2, PT, R20, UR13, RZ ;  /* 0x0000000d140a7c10 */ /* 0x002fc8000ff5e0ff */
[----:B------:R-:W-:Y:S02]  /*e440*/  IADD3.X R11, PT, PT, R21, UR17, RZ, P2, !PT ;  /* 0x00000011150b7c10 */ /* 0x000fe400097fe4ff */
[----:B------:R-:W3:Y:S04]  /*e450*/  LDG.E.U8 R21, desc[UR22][R12.64] ;  /* 0x000000160c157981 */ /* 0x000ee8000c1e1100 */
[----:B------:R0:W3:Y:S02]  /*e460*/  LDG.E.U8 R20, desc[UR22][R10.64] ;  /* 0x000000160a147981 */ /* 0x0000e4000c1e1100 */
[----:B0-----:R-:W-:Y:S02]  /*e470*/  IADD3 R10, P2, PT, R18, UR13, RZ ;  /* 0x0000000d120a7c10 */ /* 0x001fe4000ff5e0ff */
[----:B------:R-:W-:-:S02]  /*e480*/  IADD3 R12, P1, PT, R44, UR13, RZ ;  /* 0x0000000d2c0c7c10 */ /* 0x000fc4000ff3e0ff */
[----:B------:R-:W-:Y:S02]  /*e490*/  IADD3.X R11, PT, PT, R19, UR17, RZ, P2, !PT ;  /* 0x00000011130b7c10 */ /* 0x000fe400097fe4ff */
[----:B------:R-:W-:Y:S02]  /*e4a0*/  IADD3.X R13, PT, PT, R45, UR17, RZ, P1, !PT ;  /* 0x000000112d0d7c10 */ /* 0x000fe40008ffe4ff */
[----:B------:R-:W3:Y:S04]  /*e4b0*/  LDL.64 R44, [R1+0x5d0] ;  /* 0x0005d000012c7983 */ /* 0x000ee80000100a00 */
[----:B------:R2:W3:Y:S04]  /*e4c0*/  LDG.E.U8 R18, desc[UR22][R10.64] ;  /* 0x000000160a127981 */ /* 0x0004e8000c1e1100 */
[----:B------:R-:W3:Y:S01]  /*e4d0*/  LDG.E.U8 R19, desc[UR22][R12.64] ;  /* 0x000000160c137981 */ /* 0x000ee2000c1e1100 */
[----:B--2---:R-:W-:-:S04]  /*e4e0*/  IADD3 R10, P1, PT, R16, UR13, RZ ;  /* 0x0000000d100a7c10 */ /* 0x004fc8000ff3e0ff */
[----:B------:R-:W-:-:S05]  /*e4f0*/  IADD3.X R11, PT, PT, R17, UR17, RZ, P1, !PT ;  /* 0x00000011110b7c10 */ /* 0x000fca0008ffe4ff */
[----:B------:R0:W2:Y:S02]  /*e500*/  LDG.E.U8 R17, desc[UR22][R10.64] ;  /* 0x000000160a117981 */ /* 0x0000a4000c1e1100 */
[----:B0-----:R-:W-:-:S04]  /*e510*/  IADD3 R10, P1, PT, R62, UR13, RZ ;  /* 0x0000000d3e0a7c10 */ /* 0x001fc8000ff3e0ff */
[----:B------:R-:W-:Y:S02]  /*e520*/  IADD3.X R11, PT, PT, R63, UR17, RZ, P1, !PT ;  /* 0x000000113f0b7c10 */ /* 0x000fe40008ffe4ff */
[----:B------:R-:W2:Y:S04]  /*e530*/  LDL.64 R62, [R1+0x738] ;  /* 0x00073800013e7983 */ /* 0x000ea80000100a00 */
[----:B------:R0:W4:Y:S02]  /*e540*/  LDG.E.U8 R16, desc[UR22][R10.64] ;  /* 0x000000160a107981 */ /* 0x000124000c1e1100 */
[----:B0-----:R-:W-:-:S04]  /*e550*/  IADD3 R10, P1, PT, R58, UR13, RZ ;  /* 0x0000000d3a0a7c10 */ /* 0x001fc8000ff3e0ff */
[----:B------:R-:W-:Y:S02]  /*e560*/  IADD3.X R11, PT, PT, R59, UR17, RZ, P1, !PT ;  /* 0x000000113b0b7c10 */ /* 0x000fe40008ffe4ff */
[----:B------:R-:W4:Y:S04]  /*e570*/  LDL.64 R58, [R1+0x6f0] ;  /* 0x0006f000013a7983 */ /* 0x000f280000100a00 */
        /* <DEDUP_REMOVED lines=13> */
[----:B---3--:R-:W-:-:S04]  /*e650*/  IADD3 R10, P1, PT, R38, UR13, RZ ;  /* 0x0000000d260a7c10 */ /* 0x008fc8000ff3e0ff */
[----:B------:R-:W-:Y:S02]  /*e660*/  IADD3.X R11, PT, PT, R39, UR17, RZ, P1, !PT ;  /* 0x00000011270b7c10 */ /* 0x000fe40008ffe4ff */
[----:B------:R-:W-:-:S04]  /*e670*/  IADD3 R38, P1, PT, R44, UR13, RZ ;  /* 0x0000000d2c267c10 */ /* 0x000fc8000ff3e0ff */
[----:B------:R-:W-:Y:S01]  /*e680*/  IADD3.X R39, PT, PT, R45, UR17, RZ, P1, !PT ;  /* 0x000000112d277c10 */ /* 0x000fe20008ffe4ff */
[----:B------:R-:W3:Y:S04]  /*e690*/  LDG.E.U8 R11, desc[UR22][R10.64] ;  /* 0x000000160a0b7981 */ /* 0x000ee8000c1e1100 */
[----:B------:R-:W3:Y:S04]  /*e6a0*/  LDL.64 R44, [R1+0x490] ;  /* 0x00049000012c7983 */ /* 0x000ee80000100a00 */
[----:B------:R0:W3:Y:S02]  /*e6b0*/  LDG.E.U8 R10, desc[UR22][R38.64] ;  /* 0x00000016260a7981 */ /* 0x0000e4000c1e1100 */
[----:B0-----:R-:W-:-:S04]  /*e6c0*/  IADD3 R38, P1, PT, R56, UR13, RZ ;  /* 0x0000000d38267c10 */ /* 0x001fc8000ff3e0ff */
[----:B------:R-:W-:Y:S02]  /*e6d0*/  IADD3.X R39, PT, PT, R57, UR17, RZ, P1, !PT ;  /* 0x0000001139277c10 */ /* 0x000fe40008ffe4ff */
[----:B------:R-:W3:Y:S01]  /*e6e0*/  LDL.64 R56, [R1+0x410] ;  /* 0x0004100001387983 */ /* 0x000ee20000100a00 */
[----:B------:R-:W-:-:S03]  /*e6f0*/  IADD3 R80, P1, PT, R80, UR13, RZ ;  /* 0x0000000d50507c10 */ /* 0x000fc6000ff3e0ff */
[----:B------:R0:W3:Y:S02]  /*e700*/  LDG.E.U8 R9, desc[UR22][R38.64] ;  /* 0x0000001626097981 */ /* 0x0000e4000c1e1100 */
[----:B0-----:R-:W-:Y:S01]  /*e710*/  VIADD R38, R68, UR50 ;  /* 0x0000003244267c36 */ /* 0x001fe20008000000 */
[----:B--2---:R-:W-:-:S04]  /*e720*/  IADD3.X R81, PT, PT, R63, UR17, RZ, P1, !PT ;  /* 0x000000113f517c10 */ /* 0x004fc80008ffe4ff */
[----:B------:R-:W-:Y:S01]  /*e730*/  IADD3 R38, P1, PT, R38, UR13, RZ ;  /* 0x0000000d26267c10 */ /* 0x000fe2000ff3e0ff */
[----:B------:R-:W2:Y:S04]  /*e740*/  LDL.64 R62, [R1+0x3d0] ;  /* 0x0003d000013e7983 */ /* 0x000ea80000100a00 */
[----:B------:R-:W2:Y:S01]  /*e750*/  LDG.E.U8 R80, desc[UR22][R80.64] ;  /* 0x0000001650507981 */ /* 0x000ea2000c1e1100 */
[----:B----4-:R-:W-:-:S03]  /*e760*/  IADD3.X R39, PT, PT, R59, UR17, RZ, P1, !PT ;  /* 0x000000113b277c10 */ /* 0x010fc60008ffe4ff */
[----:B------:R-:W4:Y:S04]  /*e770*/  LDL.64 R58, [R1+0x6c8] ;  /* 0x0006c800013a7983 */ /* 0x000f280000100a00 */
[----:B------:R0:W4:Y:S02]  /*e780*/  LDG.E.U8 R81, desc[UR22][R38.64] ;  /* 0x0000001626517981 */ /* 0x000124000c1e1100 */
[----:B0-----:R-:W-:-:S04]  /*e790*/  IADD3 R38, P1, PT, R42, UR13, RZ ;  /* 0x0000000d2a267c10 */ /* 0x001fc8000ff3e0ff */
[----:B------:R-:W-:Y:S02]  /*e7a0*/  IADD3.X R39, PT, PT, R43, UR17, RZ, P1, !PT ;  /* 0x000000112b277c10 */ /* 0x000fe40008ffe4ff */
[----:B------:R-:W4:Y:S04]  /*e7b0*/  LDL.64 R42, [R1+0x390] ;  /* 0x00039000012a7983 */ /* 0x000f280000100a00 */
[----:B------:R0:W4:Y:S02]  /*e7c0*/  LDG.E.U8 R48, desc[UR22][R38.64] ;  /* 0x0000001626307981 */ /* 0x000124000c1e1100 */
[----:B0-----:R-:W-:-:S04]  /*e7d0*/  IADD3 R38, P1, PT, R46, UR13, RZ ;  /* 0x0000000d2e267c10 */ /* 0x001fc8000ff3e0ff */
[----:B------:R-:W-:-:S05]  /*e7e0*/  IADD3.X R39, PT, PT, R47, UR17, RZ, P1, !PT ;  /* 0x000000112f277c10 */ /* 0x000fca0008ffe4ff */
[----:B------:R0:W4:Y:S02]  /*e7f0*/  LDG.E.U8 R47, desc[UR22][R38.64] ;  /* 0x00000016262f7981 */ /* 0x000124000c1e1100 */
[----:B0-----:R-:W-:-:S04]  /*e800*/  IADD3 R38, P1, PT, R40, UR13, RZ ;  /* 0x0000000d28267c10 */ /* 0x001fc8000ff3e0ff */
[----:B------:R-:W-:Y:S02]  /*e810*/  IADD3.X R39, PT, PT, R41, UR17, RZ, P1, !PT ;  /* 0x0000001129277c10 */ /* 0x000fe40008ffe4ff */
[----:B------:R-:W4:Y:S04]  /*e820*/  LDL.64 R40, [R1+0x688] ;  /* 0x0006880001287983 */ /* 0x000f280000100a00 */
[----:B------:R3:W4:Y:S02]  /*e830*/  LDG.E.U8 R46, desc[UR22][R38.64] ;  /* 0x00000016262e7981 */ /* 0x000724000c1e1100 */
[----:B---3--:R-:W-:-:S04]  /*e840*/  IADD3 R38, P1, PT, R44, UR13, RZ ;  /* 0x0000000d2c267c10 */ /* 0x008fc8000ff3e0ff */
[----:B------:R-:W-:-:S05]  /*e850*/  IADD3.X R39, PT, PT, R45, UR17, RZ, P1, !PT ;  /* 0x000000112d277c10 */ /* 0x000fca0008ffe4ff */
[----:B------:R0:W3:Y:S02]  /*e860*/  LDG.E.U8 R45, desc[UR22][R38.64] ;  /* 0x00000016262d7981 */ /* 0x0000e4000c1e1100 */
[----:B0-----:R-:W-:-:S04]  /*e870*/  IADD3 R38, P1, PT, R64, UR13, RZ ;  /* 0x0000000d40267c10 */ /* 0x001fc8000ff3e0ff */
[----:B------:R-:W-:Y:S02]  /*e880*/  IADD3.X R39, PT, PT, R65, UR17, RZ, P1, !PT ;  /* 0x0000001141277c10 */ /* 0x000fe40008ffe4ff */
[----:B------:R-:W3:Y:S04]  /*e890*/  LDL.64 R64, [R1+0x5c8] ;  /* 0x0005c80001407983 */ /* 0x000ee80000100a00 */
[----:B------:R0:W3:Y:S02]  /*e8a0*/  LDG.E.U8 R44, desc[UR22][R38.64] ;  /* 0x00000016262c7981 */ /* 0x0000e4000c1e1100 */
[----:B0-----:R-:W-:-:S04]  /*e8b0*/  IADD3 R38, P1, PT, R56, UR13, RZ ;  /* 0x0000000d38267c10 */ /* 0x001fc8000ff3e0ff */
[----:B------:R-:W-:Y:S02]  /*e8c0*/  IADD3.X R39, PT, PT, R57, UR17, RZ, P1, !PT ;  /* 0x0000001139277c10 */ /* 0x000fe40008ffe4ff */
[----:B------:R-:W3:Y:S04]  /*e8d0*/  LDL.64 R56, [R1+0x608] ;  /* 0x0006080001387983 */ /* 0x000ee80000100a00 */
[----:B------:R2:W3:Y:S02]  /*e8e0*/  LDG.E.U8 R2, desc[UR22][R38.64] ;  /* 0x0000001626027981 */ /* 0x0004e4000c1e1100 */
[----:B--2---:R-:W-:-:S04]  /*e8f0*/  IADD3 R38, P1, PT, R62, UR13, RZ ;  /* 0x0000000d3e267c10 */ /* 0x004fc8000ff3e0ff */
[----:B------:R-:W-:Y:S02]  /*e900*/  IADD3.X R39, PT, PT, R63, UR17, RZ, P1, !PT ;  /* 0x000000113f277c10 */ /* 0x000fe40008ffe4ff */
[----:B------:R-:W2:Y:S04]  /*e910*/  LDL.64 R62, [R1+0x728] ;  /* 0x00072800013e7983 */ /* 0x000ea80000100a00 */
[----:B------:R4:W2:Y:S02]  /*e920*/  LDG.E.U8 R4, desc[UR22][R38.64] ;  /* 0x0000001626047981 */ /* 0x0008a4000c1e1100 */
[----:B----4-:R-:W-:-:S04]  /*e930*/  IADD3 R38, P1, PT, R42, UR13, RZ ;  /* 0x0000000d2a267c10 */ /* 0x010fc8000ff3e0ff */
[----:B------:R-:W-:-:S05]  /*e940*/  IADD3.X R39, PT, PT, R43, UR17, RZ, P1, !PT ;  /* 0x000000112b277c10 */ /* 0x000fca0008ffe4ff */
[----:B------:R0:W4:Y:S02]  /*e950*/  LDG.E.U8 R43, desc[UR22][R38.64] ;  /* 0x00000016262b7981 */ /* 0x000124000c1e1100 */
[----:B0-----:R-:W-:-:S04]  /*e960*/  IADD3 R38, P1, PT, R58, UR13, RZ ;  /* 0x0000000d3a267c10 */ /* 0x001fc8000ff3e0ff */
[----:B------:R-:W-:Y:S02]  /*e970*/  IADD3.X R39, PT, PT, R59, UR17, RZ, P1, !PT ;  /* 0x000000113b277c10 */ /* 0x000fe40008ffe4ff */
[----:B------:R-:W2:Y:S04]  /*e980*/  LDL.64 R58, [R1+0x588] ;  /* 0x00058800013a7983 */ /* 0x000ea80000100a00 */
[----:B------:R0:W4:Y:S02]  /*e990*/  LDG.E.U8 R42, desc[UR22][R38.64] ;  /* 0x00000016262a7981 */ /* 0x000124000c1e1100 */
[----:B0-----:R-:W-:-:S04]  /*e9a0*/  IADD3 R38, P1, PT, R40, UR13, RZ ;  /* 0x0000000d28267c10 */ /* 0x001fc8000ff3e0ff */
[----:B------:R-:W-:-:S05]  /*e9b0*/  IADD3.X R39, PT, PT, R41, UR17, RZ, P1, !PT ;  /* 0x0000001129277c10 */ /* 0x000fca0008ffe4ff */
[----:B------:R0:W4:Y:S02]  /*e9c0*/  LDG.E.U8 R41, desc[UR22][R38.64] ;  /* 0x0000001626297981 */ /* 0x000124000c1e1100 */
[----:B0-----:R-:W-:-:S04]  /*e9d0*/  IADD3 R38, P1, PT, R70, UR13, RZ ;  /* 0x0000000d46267c10 */ /* 0x001fc8000ff3e0ff */
[----:B------:R-:W-:Y:S02]  /*e9e0*/  IADD3.X R39, PT, PT, R71, UR17, RZ, P1, !PT ;  /* 0x0000001147277c10 */ /* 0x000fe40008ffe4ff */
[----:B------:R-:W4:Y:S04]  /*e9f0*/  LDL.64 R70, [R1+0x6e8] ;  /* 0x0006e80001467983 */ /* 0x000f280000100a00 */
[----:B------:R3:W4:Y:S01]  /*ea00*/  LDG.E.U8 R40, desc[UR22][R38.64] ;  /* 0x0000001626287981 */ /* 0x000722000c1e1100 */
[----:B------:R-:W-:Y:S01]  /*ea10*/  UIMAD UR49, UR63, 0x9, URZ ;  /* 0x000000093f3178a4 */ /* 0x000fe2000f8e02ff */
[----:B---3--:R-:W-:-:S04]  /*ea20*/  IADD3 R38, P1, PT, R56, UR13, RZ ;  /* 0x0000000d38267c10 */ /* 0x008fc8000ff3e0ff */
[----:B------:R-:W-:Y:S02]  /*ea30*/  IADD3.X R39, PT, PT, R57, UR17, RZ, P1, !PT ;  /* 0x0000001139277c10 */ /* 0x000fe40008ffe4ff */
[----:B------:R-:W-:-:S04]  /*ea40*/  IADD3 R56, P1, PT, R64, UR13, RZ ;  /* 0x0000000d40387c10 */ /* 0x000fc8000ff3e0ff */
[----:B------:R-:W-:Y:S01]  /*ea50*/  IADD3.X R57, PT, PT, R65, UR17, RZ, P1, !PT ;  /* 0x0000001141397c10 */ /* 0x000fe20008ffe4ff */
[----:B------:R-:W3:Y:S04]  /*ea60*/  LDG.E.U8 R39, desc[UR22][R38.64] ;  /* 0x0000001626277981 */ /* 0x000ee8000c1e1100 */
[----:B------:R-:W3:Y:S04]  /*ea70*/  LDL.64 R64, [R1+0x768] ;  /* 0x0007680001407983 */ /* 0x000ee80000100a00 */
[----:B------:R2:W3:Y:S01]  /*ea80*/  LDG.E.U8 R38, desc[UR22][R56.64] ;  /* 0x0000001638267981 */ /* 0x0004e2000c1e1100 */
[----:B------:R-:W-:Y:S01]  /*ea90*/  UIMAD UR50, UR63, 0x11, URZ ;  /* 0x000000113f3278a4 */ /* 0x000fe2000f8e02ff */
[----:B--2---:R-:W-:-:S04]  /*eaa0*/  IADD3 R56, P1, PT, R58, UR13, RZ ;  /* 0x0000000d3a387c10 */ /* 0x004fc8000ff3e0ff */
[----:B------:R-:W-:-:S05]  /*eab0*/  IADD3.X R57, PT, PT, R59, UR17, RZ, P1, !PT ;  /* 0x000000113b397c10 */ /* 0x000fca0008ffe4ff */
[----:B------:R0:W2:Y:S02]  /*eac0*/  LDG.E.U8 R37, desc[UR22][R56.64] ;  /* 0x0000001638257981 */ /* 0x0000a4000c1e1100 */
[----:B0-----:R-:W-:-:S05]  /*ead0*/  VIADD R56, R68, UR21 ;  /* 0x0000001544387c36 */ /* 0x001fca0008000000 */
[----:B------:R-:W-:Y:S01]  /*eae0*/  IADD3 R56, P1, PT, R56, UR13, RZ ;  /* 0x0000000d38387c10 */ /* 0x000fe2000ff3e0ff */
[----:B------:R-:W-:-:S03]  /*eaf0*/  VIADD R58, R68, UR49 ;  /* 0x00000031443a7c36 */ /* 0x000fc60008000000 */
[----:B------:R-:W-:Y:S02]  /*eb00*/  IADD3.X R57, PT, PT, R67, UR17, RZ, P1, !PT ;  /* 0x0000001143397c10 */ /* 0x000fe40008ffe4ff */
[----:B------:R-:W-:Y:S01]  /*eb10*/  IADD3 R58, P1, PT, R58, UR13, RZ ;  /* 0x0000000d3a3a7c10 */ /* 0x000fe2000ff3e0ff */
[----:B------:R-:W2:Y:S04]  /*eb20*/  LDL.64 R66, [R1+0x6e0] ;  /* 0x0006e00001427983 */ /* 0x000ea80000100a00 */
[----:B------:R0:W2:Y:S01]  /*eb30*/  LDG.E.U8 R61, desc[UR22][R56.64] ;  /* 0x00000016383d7981 */ /* 0x0000a2000c1e1100 */
[----:B------:R-:W-:Y:S01]  /*eb40*/  IADD3.X R59, PT, PT, R63, UR17, RZ, P1, !PT ;  /* 0x000000113f3b7c10 */ /* 0x000fe20008ffe4ff */
[----:B------:R-:W-:-:S04]  /*eb50*/  USHF.L.U32 UR49, UR63, 0x1, URZ ;  /* 0x000000013f317899 */ /* 0x000fc800080006ff */
[----:B------:R1:W2:Y:S01]  /*eb60*/  LDG.E.U8 R62, desc[UR22][R58.64] ;  /* 0x000000163a3e7981 */ /* 0x0002a2000c1e1100 */
[----:B0-----:R-:W-:-:S05]  /*eb70*/  VIADD R56, R68, UR50 ;  /* 0x0000003244387c36 */ /* 0x001fca0008000000 */
[----:B------:R-:W-:-:S04]  /*eb80*/  IADD3 R56, P1, PT, R56, UR13, RZ ;  /* 0x0000000d38387c10 */ /* 0x000fc8000ff3e0ff */
[----:B----4-:R-:W-:Y:S02]  /*eb90*/  IADD3.X R57, PT, PT, R71, UR17, RZ, P1, !PT ;  /* 0x0000001147397c10 */ /* 0x010fe40008ffe4ff */
[----:B------:R-:W4:Y:S01]  /*eba0*/  LDL.64 R70, [R1+0x760] ;  /* 0x0007600001467983 */ /* 0x000f220000100a00 */
[----:B------:R-:W-:Y:S01]  /*ebb0*/  UIMAD UR50, UR63, 0xa, URZ ;  /* 0x0000000a3f3278a4 */ /* 0x000fe2000f8e02ff */
[----:B-1----:R-:W-:Y:S02]  /*ebc0*/  VIADD R58, R68, UR49 ;  /* 0x00000031443a7c36 */ /* 0x002fe40008000000 */
[----:B------:R0:W4:Y:S03]  /*ebd0*/  LDG.E.U8 R63, desc[UR22][R56.64] ;  /* 0x00000016383f7981 */ /* 0x000126000c1e1100 */
[----:B------:R-:W-:Y:S01]  /*ebe0*/  IADD3 R58, P1, PT, R58, UR13, RZ ;  /* 0x0000000d3a3a7c10 */ /* 0x000fe2000ff3e0ff */
[----:B0-----:R-:W-:Y:S01]  /*ebf0*/  VIADD R56, R68, UR50 ;  /* 0x0000003244387c36 */ /* 0x001fe20008000000 */
[----:B------:R-:W-:-:S02]  /*ec00*/  UIMAD UR49, UR63, 0x12, URZ ;  /* 0x000000123f3178a4 */ /* 0x000fc4000f8e02ff */
[----:B---3--:R-:W-:Y:S02]  /*ec10*/  IADD3.X R59, PT, PT, R65, UR17, RZ, P1, !PT ;  /* 0x00000011413b7c10 */ /* 0x008fe40008ffe4ff */
[----:B------:R-:W-:-:S03]  /*ec20*/  IADD3 R56, P1, PT, R56, UR13, RZ ;  /* 0x0000000d38387c10 */ /* 0x000fc6000ff3e0ff */
[----:B------:R0:W3:Y:S01]  /*ec30*/  LDG.E.U8 R64, desc[UR22][R58.64] ;  /* 0x000000163a407981 */ /* 0x0000e2000c1e1100 */
[----:B------:R-:W-:-:S03]  /*ec40*/  IADD3.X R57, PT, PT, R77, UR17, RZ, P1, !PT ;  /* 0x000000114d397c10 */ /* 0x000fc60008ffe4ff */
[----:B------:R-:W3:Y:S04]  /*ec50*/  LDL.64 R76, [R1+0x758] ;  /* 0x00075800014c7983 */ /* 0x000ee80000100a00 */
[----:B------:R1:W3:Y:S01]  /*ec60*/  LDG.E.U8 R65, desc[UR22][R56.64] ;  /* 0x0000001638417981 */ /* 0x0002e2000c1e1100 */
[----:B0-----:R-:W-:Y:S01]  /*ec70*/  VIADD R58, R68, UR49 ;  /* 0x00000031443a7c36 */ /* 0x001fe20008000000 */
[----:B------:R-:W-:-:S04]  /*ec80*/  UIMAD UR49, UR63, 0x3, URZ ;  /* 0x000000033f3178a4 */ /* 0x000fc8000f8e02ff */
[----:B------:R-:W-:Y:S02]  /*ec90*/  IADD3 R58, P1, PT, R58, UR13, RZ ;  /* 0x0000000d3a3a7c10 */ /* 0x000fe4000ff3e0ff */
[----:B-1----:R-:W-:Y:S02]  /*eca0*/  VIADD R56, R68, UR49 ;  /* 0x0000003144387c36 */ /* 0x002fe40008000000 */
[----:B--2---:R-:W-:-:S03]  /*ecb0*/  IADD3.X R59, PT, PT, R67, UR17, RZ, P1, !PT ;  /* 0x00000011433b7c10 */ /* 0x004fc60008ffe4ff */
[----:B------:R-:W-:Y:S01]  /*ecc0*/  IADD3 R56, P1, PT, R56, UR13, RZ ;  /* 0x0000000d38387c10 */ /* 0x000fe2000ff3e0ff */
[----:B------:R-:W-:Y:S01]  /*ecd0*/  UIMAD UR50, UR63, 0xb, URZ ;  /* 0x0000000b3f3278a4 */ /* 0x000fe2000f8e02ff */
[----:B------:R0:W2:Y:S02]  /*ece0*/  LDG.E.U8 R66, desc[UR22][R58.64] ;  /* 0x000000163a427981 */ /* 0x0000a4000c1e1100 */
[----:B----4-:R-:W-:Y:S02]  /*ecf0*/  IADD3.X R57, PT, PT, R71, UR17, RZ, P1, !PT ;  /* 0x0000001147397c10 */ /* 0x010fe40008ffe4ff */
[----:B------:R-:W4:Y:S01]  /*ed00*/  LDL.64 R70, [R1+0x710] ;  /* 0x0007100001467983 */ /* 0x000f220000100a00 */
[----:B------:R-:W-:Y:S01]  /*ed10*/  USHF.L.U32 UR49, UR63, 0x2, URZ ;  /* 0x000000023f317899 */ /* 0x000fe200080006ff */
[----:B0-----:R-:W-:Y:S02]  /*ed20*/  VIADD R58, R68, UR50 ;  /* 0x00000032443a7c36 */ /* 0x001fe40008000000 */
[----:B------:R0:W2:Y:S03]  /*ed30*/  LDG.E.U8 R67, desc[UR22][R56.64] ;  /* 0x0000001638437981 */ /* 0x0000a6000c1e1100 */
[----:B------:R-:W-:Y:S01]  /*ed40*/  IADD3 R58, P1, PT, R58, UR13, RZ ;  /* 0x0000000d3a3a7c10 */ /* 0x000fe2000ff3e0ff */
[----:B0-----:R-:W-:-:S03]  /*ed50*/  VIADD R56, R68, UR49 ;  /* 0x0000003144387c36 */ /* 0x001fc60008000000 */
[----:B------:R-:W-:Y:S02]  /*ed60*/  IADD3.X R59, PT, PT, R79, UR17, RZ, P1, !PT ;  /* 0x000000114f3b7c10 */ /* 0x000fe40008ffe4ff */
[----:B------:R-:W2:Y:S01]  /*ed70*/  LDL.64 R78, [R1+0x4c8] ;  /* 0x0004c800014e7983 */ /* 0x000ea20000100a00 */
[----:B------:R-:W-:Y:S01]  /*ed80*/  IADD3 R56, P1, PT, R56, UR13, RZ ;  /* 0x0000000d38387c10 */ /* 0x000fe2000ff3e0ff */
[----:B------:R-:W-:Y:S02]  /*ed90*/  UIMAD UR50, UR63, 0xc, URZ ;  /* 0x0000000c3f3278a4 */ /* 0x000fe4000f8e02ff */
[----:B------:R0:W2:Y:S01]  /*eda0*/  LDG.E.U8 R73, desc[UR22][R58.64] ;  /* 0x000000163a497981 */ /* 0x0000a2000c1e1100 */
[----:B---3--:R-:W-:Y:S02]  /*edb0*/  IADD3.X R57, PT, PT, R77, UR17, RZ, P1, !PT ;  /* 0x000000114d397c10 */ /* 0x008fe40008ffe4ff */
[----:B------:R-:W4:Y:S01]  /*edc0*/  S2R R77, SR_TID.X ;  /* 0x00000000004d7919 */ /* 0x000f220000002100 */
[----:B0-----:R-:W-:-:S02]  /*edd0*/  VIADD R58, R68, UR50 ;  /* 0x00000032443a7c36 */ /* 0x001fc40008000000 */
[----:B------:R0:W3:Y:S01]  /*ede0*/  LDG.E.U8 R74, desc[UR22][R56.64] ;  /* 0x00000016384a7981 */ /* 0x0000e2000c1e1100 */
[----:B----4-:R-:W-:-:S03]  /*edf0*/  LOP3.LUT R70, R77, 0x7f, RZ, 0xc0, !PT ;  /* 0x0000007f4d467812 */ /* 0x010fc600078ec0ff */
[----:B------:R-:W4:Y:S01]  /*ee00*/  LDL.64 R76, [R1+0x488] ;  /* 0x00048800014c7983 */ /* 0x000f220000100a00 */
[----:B------:R-:W-:-:S04]  /*ee10*/  IADD3 R58, P1, PT, R58, UR13, RZ ;  /* 0x0000000d3a3a7c10 */ /* 0x000fc8000ff3e0ff */
[----:B------:R-:W-:Y:S02]  /*ee20*/  IADD3.X R59, PT, PT, R71, UR17, RZ, P1, !PT ;  /* 0x00000011473b7c10 */ /* 0x000fe40008ffe4ff */
[----:B0-----:R-:W-:-:S03]  /*ee30*/  IADD3 R56, P1, PT, R90, UR13, RZ ;  /* 0x0000000d5a387c10 */ /* 0x001fc6000ff3e0ff */
[----:B------:R-:W3:Y:S01]  /*ee40*/  LDG.E.U8 R58, desc[UR22][R58.64] ;  /* 0x000000163a3a7981 */ /* 0x000ee2000c1e1100 */
[----:B------:R-:W-:-:S03]  /*ee50*/  IADD3.X R57, PT, PT, R91, UR17, RZ, P1, !PT ;  /* 0x000000115b397c10 */ /* 0x000fc60008ffe4ff */
[----:B------:R-:W3:Y:S04]  /*ee60*/  LDL.64 R90, [R1+0x448] ;  /* 0x00044800015a7983 */ /* 0x000ee80000100a00 */
[----:B------:R0:W3:Y:S02]  /*ee70*/  LDG.E.U8 R59, desc[UR22][R56.64] ;  /* 0x00000016383b7981 */ /* 0x0000e4000c1e1100 */
[----:B0-----:R-:W-:-:S04]  /*ee80*/  IADD3 R56, P1, PT, R88, UR13, RZ ;  /* 0x0000000d58387c10 */ /* 0x001fc8000ff3e0ff */
[----:B------:R-:W-:Y:S02]  /*ee90*/  IADD3.X R57, PT, PT, R89, UR17, RZ, P1, !PT ;  /* 0x0000001159397c10 */ /* 0x000fe40008ffe4ff */
[----:B------:R-:W3:Y:S04]  /*eea0*/  LDL.64 R88, [R1+0x408] ;  /* 0x0004080001587983 */ /* 0x000ee80000100a00 */
[----:B------:R0:W-:Y:S04]  /*eeb0*/  STS.U8 [R70+UR7+0x4000], R75 ;  /* 0x0040004b46007988 */ /* 0x0001e80008000007 */
[----:B0-----:R2:W3:Y:S02]  /*eec0*/  LDG.E.U8 R75, desc[UR22][R56.64] ;  /* 0x00000016384b7981 */ /* 0x0014e4000c1e1100 */
[----:B--2---:R-:W-:-:S04]  /*eed0*/  IADD3 R56, P1, PT, R78, UR13, RZ ;  /* 0x0000000d4e387c10 */ /* 0x004fc8000ff3e0ff */
[----:B------:R-:W-:Y:S02]  /*eee0*/  IADD3.X R57, PT, PT, R79, UR17, RZ, P1, !PT ;  /* 0x000000114f397c10 */ /* 0x000fe40008ffe4ff */
[----:B------:R-:W2:Y:S04]  /*eef0*/  LDL.64 R78, [R1+0x3c8] ;  /* 0x0003c800014e7983 */ /* 0x000ea80000100a00 */
[----:B------:R0:W-:Y:S04]  /*ef00*/  STS.U8 [R70+UR7+0x4400], R80 ;  /* 0x0044005046007988 */ /* 0x0001e80008000007 */
[----:B0-----:R4:W2:Y:S02]  /*ef10*/  LDG.E.U8 R80, desc[UR22][R56.64] ;  /* 0x0000001638507981 */ /* 0x0018a4000c1e1100 */
[----:B----4-:R-:W-:-:S04]  /*ef20*/  IADD3 R56, P1, PT, R76, UR13, RZ ;  /* 0x0000000d4c387c10 */ /* 0x010fc8000ff3e0ff */
[----:B------:R-:W-:Y:S02]  /*ef30*/  IADD3.X R57, PT, PT, R77, UR17, RZ, P1, !PT ;  /* 0x000000114d397c10 */ /* 0x000fe40008ffe4ff */
[----:B------:R-:W4:Y:S04]  /*ef40*/  LDL.64 R76, [R1+0x388] ;  /* 0x00038800014c7983 */ /* 0x000f280000100a00 */
[----:B------:R0:W-:Y:S04]  /*ef50*/  STS.U8 [R70+UR7+0x4800], R81 ;  /* 0x0048005146007988 */ /* 0x0001e80008000007 */
[----:B0-----:R3:W4:Y:S02]  /*ef60*/  LDG.E.U8 R81, desc[UR22][R56.64] ;  /* 0x0000001638517981 */ /* 0x001724000c1e1100 */
[----:B---3--:R-:W-:-:S04]  /*ef70*/  IADD3 R56, P1, PT, R90, UR13, RZ ;  /* 0x0000000d5a387c10 */ /* 0x008fc8000ff3e0ff */
[----:B------:R-:W-:Y:S01]  /*ef80*/  IADD3.X R57, PT, PT, R91, UR17, RZ, P1, !PT ;  /* 0x000000115b397c10 */ /* 0x000fe20008ffe4ff */
[----:B------:R0:W-:Y:S01]  /*ef90*/  STS.U8 [R70+UR7+0x4c00], R82 ;  /* 0x004c005246007988 */ /* 0x0001e20008000007 */
[----:B------:R-:W-:-:S03]  /*efa0*/  UIMAD UR49, UR63, 0x5, URZ ;  /* 0x000000053f3178a4 */ /* 0x000fc6000f8e02ff */
[----:B------:R-:W3:Y:S04]  /*efb0*/  LDL.64 R90, [R1+0x680] ;  /* 0x00068000015a7983 */ /* 0x000ee80000100a00 */
[----:B0-----:R0:W3:Y:S02]  /*efc0*/  LDG.E.U8 R82, desc[UR22][R56.64] ;  /* 0x0000001638527981 */ /* 0x0010e4000c1e1100 */
[----:B0-----:R-:W-:-:S04]  /*efd0*/  IADD3 R56, P1, PT, R88, UR13, RZ ;  /* 0x0000000d58387c10 */ /* 0x001fc8000ff3e0ff */
[----:B------:R-:W-:Y:S02]  /*efe0*/  IADD3.X R57, PT, PT, R89, UR17, RZ, P1, !PT ;  /* 0x0000001159397c10 */ /* 0x000fe40008ffe4ff */
[----:B------:R-:W3:Y:S04]  /*eff0*/  LDL.64 R88, [R1+0x750] ;  /* 0x0007500001587983 */ /* 0x000ee80000100a00 */
[----:B------:R0:W-:Y:S04]  /*f000*/  STS.U8 [R70+UR7+0x5000], R83 ;  /* 0x0050005346007988 */ /* 0x0001e80008000007 */
[----:B0-----:R2:W3:Y:S02]  /*f010*/  LDG.E.U8 R83, desc[UR22][R56.64] ;  /* 0x0000001638537981 */ /* 0x0014e4000c1e1100 */
[----:B--2---:R-:W-:-:S04]  /*f020*/  IADD3 R56, P1, PT, R78, UR13, RZ ;  /* 0x0000000d4e387c10 */ /* 0x004fc8000ff3e0ff */
[----:B------:R-:W-:Y:S01]  /*f030*/  IADD3.X R57, PT, PT, R79, UR17, RZ, P1, !PT ;  /* 0x000000114f397c10 */ /* 0x000fe20008ffe4ff */
[----:B------:R0:W-:Y:S04]  /*f040*/  STS.U8 [R70+UR7+0x5400], R84 ;  /* 0x0054005446007988 */ /* 0x0001e80008000007 */
[----:B------:R-:W2:Y:S04]  /*f050*/  LDL.64 R78, [R1+0x708] ;  /* 0x00070800014e7983 */ /* 0x000ea80000100a00 */
[----:B0-----:R4:W2:Y:S02]  /*f060*/  LDG.E.U8 R84, desc[UR22][R56.64] ;  /* 0x0000001638547981 */ /* 0x0018a4000c1e1100 */
[----:B----4-:R-:W-:-:S04]  /*f070*/  IADD3 R56, P1, PT, R76, UR13, RZ ;  /* 0x0000000d4c387c10 */ /* 0x010fc8000ff3e0ff */
[----:B------:R-:W-:Y:S02]  /*f080*/  IADD3.X R57, PT, PT, R77, UR17, RZ, P1, !PT ;  /* 0x000000114d397c10 */ /* 0x000fe40008ffe4ff */
[----:B------:R-:W4:Y:S04]  /*f090*/  LDL.64 R76, [R1+0x6c0] ;  /* 0x0006c000014c7983 */ /* 0x000f280000100a00 */
[----:B------:R0:W-:Y:S04]  /*f0a0*/  STS.U8 [R70+UR7+0x5800], R85 ;  /* 0x0058005546007988 */ /* 0x0001e80008000007 */
[----:B0-----:R0:W4:Y:S02]  /*f0b0*/  LDG.E.U8 R85, desc[UR22][R56.64] ;  /* 0x0000001638557981 */ /* 0x001124000c1e1100 */
[----:B0-----:R-:W-:Y:S01]  /*f0c0*/  VIADD R56, R68, UR49 ;  /* 0x0000003144387c36 */ /* 0x001fe20008000000 */
[----:B------:R-:W-:-:S04]  /*f0d0*/  UIMAD UR49, UR63, 0xd, URZ ;  /* 0x0000000d3f3178a4 */ /* 0x000fc8000f8e02ff */
[----:B------:R-:W-:Y:S01]  /*f0e0*/  IADD3 R56, P1, PT, R56, UR13, RZ ;  /* 0x0000000d38387c10 */ /* 0x000fe2000ff3e0ff */
[----:B------:R0:W-:Y:S03]  /*f0f0*/  STS.U8 [R70+UR7+0x5c00], R86 ;  /* 0x005c005646007988 */ /* 0x0001e60008000007 */
[----:B---3--:R-:W-:Y:S02]  /*f100*/  IADD3.X R57, PT, PT, R89, UR17, RZ, P1, !PT ;  /* 0x0000001159397c10 */ /* 0x008fe40008ffe4ff */
[----:B------:R-:W3:Y:S04]  /*f110*/  LDL.64 R88, [R1+0x640] ;  /* 0x0006400001587983 */ /* 0x000ee80000100a00 */
[----:B0-----:R0:W3:Y:S02]  /*f120*/  LDG.E.U8 R86, desc[UR22][R56.64] ;  /* 0x0000001638567981 */ /* 0x0010e4000c1e1100 */
[----:B0-----:R-:W-:-:S05]  /*f130*/  VIADD R56, R68, UR49 ;  /* 0x0000003144387c36 */ /* 0x001fca0008000000 */
[----:B------:R-:W-:-:S04]  /*f140*/  IADD3 R56, P1, PT, R56, UR13, RZ ;  /* 0x0000000d38387c10 */ /* 0x000fc8000ff3e0ff */
[----:B--2---:R-:W-:Y:S02]  /*f150*/  IADD3.X R57, PT, PT, R79, UR17, RZ, P1, !PT ;  /* 0x000000114f397c10 */ /* 0x004fe40008ffe4ff */
[----:B------:R-:W2:Y:S04]  /*f160*/  LDL.64 R78, [R1+0x600] ;  /* 0x00060000014e7983 */ /* 0x000ea80000100a00 */
[----:B------:R4:W2:Y:S02]  /*f170*/  LDG.E.U8 R87, desc[UR22][R56.64] ;  /* 0x0000001638577981 */ /* 0x0008a4000c1e1100 */
[----:B----4-:R-:W-:-:S04]  /*f180*/  IADD3 R56, P1, PT, R76, UR13, RZ ;  /* 0x0000000d4c387c10 */ /* 0x010fc8000ff3e0ff */
[----:B------:R-:W-:Y:S02]  /*f190*/  IADD3.X R57, PT, PT, R77, UR17, RZ, P1, !PT ;  /* 0x000000114d397c10 */ /* 0x000fe40008ffe4ff */
[----:B------:R-:W4:Y:S04]  /*f1a0*/  LDL.64 R76, [R1+0x5c0] ;  /* 0x0005c000014c7983 */ /* 0x000f280000100a00 */
[----:B------:R-:W-:Y:S04]  /*f1b0*/  STS.U8 [R70+UR7+0x6000], R55 ;  /* 0x0060003746007988 */ /* 0x000fe80008000007 */
[----:B------:R-:W-:Y:S04]  /*f1c0*/  STS.U8 [R70+UR7+0x6400], R60 ;  /* 0x0064003c46007988 */ /* 0x000fe80008000007 */
[----:B------:R0:W-:Y:S04]  /*f1d0*/  STS.U8 [R70+UR7+0x6800], R54 ;  /* 0x0068003646007988 */ /* 0x0001e80008000007 */
[----:B------:R-:W4:Y:S01]  /*f1e0*/  LDG.E.U8 R56, desc[UR22][R56.64] ;  /* 0x0000001638387981 */ /* 0x000f22000c1e1100 */
[----:B0-----:R-:W-:-:S04]  /*f1f0*/  IADD3 R54, P1, PT, R90, UR13, RZ ;  /* 0x0000000d5a367c10 */ /* 0x001fc8000ff3e0ff */
[----:B------:R-:W-:Y:S02]  /*f200*/  IADD3.X R55, PT, PT, R91, UR17, RZ, P1, !PT ;  /* 0x000000115b377c10 */ /* 0x000fe40008ffe4ff */
[----:B------:R-:W4:Y:S04]  /*f210*/  LDL.64 R90, [R1+0x580] ;  /* 0x00058000015a7983 */ /* 0x000f280000100a00 */
[----:B------:R3:W4:Y:S04]  /*f220*/  LDG.E.U8 R57, desc[UR22][R54.64] ;  /* 0x0000001636397981 */ /* 0x000728000c1e1100 */
[----:B------:R-:W-:Y:S01]  /*f230*/  STS.U8 [R70+UR7+0x6c00], R53 ;  /* 0x006c003546007988 */ /* 0x000fe20008000007 */
[----:B---3--:R-:W-:-:S04]  /*f240*/  IADD3 R54, P1, PT, R88, UR13, RZ ;  /* 0x0000000d58367c10 */ /* 0x008fc8000ff3e0ff */
[----:B------:R-:W-:Y:S02]  /*f250*/  IADD3.X R55, PT, PT, R89, UR17, RZ, P1, !PT ;  /* 0x0000001159377c10 */ /* 0x000fe40008ffe4ff */
[----:B------:R-:W3:Y:S04]  /*f260*/  LDL.64 R88, [R1+0x540] ;  /* 0x0005400001587983 */ /* 0x000ee80000100a00 */
[----:B------:R2:W-:Y:S04]  /*f270*/  STS.U8 [R70+UR7+0x7000], R52 ;  /* 0x0070003446007988 */ /* 0x0005e80008000007 */
[----:B------:R-:W3:Y:S01]  /*f280*/  LDG.E.U8 R54, desc[UR22][R54.64] ;  /* 0x0000001636367981 */ /* 0x000ee2000c1e1100 */
[----:B--2---:R-:W-:-:S04]  /*f290*/  IADD3 R52, P1, PT, R78, UR13, RZ ;  /* 0x0000000d4e347c10 */ /* 0x004fc8000ff3e0ff */
[----:B------:R-:W-:Y:S02]  /*f2a0*/  IADD3.X R53, PT, PT, R79, UR17, RZ, P1, !PT ;  /* 0x000000114f357c10 */ /* 0x000fe40008ffe4ff */
[----:B------:R-:W2:Y:S04]  /*f2b0*/  LDL.64 R78, [R1+0x500] ;  /* 0x00050000014e7983 */ /* 0x000ea80000100a00 */
[----:B------:R4:W2:Y:S04]  /*f2c0*/  LDG.E.U8 R55, desc[UR22][R52.64] ;  /* 0x0000001634377981 */ /* 0x0008a8000c1e1100 */
[----:B------:R-:W-:Y:S04]  /*f2d0*/  STS.U8 [R70+UR7+0x7400], R51 ;  /* 0x0074003346007988 */ /* 0x000fe80008000007 */
[----:B------:R-:W-:Y:S04]  /*f2e0*/  STS.U8 [R70+UR7+0x7800], R50 ;  /* 0x0078003246007988 */ /* 0x000fe80008000007 */
[----:B------:R0:W-:Y:S04]  /*f2f0*/  STS.U8 [R70+UR7+0x7c00], R49 ;  /* 0x007c003146007988 */ /* 0x0001e80008000007 */
[----:B0-----:R-:W2:Y:S01]  /*f300*/  LDL.64 R70, [R1+0x480] ;  /* 0x0004800001467983 */ /* 0x001ea20000100a00 */
[----:B----4-:R-:W-:-:S04]  /*f310*/  IADD3 R52, P1, PT, R76, UR13, RZ ;  /* 0x0000000d4c347c10 */ /* 0x010fc8000ff3e0ff */
[----:B------:R-:W-:Y:S02]  /*f320*/  IADD3.X R53, PT, PT, R77, UR17, RZ, P1, !PT ;  /* 0x000000114d357c10 */ /* 0x000fe40008ffe4ff */
[----:B------:R-:W4:Y:S04]  /*f330*/  LDL.64 R76, [R1+0x4c0] ;  /* 0x0004c000014c7983 */ /* 0x000f280000100a00 */
[----:B------:R-:W4:Y:S01]  /*f340*/  LDG.E.U8 R52, desc[UR22][R52.64] ;  /* 0x0000001634347981 */ /* 0x000f22000c1e1100 */
[----:B------:R-:W-:-:S04]  /*f350*/  IADD3 R50, P1, PT, R90, UR13, RZ ;  /* 0x0000000d5a327c10 */ /* 0x000fc8000ff3e0ff */
[----:B------:R-:W-:Y:S01]  /*f360*/  IADD3.X R51, PT, PT, R91, UR17, RZ, P1, !PT ;  /* 0x000000115b337c10 */ /* 0x000fe20008ffe4ff */
[----:B------:R0:W-:Y:S04]  /*f370*/  STS.U8 [R120+UR7+0x4080], R61 ;  /* 0x0040803d78007988 */ /* 0x0001e80008000007 */
[----:B------:R3:W4:Y:S04]  /*f380*/  LDG.E.U8 R53, desc[UR22][R50.64] ;  /* 0x0000001632357981 */ /* 0x000728000c1e1100 */
[----:B------:R1:W-:Y:S04]  /*f390*/  STS.U8 [R120+UR7+0x4480], R62 ;  /* 0x0044803e78007988 */ /* 0x0003e80008000007 */
[----:B------:R0:W-:Y:S04]  /*f3a0*/  STS.U8 [R120+UR7+0x4c80], R36 ;  /* 0x004c802478007988 */ /* 0x0001e80008000007 */
[----:B------:R0:W-:Y:S01]  /*f3b0*/  STS.U8 [R120+UR7+0x4880], R63 ;  /* 0x0048803f78007988 */ /* 0x0001e20008000007 */
[----:B---3--:R-:W-:-:S03]  /*f3c0*/  IADD3 R50, P1, PT, R88, UR13, RZ ;  /* 0x0000000d58327c10 */ /* 0x008fc6000ff3e0ff */
[----:B------:R3:W-:Y:S01]  /*f3d0*/  STS.U8 [R120+UR7+0x5480], R5 ;  /* 0x0054800578007988 */ /* 0x0007e20008000007 */
[----:B------:R-:W-:-:S03]  /*f3e0*/  IADD3.X R51, PT, PT, R89, UR17, RZ, P1, !PT ;  /* 0x0000001159337c10 */ /* 0x000fc60008ffe4ff */
[----:B------:R-:W3:Y:S04]  /*f3f0*/  LDL.64 R88, [R1+0x440] ;  /* 0x0004400001587983 */ /* 0x000ee80000100a00 */
[----:B------:R2:W3:Y:S01]  /*f400*/  LDG.E.U8 R49, desc[UR22][R50.64] ;  /* 0x0000001632317981 */ /* 0x0004e2000c1e1100 */
[----:B------:R-:W-:-:S03]  /*f410*/  UIMAD UR49, UR63, 0x6, URZ ;  /* 0x000000063f3178a4 */ /* 0x000fc6000f8e02ff */
[----:B------:R0:W-:Y:S04]  /*f420*/  STS.U8 [R120+UR7+0x5c80], R34 ;  /* 0x005c802278007988 */ /* 0x0001e80008000007 */
[----:B------:R-:W-:Y:S04]  /*f430*/  STS.U8 [R120+UR7+0x5080], R35 ;  /* 0x0050802378007988 */ /* 0x000fe80008000007 */
[----:B------:R0:W-:Y:S04]  /*f440*/  STS.U8 [R120+UR7+0x5880], R6 ;  /* 0x0058800678007988 */ /* 0x0001e80008000007 */
[----:B------:R0:W-:Y:S04]  /*f450*/  STS.U8 [R120+UR7+0x6080], R7 ;  /* 0x0060800778007988 */ /* 0x0001e80008000007 */
[----:B------:R0:W-:Y:S01]  /*f460*/  STS.U8 [R120+UR7+0x6480], R8 ;  /* 0x0064800878007988 */ /* 0x0001e20008000007 */
[----:B--2---:R-:W-:-:S03]  /*f470*/  IADD3 R50, P1, PT, R78, UR13, RZ ;  /* 0x0000000d4e327c10 */ /* 0x004fc6000ff3e0ff */
[----:B------:R2:W-:Y:S01]  /*f480*/  STS.U8 [R120+UR7+0x6880], R33 ;  /* 0x0068802178007988 */ /* 0x0005e20008000007 */
[----:B------:R-:W-:-:S03]  /*f490*/  IADD3.X R51, PT, PT, R79, UR17, RZ, P1, !PT ;  /* 0x000000114f337c10 */ /* 0x000fc60008ffe4ff */
[----:B------:R0:W-:Y:S04]  /*f4a0*/  STS.U8 [R120+UR7+0x6c80], R32 ;  /* 0x006c802078007988 */ /* 0x0001e80008000007 */
[----:B------:R-:W2:Y:S04]  /*f4b0*/  LDL.64 R78, [R1+0x400] ;  /* 0x00040000014e7983 */ /* 0x000ea80000100a00 */
[----:B------:R4:W2:Y:S04]  /*f4c0*/  LDG.E.U8 R60, desc[UR22][R50.64] ;  /* 0x00000016323c7981 */ /* 0x0008a8000c1e1100 */
[----:B------:R0:W-:Y:S04]  /*f4d0*/  STS.U8 [R120+UR7+0x7080], R31 ;  /* 0x0070801f78007988 */ /* 0x0001e80008000007 */
[----:B------:R0:W-:Y:S04]  /*f4e0*/  STS.U8 [R120+UR7+0x7480], R30 ;  /* 0x0074801e78007988 */ /* 0x0001e80008000007 */
[----:B------:R0:W-:Y:S04]  /*f4f0*/  STS.U8 [R120+UR7+0x7880], R29 ;  /* 0x0078801d78007988 */ /* 0x0001e80008000007 */
[----:B------:R0:W-:Y:S04]  /*f500*/  STS.U8 [R120+UR7+0x7c80], R28 ;  /* 0x007c801c78007988 */ /* 0x0001e80008000007 */
[----:B------:R-:W2:Y:S01]  /*f510*/  LDL.64 R90, [R1+0x470] ;  /* 0x00047000015a7983 */ /* 0x000ea20000100a00 */
[----:B----4-:R-:W-:-:S04]  /*f520*/  IADD3 R50, P1, PT, R76, UR13, RZ ;  /* 0x0000000d4c327c10 */ /* 0x010fc8000ff3e0ff */
[----:B------:R-:W-:Y:S02]  /*f530*/  IADD3.X R51, PT, PT, R77, UR17, RZ, P1, !PT ;  /* 0x000000114d337c10 */ /* 0x000fe40008ffe4ff */
[----:B------:R-:W4:Y:S04]  /*f540*/  LDL.64 R76, [R1+0x3c0] ;  /* 0x0003c000014c7983 */ /* 0x000f280000100a00 */
[----:B0-----:R0:W4:Y:S02]  /*f550*/  LDG.E.U8 R61, desc[UR22][R50.64] ;  /* 0x00000016323d7981 */ /* 0x001124000c1e1100 */
[----:B0-----:R-:W-:-:S04]  /*f560*/  IADD3 R50, P1, PT, R70, UR13, RZ ;  /* 0x0000000d46327c10 */ /* 0x001fc8000ff3e0ff */
[----:B------:R-:W-:Y:S02]  /*f570*/  IADD3.X R51, PT, PT, R71, UR17, RZ, P1, !PT ;  /* 0x0000001147337c10 */ /* 0x000fe40008ffe4ff */
[----:B------:R-:W4:Y:S04]  /*f580*/  LDL.64 R70, [R1+0x380] ;  /* 0x0003800001467983 */ /* 0x000f280000100a00 */
[----:B-1----:R3:W4:Y:S02]  /*f590*/  LDG.E.U8 R62, desc[UR22][R50.64] ;  /* 0x00000016323e7981 */ /* 0x002724000c1e1100 */
[----:B---3--:R-:W-:-:S04]  /*f5a0*/  IADD3 R50, P1, PT, R88, UR13, RZ ;  /* 0x0000000d58327c10 */ /* 0x008fc8000ff3e0ff */
        /* <DEDUP_REMOVED lines=8> */
[----:B------:R-:W-:Y:S02]  /*f630*/  IADD3.X R51, PT, PT, R77, UR17, RZ, P1, !PT ;  /* 0x000000114d337c10 */ /* 0x000fe40008ffe4ff */
[----:B------:R-:W4:Y:S04]  /*f640*/  LDL.64 R76, [R1+0x6b8] ;  /* 0x0006b800014c7983 */ /* 0x000f280000100a00 */
[----:B------:R0:W4:Y:S02]  /*f650*/  LDG.E.U8 R5, desc[UR22][R50.64] ;  /* 0x0000001632057981 */ /* 0x000124000c1e1100 */
[----:B0-----:R-:W-:-:S04]  /*f660*/  IADD3 R50, P1, PT, R70, UR13, RZ ;  /* 0x0000000d46327c10 */ /* 0x001fc8000ff3e0ff */
[----:B------:R-:W-:Y:S02]  /*f670*/  IADD3.X R51, PT, PT, R71, UR17, RZ, P1, !PT ;  /* 0x0000001147337c10 */ /* 0x000fe40008ffe4ff */
[----:B------:R-:W4:Y:S01]  /*f680*/  LDL.64 R70, [R1+0x678] ;  /* 0x0006780001467983 */ /* 0x000f220000100a00 */
[----:B------:R-:W-:Y:S01]  /*f690*/  VIADD R34, R68, UR49 ;  /* 0x0000003144227c36 */ /* 0x000fe20008000000 */
[----:B------:R-:W-:Y:S02]  /*f6a0*/  UIMAD UR49, UR63, 0xe, URZ ;  /* 0x0000000e3f3178a4 */ /* 0x000fe4000f8e02ff */
[----:B------:R-:W4:Y:S02]  /*f6b0*/  LDG.E.U8 R50, desc[UR22][R50.64] ;  /* 0x0000001632327981 */ /* 0x000f24000c1e1100 */
[----:B------:R-:W-:Y:S02]  /*f6c0*/  IADD3 R34, P1, PT, R34, UR13, RZ ;  /* 0x0000000d22227c10 */ /* 0x000fe4000ff3e0ff */
[----:B------:R-:W-:-:S02]  /*f6d0*/  VIADD R6, R68, UR49 ;  /* 0x0000003144067c36 */ /* 0x000fc40008000000 */
[----:B---3--:R-:W-:Y:S02]  /*f6e0*/  IADD3.X R35, PT, PT, R89, UR17, RZ, P1, !PT ;  /* 0x0000001159237c10 */ /* 0x008fe40008ffe4ff */
[----:B------:R-:W3:Y:S01]  /*f6f0*/  LDL.64 R88, [R1+0x638] ;  /* 0x0006380001587983 */ /* 0x000ee20000100a00 */
[----:B------:R-:W-:-:S03]  /*f700*/  IADD3 R6, P1, PT, R6, UR13, RZ ;  /* 0x0000000d06067c10 */ /* 0x000fc6000ff3e0ff */
[----:B------:R-:W3:Y:S01]  /*f710*/  LDG.E.U8 R34, desc[UR22][R34.64] ;  /* 0x0000001622227981 */ /* 0x000ee2000c1e1100 */
[----:B--2---:R-:W-:-:S03]  /*f720*/  IADD3.X R7, PT, PT, R79, UR17, RZ, P1, !PT ;  /* 0x000000114f077c10 */ /* 0x004fc60008ffe4ff */
        /* <DEDUP_REMOVED lines=29> */
[----:B------:R2:W3:Y:S04]  /*f900*/  LDG.E.U8 R28, desc[UR22][R6.64] ;  /* 0x00000016061c7981 */ /* 0x0004e8000c1e1100 */
[----:B------:R0:W-:Y:S01]  /*f910*/  STS.U8 [R119+UR7+0x4100], R64 ;  /* 0x0041004077007988 */ /* 0x0001e20008000007 */
[----:B--2---:R-:W-:-:S04]  /*f920*/  IADD3 R6, P1, PT, R78, UR13, RZ ;  /* 0x0000000d4e067c10 */ /* 0x004fc8000ff3e0ff */
[----:B------:R-:W-:Y:S02]  /*f930*/  IADD3.X R7, PT, PT, R79, UR17, RZ, P1, !PT ;  /* 0x000000114f077c10 */ /* 0x000fe40008ffe4ff */
[----:B------:R-:W2:Y:S04]  /*f940*/  LDL.64 R78, [R1+0x3f8] ;  /* 0x0003f800014e7983 */ /* 0x000ea80000100a00 */
[----:B------:R4:W2:Y:S02]  /*f950*/  LDG.E.U8 R51, desc[UR22][R6.64] ;  /* 0x0000001606337981 */ /* 0x0008a4000c1e1100 */
[----:B----4-:R-:W-:-:S04]  /*f960*/  IADD3 R6, P1, PT, R76, UR13, RZ ;  /* 0x0000000d4c067c10 */ /* 0x010fc8000ff3e0ff */
[----:B------:R-:W-:Y:S02]  /*f970*/  IADD3.X R7, PT, PT, R77, UR17, RZ, P1, !PT ;  /* 0x000000114d077c10 */ /* 0x000fe40008ffe4ff */
[----:B------:R-:W4:Y:S04]  /*f980*/  LDL.64 R76, [R1+0x3b8] ;  /* 0x0003b800014c7983 */ /* 0x000f280000100a00 */
[----:B0-----:R0:W4:Y:S02]  /*f990*/  LDG.E.U8 R64, desc[UR22][R6.64] ;  /* 0x0000001606407981 */ /* 0x001124000c1e1100 */
[----:B0-----:R-:W-:-:S04]  /*f9a0*/  IADD3 R6, P1, PT, R70, UR13, RZ ;  /* 0x0000000d46067c10 */ /* 0x001fc8000ff3e0ff */
[----:B------:R-:W-:Y:S02]  /*f9b0*/  IADD3.X R7, PT, PT, R71, UR17, RZ, P1, !PT ;  /* 0x0000001147077c10 */ /* 0x000fe40008ffe4ff */
[----:B------:R-:W4:Y:S04]  /*f9c0*/  LDL.64 R70, [R1+0x378] ;  /* 0x0003780001467983 */ /* 0x000f280000100a00 */
[----:B------:R0:W-:Y:S04]  /*f9d0*/  STS.U8 [R119+UR7+0x4500], R65 ;  /* 0x0045004177007988 */ /* 0x0001e80008000007 */
[----:B0-----:R3:W4:Y:S02]  /*f9e0*/  LDG.E.U8 R65, desc[UR22][R6.64] ;  /* 0x0000001606417981 */ /* 0x001724000c1e1100 */
[----:B---3--:R-:W-:-:S04]  /*f9f0*/  IADD3 R6, P1, PT, R88, UR13, RZ ;  /* 0x0000000d58067c10 */ /* 0x008fc8000ff3e0ff */
[----:B------:R-:W-:Y:S01]  /*fa00*/  IADD3.X R7, PT, PT, R89, UR17, RZ, P1, !PT ;  /* 0x0000001159077c10 */ /* 0x000fe20008ffe4ff */
[----:B------:R0:W-:Y:S04]  /*fa10*/  STS.U8 [R119+UR7+0x4d00], R27 ;  /* 0x004d001b77007988 */ /* 0x0001e80008000007 */
[----:B------:R1:W-:Y:S04]  /*fa20*/  STS.U8 [R119+UR7+0x5100], R26 ;  /* 0x0051001a77007988 */ /* 0x0003e80008000007 */
[----:B------:R3:W-:Y:S04]  /*fa30*/  STS.U8 [R119+UR7+0x5500], R25 ;  /* 0x0055001977007988 */ /* 0x0007e80008000007 */
[----:B0-----:R2:W4:Y:S01]  /*fa40*/  LDG.E.U8 R27, desc[UR22][R6.64] ;  /* 0x00000016061b7981 */ /* 0x001522000c1e1100 */
[----:B------:R-:W-:-:S03]  /*fa50*/  UIMAD UR49, UR63, 0x7, URZ ;  /* 0x000000073f3178a4 */ /* 0x000fc6000f8e02ff */
[----:B------:R0:W-:Y:S04]  /*fa60*/  STS.U8 [R119+UR7+0x5900], R24 ;  /* 0x0059001877007988 */ /* 0x0001e80008000007 */
[----:B------:R-:W4:Y:S01]  /*fa70*/  LDL.64 R88, [R1+0x670] ;  /* 0x0006700001587983 */ /* 0x000f220000100a00 */
[----:B--2---:R-:W-:-:S04]  /*fa80*/  IADD3 R6, P1, PT, R78, UR13, RZ ;  /* 0x0000000d4e067c10 */ /* 0x004fc8000ff3e0ff */
[----:B------:R-:W-:Y:S02]  /*fa90*/  IADD3.X R7, PT, PT, R79, UR17, RZ, P1, !PT ;  /* 0x000000114f077c10 */ /* 0x000fe40008ffe4ff */
[----:B------:R-:W2:Y:S04]  /*faa0*/  LDL.64 R78, [R1+0x740] ;  /* 0x00074000014e7983 */ /* 0x000ea80000100a00 */
[----:B-1----:R4:W2:Y:S02]  /*fab0*/  LDG.E.U8 R26, desc[UR22][R6.64] ;  /* 0x00000016061a7981 */ /* 0x0028a4000c1e1100 */
[----:B----4-:R-:W-:-:S04]  /*fac0*/  IADD3 R6, P1, PT, R76, UR13, RZ ;  /* 0x0000000d4c067c10 */ /* 0x010fc8000ff3e0ff */
[----:B------:R-:W-:Y:S02]  /*fad0*/  IADD3.X R7, PT, PT, R77, UR17, RZ, P1, !PT ;  /* 0x000000114d077c10 */ /* 0x000fe40008ffe4ff */
[----:B------:R-:W4:Y:S04]  /*fae0*/  LDL.64 R76, [R1+0x6f8] ;  /* 0x0006f800014c7983 */ /* 0x000f280000100a00 */
[----:B---3--:R1:W3:Y:S02]  /*faf0*/  LDG.E.U8 R25, desc[UR22][R6.64] ;  /* 0x0000001606197981 */ /* 0x0082e4000c1e1100 */
[----:B-1----:R-:W-:-:S04]  /*fb00*/  IADD3 R6, P1, PT, R70, UR13, RZ ;  /* 0x0000000d46067c10 */ /* 0x002fc8000ff3e0ff */
[----:B------:R-:W-:Y:S02]  /*fb10*/  IADD3.X R7, PT, PT, R71, UR17, RZ, P1, !PT ;  /* 0x0000001147077c10 */ /* 0x000fe40008ffe4ff */
[----:B------:R-:W3:Y:S04]  /*fb20*/  LDL.64 R70, [R1+0x6b0] ;  /* 0x0006b00001467983 */ /* 0x000ee80000100a00 */
[----:B0-----:R0:W3:Y:S02]  /*fb30*/  LDG.E.U8 R24, desc[UR22][R6.64] ;  /* 0x0000001606187981 */ /* 0x0010e4000c1e1100 */
[----:B0-----:R-:W-:Y:S01]  /*fb40*/  VIADD R6, R68, UR49 ;  /* 0x0000003144067c36 */ /* 0x001fe20008000000 */
[----:B------:R-:W-:-:S04]  /*fb50*/  UIMAD UR49, UR63, 0xf, URZ ;  /* 0x0000000f3f3178a4 */ /* 0x000fc8000f8e02ff */
[----:B------:R-:W-:Y:S01]  /*fb60*/  IADD3 R6, P1, PT, R6, UR13, RZ ;  /* 0x0000000d06067c10 */ /* 0x000fe2000ff3e0ff */
[----:B------:R0:W-:Y:S04]  /*fb70*/  STS.U8 [R119+UR7+0x5d00], R23 ;  /* 0x005d001777007988 */ /* 0x0001e80008000007 */
[----:B------:R1:W-:Y:S01]  /*fb80*/  STS.U8 [R119+UR7+0x6100], R22 ;  /* 0x0061001677007988 */ /* 0x0003e20008000007 */
[----:B--2---:R-:W-:-:S03]  /*fb90*/  IADD3.X R7, PT, PT, R79, UR17, RZ, P1, !PT ;  /* 0x000000114f077c10 */ /* 0x004fc60008ffe4ff */
[----:B------:R-:W2:Y:S04]  /*fba0*/  LDL.64 R78, [R1+0x630] ;  /* 0x00063000014e7983 */ /* 0x000ea80000100a00 */
[----:B0-----:R0:W2:Y:S02]  /*fbb0*/  LDG.E.U8 R23, desc[UR22][R6.64] ;  /* 0x0000001606177981 */ /* 0x0010a4000c1e1100 */
[----:B0-----:R-:W-:-:S05]  /*fbc0*/  VIADD R6, R68, UR49 ;  /* 0x0000003144067c36 */ /* 0x001fca0008000000 */
[----:B------:R-:W-:-:S04]  /*fbd0*/  IADD3 R6, P1, PT, R6, UR13, RZ ;  /* 0x0000000d06067c10 */ /* 0x000fc8000ff3e0ff */
[----:B----4-:R-:W-:Y:S02]  /*fbe0*/  IADD3.X R7, PT, PT, R77, UR17, RZ, P1, !PT ;  /* 0x000000114d077c10 */ /* 0x010fe40008ffe4ff */
[----:B------:R-:W4:Y:S04]  /*fbf0*/  LDL.64 R76, [R1+0x5f0] ;  /* 0x0005f000014c7983 */ /* 0x000f280000100a00 */
[----:B-1----:R3:W4:Y:S02]  /*fc00*/  LDG.E.U8 R22, desc[UR22][R6.64] ;  /* 0x0000001606167981 */ /* 0x002724000c1e1100 */
[----:B---3--:R-:W-:-:S04]  /*fc10*/  IADD3 R6, P1, PT, R70, UR13, RZ ;  /* 0x0000000d46067c10 */ /* 0x008fc8000ff3e0ff */
[----:B------:R-:W-:Y:S02]  /*fc20*/  IADD3.X R7, PT, PT, R71, UR17, RZ, P1, !PT ;  /* 0x0000001147077c10 */ /* 0x000fe40008ffe4ff */
[----:B------:R-:W3:Y:S04]  /*fc30*/  LDL.64 R70, [R1+0x5b0] ;  /* 0x0005b00001467983 */ /* 0x000ee80000100a00 */
[----:B------:R0:W-:Y:S04]  /*fc40*/  STS.U8 [R119+UR7+0x6500], R21 ;  /* 0x0065001577007988 */ /* 0x0001e80008000007 */
[----:B0-----:R0:W3:Y:S02]  /*fc50*/  LDG.E.U8 R21, desc[UR22][R6.64] ;  /* 0x0000001606157981 */ /* 0x0010e4000c1e1100 */
        /* <DEDUP_REMOVED lines=9> */
[----:B0-----:R4:W2:Y:S04]  /*fcf0*/  LDG.E.U8 R19, desc[UR22][R6.64] ;  /* 0x0000001606137981 */ /* 0x0018a8000c1e1100 */
[----:B------:R0:W-:Y:S01]  /*fd00*/  STS.U8 [R119+UR7+0x7100], R18 ;  /* 0x0071001277007988 */ /* 0x0001e20008000007 */
[----:B----4-:R-:W-:-:S04]  /*fd10*/  IADD3 R6, P1, PT, R76, UR13, RZ ;  /* 0x0000000d4c067c10 */ /* 0x010fc8000ff3e0ff */
[----:B------:R-:W-:Y:S02]  /*fd20*/  IADD3.X R7, PT, PT, R77, UR17, RZ, P1, !PT ;  /* 0x000000114d077c10 */ /* 0x000fe40008ffe4ff */
[----:B------:R-:W4:Y:S04]  /*fd30*/  LDL.64 R76, [R1+0x4f0] ;  /* 0x0004f000014c7983 */ /* 0x000f280000100a00 */
[----:B0-----:R3:W4:Y:S02]  /*fd40*/  LDG.E.U8 R18, desc[UR22][R6.64] ;  /* 0x0000001606127981 */ /* 0x001724000c1e1100 */
        /* <DEDUP_REMOVED lines=26> */
[----:B------:R-:W-:Y:S01]  /*fef0*/  IADD3.X R7, PT, PT, R91, UR17, RZ, P1, !PT ;  /* 0x000000115b077c10 */ /* 0x000fe20008ffe4ff */
[----:B------:R0:W-:Y:S04]  /*ff00*/  STS.U8 [R118+UR7+0x4980], R14 ;  /* 0x0049800e76007988 */ /* 0x0001e80008000007 */
[----:B------:R1:W-:Y:S04]  /*ff10*/  STS.U8 [R118+UR7+0x4d80], R13 ;  /* 0x004d800d76007988 */ /* 0x0003e80008000007 */
[----:B------:R1:W-:Y:S04]  /*ff20*/  STS.U8 [R118+UR7+0x5180], R12 ;  /* 0x0051800c76007988 */ /* 0x0003e80008000007 */
[----:B0-----:R0:W3:Y:S04]  /*ff30*/  LDG.E.U8 R14, desc[UR22][R6.64] ;  /* 0x00000016060e7981 */ /* 0x0010e8000c1e1100 */
[----:B------:R1:W-:Y:S04]  /*ff40*/  STS.U8 [R118+UR7+0x5580], R11 ;  /* 0x0055800b76007988 */ /* 0x0003e80008000007 */
[----:B------:R-:W5:Y:S01]  /*ff50*/  LDL.LU.64 R90, [R1+0x848] ;  /* 0x00084800015a7983 */ /* 0x000f620000300a00 */
[----:B0-----:R-:W-:-:S04]  /*ff60*/  IADD3 R6, P1, PT, R88, UR13, RZ ;  /* 0x0000000d58067c10 */ /* 0x001fc8000ff3e0ff */
[----:B------:R-:W-:Y:S02]  /*ff70*/  IADD3.X R7, PT, PT, R89, UR17, RZ, P1, !PT ;  /* 0x0000001159077c10 */ /* 0x000fe40008ffe4ff */
[----:B------:R-:W5:Y:S04]  /*ff80*/  LDL.LU.64 R88, [R1+0x840] ;  /* 0x0008400001587983 */ /* 0x000f680000300a00 */
[----:B-1----:R2:W3:Y:S02]  /*ff90*/  LDG.E.U8 R13, desc[UR22][R6.64] ;  /* 0x00000016060d7981 */ /* 0x0024e4000c1e1100 */
[----:B--2---:R-:W-:-:S04]  /*ffa0*/  IADD3 R6, P1, PT, R78, UR13, RZ ;  /* 0x0000000d4e067c10 */ /* 0x004fc8000ff3e0ff */
[----:B------:R-:W-:Y:S02]  /*ffb0*/  IADD3.X R7, PT, PT, R79, UR17, RZ, P1, !PT ;  /* 0x000000114f077c10 */ /* 0x000fe40008ffe4ff */
[----:B------:R-:W5:Y:S04]  /*ffc0*/  LDL.LU.64 R78, [R1+0x838] ;  /* 0x00083800014e7983 */ /* 0x000f680000300a00 */
[----:B------:R4:W2:Y:S02]  /*ffd0*/  LDG.E.U8 R12, desc[UR22][R6.64] ;  /* 0x00000016060c7981 */ /* 0x0008a4000c1e1100 */
[----:B----4-:R-:W-:-:S04]  /*ffe0*/  IADD3 R6, P1, PT, R76, UR13, RZ ;  /* 0x0000000d4c067c10 */ /* 0x010fc8000ff3e0ff */
[----:B------:R-:W-:Y:S02]  /*fff0*/  IADD3.X R7, PT, PT, R77, UR17, RZ, P1, !PT ;  /* 0x000000114d077c10 */ /* 0x000fe40008ffe4ff */
[----:B------:R-:W5:Y:S04]  /*10000*/  LDL.LU.64 R76, [R1+0x830] ;  /* 0x00083000014c7983 */ /* 0x000f680000300a00 */
[----:B------:R3:W4:Y:S02]  /*10010*/  LDG.E.U8 R11, desc[UR22][R6.64] ;  /* 0x00000016060b7981 */ /* 0x000724000c1e1100 */
[----:B---3--:R-:W-:-:S04]  /*10020*/  IADD3 R6, P1, PT, R70, UR13, RZ ;  /* 0x0000000d46067c10 */ /* 0x008fc8000ff3e0ff */
[----:B------:R-:W-:Y:S02]  /*10030*/  IADD3.X R7, PT, PT, R71, UR17, RZ, P1, !PT ;  /* 0x0000001147077c10 */ /* 0x000fe40008ffe4ff */
[----:B------:R-:W5:Y:S04]  /*10040*/  LDL.LU.64 R70, [R1+0x828] ;  /* 0x0008280001467983 */ /* 0x000f680000300a00 */
[----:B------:R0:W3:Y:S04]  /*10050*/  LDG.E.U8 R6, desc[UR22][R6.64] ;  /* 0x0000001606067981 */ /* 0x0000e8000c1e1100 */
[----:B------:R1:W-:Y:S02]  /*10060*/  STS.U8 [R118+UR7+0x4580], R73 ;  /* 0x0045804976007988 */ /* 0x0003e40008000007 */
[----:B-1----:R-:W1:Y:S01]  /*10070*/  S2R R73, SR_TID.X ;  /* 0x0000000000497919 */ /* 0x002e620000002100 */
[----:B------:R-:W-:Y:S01]  /*10080*/  UIADD3 UR17, UPT, UPT, UR48, 0x80, URZ ;  /* 0x0000008030117890 */ /* 0x000fe2000fffe0ff */
[----:B------:R-:W-:Y:S04]  /*10090*/  STS.U8 [R118+UR7+0x6180], R48 ;  /* 0x0061803076007988 */ /* 0x000fe80008000007 */
[----:B------:R0:W-:Y:S02]  /*100a0*/  STS.U8 [R118+UR7+0x5d80], R9 ;  /* 0x005d800976007988 */ /* 0x0001e40008000007 */
[----:B0-----:R-:W-:-:S02]  /*100b0*/  VIADD R7, R72, 0x34 ;  /* 0x0000003448077836 */ /* 0x001fc40000000000 */
[----:B------:R0:W-:Y:S01]  /*100c0*/  STS.U8 [R118+UR7+0x5980], R10 ;  /* 0x0059800a76007988 */ /* 0x0001e20008000007 */
[----:B------:R-:W-:-:S03]  /*100d0*/  VIADD R9, R72, 0x35 ;  /* 0x0000003548097836 */ /* 0x000fc60000000000 */
[----:B------:R-:W-:Y:S02]  /*100e0*/  STS.U8 [R118+UR7+0x6580], R47 ;  /* 0x0065802f76007988 */ /* 0x000fe40008000007 */
[----:B------:R-:W-:Y:S02]  /*100f0*/  LOP3.LUT R9, R9, UR17, RZ, 0xfc, !PT ;  /* 0x0000001109097c12 */ /* 0x000fe4000f8efcff */
[----:B------:R-:W-:Y:S01]  /*10100*/  STS.U8 [R118+UR7+0x6980], R46 ;  /* 0x0069802e76007988 */ /* 0x000fe20008000007 */
[----:B-1----:R-:W-:-:S04]  /*10110*/  LOP3.LUT R48, R73, 0x7f, RZ, 0xc0, !PT ;  /* 0x0000007f49307812 */ /* 0x002fc800078ec0ff */
[----:B------:R-:W-:Y:S01]  /*10120*/  LOP3.LUT R48, R48, 0x40, RZ, 0x3c, !PT ;  /* 0x0000004030307812 */ /* 0x000fe200078e3cff */
[----:B------:R-:W-:Y:S01]  /*10130*/  STS.U8 [R118+UR7+0x6d80], R45 ;  /* 0x006d802d76007988 */ /* 0x000fe20008000007 */
[----:B------:R-:W-:-:S03]  /*10140*/  ISETP.GE.AND P2, PT, R3, R9, PT ;  /* 0x000000090300720c */ /* 0x000fc60003f46270 */
[----:B------:R-:W-:Y:S04]  /*10150*/  STS.U8 [R118+UR7+0x7180], R44 ;  /* 0x0071802c76007988 */ /* 0x000fe80008000007 */
[----:B------:R1:W-:Y:S04]  /*10160*/  STS.U8 [R118+UR7+0x7580], R2 ;  /* 0x0075800276007988 */ /* 0x0003e80008000007 */
[----:B------:R0:W-:Y:S04]  /*10170*/  STS.U8 [R118+UR7+0x7980], R4 ;  /* 0x0079800476007988 */ /* 0x0001e80008000007 */
[----:B------:R-:W-:Y:S01]  /*10180*/  STS.U8 [R118+UR7+0x7d80], R43 ;  /* 0x007d802b76007988 */ /* 0x000fe20008000007 */
[----:B------:R-:W-:-:S03]  /*10190*/  VIADD R9, R72, 0x37 ;  /* 0x0000003748097836 */ /* 0x000fc60000000000 */
[----:B------:R-:W-:Y:S04]  /*101a0*/  STS.U8 [R48+UR7+0x4200], R74 ;  /* 0x0042004a30007988 */ /* 0x000fe80008000007 */
[----:B------:R-:W-:Y:S04]  /*101b0*/  STS.U8 [R48+UR7+0x4600], R58 ;  /* 0x0046003a30007988 */ /* 0x000fe80008000007 */
[----:B------:R-:W-:Y:S01]  /*101c0*/  STS.U8 [R48+UR7+0x4a00], R42 ;  /* 0x004a002a30007988 */ /* 0x000fe20008000007 */
[----:B------:R-:W-:-:S03]  /*101d0*/  LOP3.LUT R7, R7, UR17, RZ, 0xfc, !PT ;  /* 0x0000001107077c12 */ /* 0x000fc6000f8efcff */
[----:B------:R-:W-:Y:S01]  /*101e0*/  STS.U8 [R48+UR7+0x4e00], R41 ;  /* 0x004e002930007988 */ /* 0x000fe20008000007 */
[----:B0-----:R-:W-:-:S03]  /*101f0*/  LOP3.LUT R10, R73, 0x7f, RZ, 0xc0, !PT ;  /* 0x0000007f490a7812 */ /* 0x001fc600078ec0ff */
[----:B------:R-:W-:Y:S01]  /*10200*/  STS.U8 [R48+UR7+0x5200], R40 ;  /* 0x0052002830007988 */ /* 0x000fe20008000007 */
[----:B------:R-:W-:-:S03]  /*10210*/  LOP3.LUT R9, R9, UR17, RZ, 0xfc, !PT ;  /* 0x0000001109097c12 */ /* 0x000fc6000f8efcff */
[----:B------:R-:W-:Y:S04]  /*10220*/  STS.U8 [R48+UR7+0x5600], R39 ;  /* 0x0056002730007988 */ /* 0x000fe80008000007 */
[----:B------:R-:W-:Y:S01]  /*10230*/  STS.U8 [R48+UR7+0x5a00], R38 ;  /* 0x005a002630007988 */ /* 0x000fe20008000007 */
[----:B------:R-:W-:-:S03]  /*10240*/  ISETP.GE.AND P6, PT, R3, R7, PT ;  /* 0x000000070300720c */ /* 0x000fc60003fc6270 */
[----:B------:R-:W-:Y:S01]  /*10250*/  STS.U8 [R48+UR7+0x5e00], R37 ;  /* 0x005e002530007988 */ /* 0x000fe20008000007 */
[----:B------:R-:W-:-:S03]  /*10260*/  VIADD R7, R72, 0x36 ;  /* 0x0000003648077836 */ /* 0x000fc60000000000 */
[----:B------:R-:W-:Y:S01]  /*10270*/  STS.U8 [R48+UR7+0x6200], R59 ;  /* 0x0062003b30007988 */ /* 0x000fe20008000007 */
[----:B------:R-:W-:-:S03]  /*10280*/  LOP3.LUT R10, R10, 0x50, RZ, 0x3c, !PT ;  /* 0x000000500a0a7812 */ /* 0x000fc600078e3cff */
[----:B------:R-:W-:Y:S01]  /*10290*/  STS.U8 [R48+UR7+0x6600], R75 ;  /* 0x0066004b30007988 */ /* 0x000fe20008000007 */
[----:B------:R-:W-:-:S03]  /*102a0*/  ISETP.GE.AND P3, PT, R3, R9, PT ;  /* 0x000000090300720c */ /* 0x000fc60003f66270 */
[----:B------:R-:W-:Y:S01]  /*102b0*/  STS.U8 [R48+UR7+0x6a00], R80 ;  /* 0x006a005030007988 */ /* 0x000fe20008000007 */
[----:B------:R-:W-:-:S03]  /*102c0*/  VIADD R9, R72, 0x30 ;  /* 0x0000003048097836 */ /* 0x000fc60000000000 */
[----:B------:R-:W-:Y:S04]  /*102d0*/  STS.U8 [R48+UR7+0x6e00], R81 ;  /* 0x006e005130007988 */ /* 0x000fe80008000007 */
[----:B------:R-:W-:Y:S01]  /*102e0*/  STS.U8 [R48+UR7+0x7200], R82 ;  /* 0x0072005230007988 */ /* 0x000fe20008000007 */
[----:B------:R-:W-:-:S03]  /*102f0*/  LOP3.LUT R7, R7, UR17, RZ, 0xfc, !PT ;  /* 0x0000001107077c12 */ /* 0x000fc6000f8efcff */
[----:B------:R-:W-:Y:S04]  /*10300*/  STS.U8 [R48+UR7+0x7600], R83 ;  /* 0x0076005330007988 */ /* 0x000fe80008000007 */
        /* <DEDUP_REMOVED lines=8> */
[----:B------:R-:W-:-:S03]  /*10390*/  ISETP.GE.AND P1, PT, R3, R9, PT ;  /* 0x000000090300720c */ /* 0x000fc60003f26270 */
[----:B------:R-:W-:Y:S01]  /*103a0*/  STS.U8 [R10+UR7+0x4e80], R57 ;  /* 0x004e80390a007988 */ /* 0x000fe20008000007 */
[----:B------:R-:W-:-:S03]  /*103b0*/  VIADD R9, R72, 0x33 ;  /* 0x0000003348097836 */ /* 0x000fc60000000000 */
[----:B------:R-:W-:Y:S01]  /*103c0*/  STS.U8 [R10+UR7+0x5280], R54 ;  /* 0x005280360a007988 */ /* 0x000fe20008000007 */
[----:B------:R-:W-:-:S03]  /*103d0*/  LOP3.LUT R73, R73, 0x7f, RZ, 0xc0, !PT ;  /* 0x0000007f49497812 */ /* 0x000fc600078ec0ff */
[----:B------:R-:W-:Y:S01]  /*103e0*/  STS.U8 [R10+UR7+0x5680], R55 ;  /* 0x005680370a007988 */ /* 0x000fe20008000007 */
[----:B-1----:R-:W-:-:S03]  /*103f0*/  VIADD R2, R72, 0x32 ;  /* 0x0000003248027836 */ /* 0x002fc60000000000 */
[----:B------:R-:W-:Y:S01]  /*10400*/  STS.U8 [R10+UR7+0x5a80], R52 ;  /* 0x005a80340a007988 */ /* 0x000fe20008000007 */
[----:B------:R-:W-:-:S03]  /*10410*/  LOP3.LUT R7, R7, UR17, RZ, 0xfc, !PT ;  /* 0x0000001107077c12 */ /* 0x000fc6000f8efcff */
[----:B------:R-:W-:Y:S01]  /*10420*/  STS.U8 [R10+UR7+0x5e80], R53 ;  /* 0x005e80350a007988 */ /* 0x000fe20008000007 */
[----:B------:R-:W-:-:S03]  /*10430*/  LOP3.LUT R73, R73, 0x60, RZ, 0x3c, !PT ;  /* 0x0000006049497812 */ /* 0x000fc600078e3cff */
[----:B------:R-:W-:Y:S01]  /*10440*/  STS.U8 [R10+UR7+0x6280], R49 ;  /* 0x006280310a007988 */ /* 0x000fe20008000007 */
[----:B------:R-:W-:-:S03]  /*10450*/  LOP3.LUT R9, R9, UR17, RZ, 0xfc, !PT ;  /* 0x0000001109097c12 */ /* 0x000fc6000f8efcff */
[----:B------:R-:W-:Y:S04]  /*10460*/  STS.U8 [R10+UR7+0x6680], R60 ;  /* 0x0066803c0a007988 */ /* 0x000fe80008000007 */
[----:B------:R-:W-:Y:S01]  /*10470*/  STS.U8 [R10+UR7+0x6a80], R61 ;  /* 0x006a803d0a007988 */ /* 0x000fe20008000007 */
[----:B------:R-:W-:-:S03]  /*10480*/  ISETP.GE.AND P5, PT, R3, R7, PT ;  /* 0x000000070300720c */ /* 0x000fc60003fa6270 */
[----:B------:R-:W-:Y:S01]  /*10490*/  STS.U8 [R10+UR7+0x6e80], R62 ;  /* 0x006e803e0a007988 */ /* 0x000fe20008000007 */
[----:B------:R-:W-:-:S03]  /*104a0*/  LOP3.LUT R2, R2, UR17, RZ, 0xfc, !PT ;  /* 0x0000001102027c12 */ /* 0x000fc6000f8efcff */
[----:B------:R-:W-:Y:S01]  /*104b0*/  STS.U8 [R10+UR7+0x7280], R36 ;  /* 0x007280240a007988 */ /* 0x000fe20008000007 */
[----:B------:R-:W-:-:S03]  /*104c0*/  SEL R7, RZ, 0x4, P2 ;  /* 0x00000004ff077807 */ /* 0x000fc60001000000 */
[----:B------:R-:W-:Y:S01]  /*104d0*/  STS.U8 [R10+UR7+0x7680], R63 ;  /* 0x0076803f0a007988 */ /* 0x000fe20008000007 */
[----:B------:R-:W-:-:S03]  /*104e0*/  ISETP.GE.AND P2, PT, R3, R9, PT ;  /* 0x000000090300720c */ /* 0x000fc60003f46270 */
[----:B------:R-:W-:Y:S01]  /*104f0*/  STS.U8 [R10+UR7+0x7a80], R5 ;  /* 0x007a80050a007988 */ /* 0x000fe20008000007 */
[----:B------:R-:W-:-:S03]  /*10500*/  SEL R9, RZ, 0x7fff8, P6 ;  /* 0x0007fff8ff097807 */ /* 0x000fc60003000000 */
[----:B------:R0:W-:Y:S01]  /*10510*/  STS.U8 [R10+UR7+0x7e80], R50 ;  /* 0x007e80320a007988 */ /* 0x0001e20008000007 */
[----:B------:R-:W-:-:S03]  /*10520*/  ISETP.GE.AND P6, PT, R3, R2, PT ;  /* 0x000000020300720c */ /* 0x000fc60003fc6270 */
[----:B------:R1:W-:Y:S01]  /*10530*/  STS.U8 [R73+UR7+0x4300], R34 ;  /* 0x0043002249007988 */ /* 0x0003e20008000007 */
[----:B------:R-:W-:-:S03]  /*10540*/  VIADD R2, R72, UR48 ;  /* 0x0000003048027c36 */ /* 0x000fc60008000000 */
[----:B------:R-:W-:Y:S01]  /*10550*/  STS.U8 [R73+UR7+0x4700], R35 ;  /* 0x0047002349007988 */ /* 0x000fe20008000007 */
[----:B------:R-:W-:-:S03]  /*10560*/  UMOV UR48, 0x1 ;  /* 0x0000000100307882 */ /* 0x000fc60000000000 */
[----:B------:R-:W-:Y:S01]  /*10570*/  STS.U8 [R73+UR7+0x4b00], R8 ;  /* 0x004b000849007988 */ /* 0x000fe20008000007 */
[----:B------:R-:W-:-:S04]  /*10580*/  @!UP1 UIADD3 UR48, UPT, UPT, -UR48, 0x100000, URZ ;  /* 0x0010000030309890 */ /* 0x000fc8000fffe1ff */
[----:B------:R-:W-:Y:S02]  /*10590*/  @!UP1 USHF.L.U32 UR49, UR48, 0xb, URZ ;  /* 0x0000000b30319899 */ /* 0x000fe400080006ff */
[----:B------:R-:W-:Y:S01]  /*105a0*/  @!UP1 USHF.L.U32 UR48, UR48, 0x1, URZ ;  /* 0x0000000130309899 */ /* 0x000fe200080006ff */
[----:B------:R-:W-:Y:S04]  /*105b0*/  STS.U8 [R73+UR7+0x4f00], R33 ;  /* 0x004f002149007988 */ /* 0x000fe80008000007 */
[----:B------:R-:W-:Y:S04]  /*105c0*/  STS.U8 [R73+UR7+0x5300], R32 ;  /* 0x0053002049007988 */ /* 0x000fe80008000007 */
[----:B------:R-:W-:Y:S04]  /*105d0*/  STS.U8 [R73+UR7+0x5700], R31 ;  /* 0x0057001f49007988 */ /* 0x000fe80008000007 */
[----:B------:R-:W-:Y:S04]  /*105e0*/  STS.U8 [R73+UR7+0x5b00], R30 ;  /* 0x005b001e49007988 */ /* 0x000fe80008000007 */
[----:B------:R-:W-:Y:S04]  /*105f0*/  STS.U8 [R73+UR7+0x5f00], R29 ;  /* 0x005f001d49007988 */ /* 0x000fe80008000007 */
[----:B------:R-:W-:Y:S04]  /*10600*/  STS.U8 [R73+UR7+0x6300], R28 ;  /* 0x0063001c49007988 */ /* 0x000fe80008000007 */
[----:B------:R-:W-:Y:S01]  /*10610*/  STS.U8 [R73+UR7+0x6700], R51 ;  /* 0x0067003349007988 */ /* 0x000fe20008000007 */
[----:B------:R-:W-:-:S03]  /*10620*/  VOTEU.ALL UP2, P0 ;  /* 0x0000000000ff7886 */ /* 0x000fc60000040000 */
        /* <DEDUP_REMOVED lines=19> */
[----:B--2---:R-:W-:Y:S04]  /*10760*/  STS.U8 [R121+UR7+0x7780], R12 ;  /* 0x0077800c79007988 */ /* 0x004fe80008000007 */
[----:B----4-:R-:W-:Y:S04]  /*10770*/  STS.U8 [R121+UR7+0x7b80], R11 ;  /* 0x007b800b79007988 */ /* 0x010fe80008000007 */
[----:B---3--:R2:W-:Y:S01]  /*10780*/  STS.U8 [R121+UR7+0x7f80], R6 ;  /* 0x007f800679007988 */ /* 0x0085e20008000007 */
[----:B------:R3:W-:Y:S06]  /*10790*/  MEMBAR.ALL.CTA ;  /* 0x0000000000007992 */ /* 0x0007ec0000008000 */
[----:B---3--:R-:W-:Y:S04]  /*107a0*/  FENCE.VIEW.ASYNC.S ;  /* 0x00000000000073c6 */ /* 0x008fe80000000000 */
[----:B------:R-:W3:Y:S02]  /*107b0*/  FENCE.VIEW.ASYNC.S ;  /* 0x00000000000073c6 */ /* 0x000ee40000000000 */
[----:B---3--:R3:W4:Y:S01]  /*107c0*/  @!UP2 SYNCS.EXCH.64 URZ, [UR7+0x10010], UR48 ;  /* 0x0100103007ffa5b2 */ /* 0x0087220008000100 */
[----:B------:R-:W-:-:S02]  /*107d0*/  VIADD R4, R2, 0x82 ;  /* 0x0000008202047836 */ /* 0x000fc40000000000 */
[C---:B0-----:R-:W-:Y:S01]  /*107e0*/  VIADD R10, R2.reuse, 0x83 ;  /* 0x00000083020a7836 */ /* 0x041fe20000000000 */
[----:B------:R-:W-:Y:S01]  /*107f0*/  SEL R5, RZ, 0x1, P3 ;  /* 0x00000001ff057807 */ /* 0x000fe20001800000 */
[----:B-1----:R-:W-:Y:S02]  /*10800*/  VIADD R34, R2, 0x84 ;  /* 0x0000008402227836 */ /* 0x002fe40000000000 */
[C---:B--2---:R-:W-:Y:S01]  /*10810*/  VIADD R6, R72.reuse, 0x3d ;  /* 0x0000003d48067836 */ /* 0x044fe20000000000 */
[----:B----4-:R-:W-:Y:S01]  /*10820*/  BAR.SYNC.DEFER_BLOCKING 0x0 ;  /* 0x0000000000007b1d */ /* 0x010fe20000010000 */
[C---:B------:R-:W-:Y:S02]  /*10830*/  ISETP.GE.AND P3, PT, R3.reuse, R4, PT ;  /* 0x000000040300720c */ /* 0x040fe40003f66270 */
[----:B------:R-:W-:Y:S01]  /*10840*/  SEL R4, RZ, 0x1fffe, P4 ;  /* 0x0001fffeff047807 */ /* 0x000fe20002000000 */
[C---:B------:R-:W-:Y:S01]  /*10850*/  VIADD R13, R72.reuse, 0x3e ;  /* 0x0000003e480d7836 */ /* 0x040fe20000000000 */
[----:B------:R-:W-:Y:S01]  /*10860*/  ISETP.GE.AND P4, PT, R3, R10, PT ;  /* 0x0000000a0300720c */ /* 0x000fe20003f86270 */
[----:B------:R-:W-:Y:S01]  /*10870*/  VIADD R8, R72, 0x3c ;  /* 0x0000003c48087836 */ /* 0x000fe20000000000 */
[----:B------:R-:W-:-:S02]  /*10880*/  SEL R74, RZ, 0x4, P5 ;  /* 0x00000004ff4a7807 */ /* 0x000fc40002800000 */
[----:B------:R-:W-:Y:S02]  /*10890*/  ISETP.GE.AND P5, PT, R3, R34, PT ;  /* 0x000000220300720c */ /* 0x000fe40003fa6270 */
[----:B------:R-:W-:Y:S02]  /*108a0*/  LOP3.LUT R6, R6, UR17, RZ, 0xfc, !PT ;  /* 0x0000001106067c12 */ /* 0x000fe4000f8efcff */
[----:B------:R-:W-:Y:S02]  /*108b0*/  SEL R10, RZ, 0x7fff8, P1 ;  /* 0x0007fff8ff0a7807 */ /* 0x000fe40000800000 */
[----:B------:R-:W-:Y:S01]  /*108c0*/  SEL R11, RZ, 0x1, P2 ;  /* 0x00000001ff0b7807 */ /* 0x000fe20001000000 */
[----:B---3--:R-:W-:Y:S06]  /*108d0*/  BRA.U UP3, `(.L_x_12) ;  /* 0x0000000103547547 */ /* 0x008fec000b800000 */
[----:B------:R-:W-:Y:S01]  /*108e0*/  UIADD3 UR64, UPT, UPT, UR7, 0x10010, URZ ;  /* 0x0001001007407890 */ /* 0x000fe2000fffe0ff */
[----:B------:R-:W-:Y:S01]  /*108f0*/  UMOV UR48, UR16 ;  /* 0x0000001000307c82 */ /* 0x000fe20008000000 */
[----:B------:R-:W-:Y:S01]  /*10900*/  UMOV UR49, 0x80004020 ;  /* 0x8000402000317882 */ /* 0x000fe20000000000 */
[----:B------:R-:W-:Y:S01]  /*10910*/  UMOV UR50, UR12 ;  /* 0x0000000c00327c82 */ /* 0x000fe20008000000 */
[----:B------:R-:W-:Y:S01]  /*10920*/  UMOV UR51, 0x40004040 ;  /* 0x4000404000337882 */ /* 0x000fe20000000000 */
[----:B------:R-:W-:Y:S01]  /*10930*/  UMOV UR52, 0x0 ;  /* 0x0000000000347882 */ /* 0x000fe20000000000 */
[----:B------:R-:W-:Y:S01]  /*10940*/  UMOV UR53, 0x4208010 ;  /* 0x0420801000357882 */ /* 0x000fe20000000000 */
[----:B------:R-:W-:Y:S01]  /*10950*/  UMOV UR54, 0x0 ;  /* 0x0000000000367882 */ /* 0x000fe20000000000 */
[----:B------:R-:W-:Y:S01]  /*10960*/  UMOV UR55, 0x4208010 ;  /* 0x0420801000377882 */ /* 0x000fe20000000000 */
[----:B------:R-:W-:Y:S01]  /*10970*/  UMOV UR56, 0x0 ;  /* 0x0000000000387882 */ /* 0x000fe20000000000 */
[----:B------:R-:W-:Y:S01]  /*10980*/  UMOV UR57, 0x4208010 ;  /* 0x0420801000397882 */ /* 0x000fe20000000000 */
[----:B------:R0:W-:Y:S01]  /*10990*/  UTCQMMA gdesc[UR48], gdesc[UR50], tmem[UR10], tmem[UR52], idesc[UR53], !UPT ;  /* 0x00ff3432300075ea */ /* 0x0001e2000f80030a */
[----:B------:R-:W-:Y:S01]  /*109a0*/  UMOV UR65, URZ ;  /* 0x000000ff00417c82 */ /* 0x000fe20008000000 */
        /* <DEDUP_REMOVED lines=8> */
.L_x_12:
[----:B------:R-:W1:Y:S01]  /*10a30*/  SYNCS.PHASECHK.TRANS64.TRYWAIT P2, [UR7+0x10010], RZ ;  /* 0x010010ffff0075a7 */ /* 0x000e620008041107 */
[----:B------:R-:W-:Y:S01]  /*10a40*/  LOP3.LUT R8, R8, UR17, RZ, 0xfc, !PT ;  /* 0x0000001108087c12 */ /* 0x000fe2000f8efcff */
[C---:B------:R-:W-:Y:S01]  /*10a50*/  VIADD R15, R72.reuse, 0x3a ;  /* 0x0000003a480f7836 */ /* 0x040fe20000000000 */
[----:B------:R-:W-:Y:S01]  /*10a60*/  ISETP.GE.AND P1, PT, R3, R6, PT ;  /* 0x000000060300720c */ /* 0x000fe20003f26270 */
[C---:B------:R-:W-:Y:S01]  /*10a70*/  VIADD R6, R72.reuse, 0x39 ;  /* 0x0000003948067836 */ /* 0x040fe20000000000 */
[----:B------:R-:W-:Y:S01]  /*10a80*/  LOP3.LUT R13, R13, UR17, RZ, 0xfc, !PT ;  /* 0x000000110d0d7c12 */ /* 0x000fe2000f8efcff */
[C---:B------:R-:W-:Y:S01]  /*10a90*/  VIADD R14, R72.reuse, 0x3b ;  /* 0x0000003b480e7836 */ /* 0x040fe20000000000 */
[----:B------:R-:W-:Y:S01]  /*10aa0*/  SEL R12, RZ, 0x1fffe, P6 ;  /* 0x0001fffeff0c7807 */ /* 0x000fe20003000000 */
[----:B------:R-:W-:Y:S01]  /*10ab0*/  VIADD R17, R72, 0x3f ;  /* 0x0000003f48117836 */ /* 0x000fe20000000000 */
[----:B------:R-:W-:Y:S02]  /*10ac0*/  ISETP.GE.AND P6, PT, R3, R8, PT ;  /* 0x000000080300720c */ /* 0x000fe40003fc6270 */
[----:B------:R-:W-:-:S02]  /*10ad0*/  SEL R8, RZ, 0x4, P1 ;  /* 0x00000004ff087807 */ /* 0x000fc40000800000 */
[C---:B------:R-:W-:Y:S01]  /*10ae0*/  ISETP.GE.AND P1, PT, R3.reuse, R13, PT ;  /* 0x0000000d0300720c */ /* 0x040fe20003f26270 */
[----:B------:R-:W-:Y:S01]  /*10af0*/  VIADD R13, R72, 0x38 ;  /* 0x00000038480d7836 */ /* 0x000fe20000000000 */
[----:B------:R-:W-:Y:S02]  /*10b00*/  LOP3.LUT R6, R6, UR17, RZ, 0xfc, !PT ;  /* 0x0000001106067c12 */ /* 0x000fe4000f8efcff */
[----:B------:R-:W-:Y:S02]  /*10b10*/  SEL R73, RZ, 0x7fff8, P6 ;  /* 0x0007fff8ff497807 */ /* 0x000fe40003000000 */
[----:B------:R-:W-:Y:S02]  /*10b20*/  ISETP.GE.AND P6, PT, R3, R6, PT ;  /* 0x000000060300720c */ /* 0x000fe40003fc6270 */
[----:B------:R-:W-:Y:S02]  /*10b30*/  LOP3.LUT R6, R13, UR17, RZ, 0xfc, !PT ;  /* 0x000000110d067c12 */ /* 0x000fe4000f8efcff */
[----:B------:R-:W-:-:S02]  /*10b40*/  SEL R13, RZ, 0x1fffe, P1 ;  /* 0x0001fffeff0d7807 */ /* 0x000fc40000800000 */
[----:B------:R-:W-:Y:S02]  /*10b50*/  ISETP.GE.AND P1, PT, R3, R6, PT ;  /* 0x000000060300720c */ /* 0x000fe40003f26270 */
[----:B------:R-:W-:Y:S02]  /*10b60*/  LOP3.LUT R15, R15, UR17, RZ, 0xfc, !PT ;  /* 0x000000110f0f7c12 */ /* 0x000fe4000f8efcff */
[----:B------:R-:W-:Y:S02]  /*10b70*/  LOP3.LUT R14, R14, UR17, RZ, 0xfc, !PT ;  /* 0x000000110e0e7c12 */ /* 0x000fe4000f8efcff */
[----:B------:R-:W-:Y:S02]  /*10b80*/  SEL R75, RZ, 0x7fff8, P1 ;  /* 0x0007fff8ff4b7807 */ /* 0x000fe40000800000 */
[----:B------:R-:W-:Y:S02]  /*10b90*/  ISETP.GE.AND P1, PT, R3, R15, PT ;  /* 0x0000000f0300720c */ /* 0x000fe40003f26270 */
[----:B------:R-:W-:-:S02]  /*10ba0*/  LOP3.LUT R17, R17, UR17, RZ, 0xfc, !PT ;  /* 0x0000001111117c12 */ /* 0x000fc4000f8efcff */
[----:B------:R-:W-:Y:S02]  /*10bb0*/  SEL R6, RZ, 0x4, P6 ;  /* 0x00000004ff067807 */ /* 0x000fe40003000000 */
[C---:B------:R-:W-:Y:S01]  /*10bc0*/  ISETP.GE.AND P6, PT, R3.reuse, R14, PT ;  /* 0x0000000e0300720c */ /* 0x040fe20003fc6270 */
[----:B------:R-:W-:Y:S01]  /*10bd0*/  VIADD R14, R2, 0x80 ;  /* 0x00000080020e7836 */ /* 0x000fe20000000000 */
[----:B------:R-:W-:Y:S02]  /*10be0*/  SEL R16, RZ, 0x1fffe, P1 ;  /* 0x0001fffeff107807 */ /* 0x000fe40000800000 */
[C---:B------:R-:W-:Y:S02]  /*10bf0*/  ISETP.GE.AND P1, PT, R3.reuse, R17, PT ;  /* 0x000000110300720c */ /* 0x040fe40003f26270 */
[----:B------:R-:W-:Y:S02]  /*10c00*/  SEL R15, RZ, 0x1, P6 ;  /* 0x00000001ff0f7807 */ /* 0x000fe40003000000 */
[----:B------:R-:W-:-:S02]  /*10c10*/  ISETP.GE.AND P6, PT, R3, R14, PT ;  /* 0x0000000e0300720c */ /* 0x000fc40003fc6270 */
[----:B------:R-:W-:Y:S01]  /*10c20*/  SEL R17, RZ, 0x1, P1 ;  /* 0x00000001ff117807 */ /* 0x000fe20000800000 */
[----:B-1----:R-:W-:Y:S10]  /*10c30*/  @!P2 BRA `(.L_x_13) ;  /* 0x0000008c007ca947 */ /* 0x002ff40003800000 */
.L_x_22:
[----:B------:R-:W-:Y:S01]  /*10c40*/  IMAD.IADD R4, R5, 0x1, R4 ;  /* 0x0000000105047824 */ /* 0x000fe200078e0204 */
[----:B------:R-:W-:Y:S01]  /*10c50*/  BAR.SYNC.DEFER_BLOCKING 0x0 ;  /* 0x0000000000007b1d */ /* 0x000fe20000010000 */
[----:B------:R-:W-:Y:S01]  /*10c60*/  IMAD.IADD R11, R11, 0x1, R12 ;  /* 0x000000010b0b7824 */ /* 0x000fe200078e020c */
[----:B------:R-:W-:Y:S01]  /*10c70*/  ISETP.GT.AND P2, PT, R3, R14, PT ;  /* 0x0000000e0300720c */ /* 0x000fe20003f44270 */
[----:B------:R-:W-:Y:S01]  /*10c80*/  IMAD.IADD R13, R17, 0x1, R13 ;  /* 0x00000001110d7824 */ /* 0x000fe200078e020d */
[----:B------:R-:W-:Y:S01]  /*10c90*/  LOP3.LUT R4, R4, 0x3, RZ, 0xc0, !PT ;  /* 0x0000000304047812 */ /* 0x000fe200078ec0ff */
[----:B------:R-:W-:Y:S01]  /*10ca0*/  IMAD.IADD R15, R15, 0x1, R16 ;  /* 0x000000010f0f7824 */ /* 0x000fe200078e0210 */
[----:B------:R-:W-:Y:S01]  /*10cb0*/  LOP3.LUT R11, R11, 0x3, RZ, 0xc0, !PT ;  /* 0x000000030b0b7812 */ /* 0x000fe200078ec0ff */
[----:B------:R-:W-:Y:S01]  /*10cc0*/  VIADD R81, R2, 0x85 ;  /* 0x0000008502517836 */ /* 0x000fe20000000000 */
[----:B------:R-:W-:Y:S01]  /*10cd0*/  LOP3.LUT R13, R13, 0x3, RZ, 0xc0, !PT ;  /* 0x000000030d0d7812 */ /* 0x000fe200078ec0ff */
[----:B------:R-:W-:Y:S01]  /*10ce0*/  USHF.L.U32 UR66, UR66, 0x1f, URZ ;  /* 0x0000001f42427899 */ /* 0x000fe200080006ff */
[----:B------:R-:W-:-:S02]  /*10cf0*/  LOP3.LUT R15, R15, 0x3, RZ, 0xc0, !PT ;  /* 0x000000030f0f7812 */ /* 0x000fc400078ec0ff */
[----:B------:R-:W-:Y:S02]  /*10d00*/  IADD3 R80, PT, PT, R4, R9, R7 ;  /* 0x0000000904507210 */ /* 0x000fe40007ffe007 */
[----:B------:R-:W-:Y:S02]  /*10d10*/  IADD3 R74, PT, PT, R11, R10, R74 ;  /* 0x0000000a0b4a7210 */ /* 0x000fe40007ffe04a */
[----:B------:R-:W-:Y:S01]  /*10d20*/  IADD3 R73, PT, PT, R13, R73, R8 ;  /* 0x000000490d497210 */ /* 0x000fe20007ffe008 */
[----:B------:R-:W-:Y:S01]  /*10d30*/  IMAD.SHL.U32 R80, R80, 0x100, RZ ;  /* 0x0000010050507824 */ /* 0x000fe200078e00ff */
[----:B------:R-:W-:Y:S02]  /*10d40*/  IADD3 R75, PT, PT, R15, R75, R6 ;  /* 0x0000004b0f4b7210 */ /* 0x000fe40007ffe006 */
[----:B------:R-:W-:Y:S01]  /*10d50*/  LDTM.16dp32bit_t0_t15.x64 R4, tmem[UR9+0x100000] ;  /* 0x10000009000479ee */ /* 0x000fe20008b00000 */
[----:B------:R-:W1:Y:S01]  /*10d60*/  LDTM.16dp32bit_t16_t31.x64 R4, tmem[UR9+0x100040] ;  /* 0x10004009000479ee */ /* 0x000e620008b20000 */
[----:B------:R-:W-:-:S02]  /*10d70*/  LOP3.LUT R73, R73, 0xf, RZ, 0xc0, !PT ;  /* 0x0000000f49497812 */ /* 0x000fc400078ec0ff */
[----:B------:R-:W-:Y:S01]  /*10d80*/  LOP3.LUT R80, R80, 0xf00, RZ, 0xe2, !PT ;  /* 0x00000f0050507812 */ /* 0x000fe200078ee2ff */
[----:B------:R-:W2:Y:S01]  /*10d90*/  @!P0 SYNCS.CCTL.IV [UR7+0x10010] ;  /* 0x01001000ff0089b1 */ /* 0x000ea20008000007 */
[----:B------:R-:W-:Y:S01]  /*10da0*/  NOP ;  /* 0x0000000000007918 */ /* 0x000fe20000000000 */
[----:B------:R-:W-:Y:S02]  /*10db0*/  IMAD R73, R75, 0x10, R73 ;  /* 0x000000104b497824 */ /* 0x000fe400078e0249 */
[----:B------:R-:W-:-:S03]  /*10dc0*/  IMAD R74, R74, 0x1000, R80 ;  /* 0x000010004a4a7824 */ /* 0x000fc600078e0250 */
[----:B------:R-:W-:Y:S01]  /*10dd0*/  LOP3.LUT R73, R73, 0xff, RZ, 0xc0, !PT ;  /* 0x000000ff49497812 */ /* 0x000fe200078ec0ff */
[----:B-1----:R-:W-:Y:S01]  /*10de0*/  FMUL R4, R4, UR62 ;  /* 0x0000003e04047c20 */ /* 0x002fe20008400000 */
[----:B------:R-:W-:Y:S01]  /*10df0*/  FMUL R5, R5, UR62 ;  /* 0x0000003e05057c20 */ /* 0x000fe20008400000 */
[----:B------:R-:W-:Y:S01]  /*10e00*/  FMUL R6, R6, UR62 ;  /* 0x0000003e06067c20 */ /* 0x000fe20008400000 */
[----:B------:R-:W-:Y:S01]  /*10e10*/  FMUL R7, R7, UR62 ;  /* 0x0000003e07077c20 */ /* 0x000fe20008400000 */
[----:B------:R-:W-:Y:S01]  /*10e20*/  FMUL R8, R8, UR62 ;  /* 0x0000003e08087c20 */ /* 0x000fe20008400000 */
[----:B------:R-:W-:Y:S01]  /*10e30*/  FSEL R4, R4, -INF , P6 ;  /* 0xff80000004047808 */ /* 0x000fe20003000000 */
[----:B------:R-:W-:Y:S01]  /*10e40*/  FMUL R9, R9, UR62 ;  /* 0x0000003e09097c20 */ /* 0x000fe20008400000 */
[----:B------:R-:W-:Y:S01]  /*10e50*/  ISETP.GE.AND P6, PT, R3, R81, PT ;  /* 0x000000510300720c */ /* 0x000fe20003fc6270 */
[----:B------:R-:W-:Y:S01]  /*10e60*/  VIADD R81, R2, 0x86 ;  /* 0x0000008602517836 */ /* 0x000fe20000000000 */
[----:B------:R-:W-:Y:S01]  /*10e70*/  FSEL R5, R5, -INF , P2 ;  /* 0xff80000005057808 */ /* 0x000fe20001000000 */
        /* <DEDUP_REMOVED lines=22> */
[----:B------:R-:W-:-:S02]  /*10fe0*/  VIADD R81, R2, 0x8a ;  /* 0x0000008a02517836 */ /* 0x000fc40000000000 */
[----:B------:R-:W-:Y:S01]  /*10ff0*/  FMUL R18, R18, UR62 ;  /* 0x0000003e12127c20 */ /* 0x000fe20008400000 */
[----:B------:R-:W-:Y:S01]  /*11000*/  FMUL R19, R19, UR62 ;  /* 0x0000003e13137c20 */ /* 0x000fe20008400000 */
[----:B------:R-:W-:Y:S01]  /*11010*/  FSEL R13, R13, -INF , P5 ;  /* 0xff8000000d0d7808 */ /* 0x000fe20002800000 */
[----:B------:R-:W-:Y:S01]  /*11020*/  FMUL R20, R20, UR62 ;  /* 0x0000003e14147c20 */ /* 0x000fe20008400000 */
[----:B------:R-:W-:Y:S01]  /*11030*/  ISETP.GE.AND P6, PT, R3, R81, PT ;  /* 0x000000510300720c */ /* 0x000fe20003fc6270 */
[----:B------:R-:W-:Y:S02]  /*11040*/  VIADD R81, R2, 0x8b ;  /* 0x0000008b02517836 */ /* 0x000fe40000000000 */
[----:B------:R-:W-:Y:S01]  /*11050*/  FMUL R21, R21, UR62 ;  /* 0x0000003e15157c20 */ /* 0x000fe20008400000 */
        /* <DEDUP_REMOVED lines=78> */
[C---:B------:R-:W-:Y:S02]  /*11540*/  VIADD R81, R2.reuse, 0x9e ;  /* 0x0000009e02517836 */ /* 0x040fe40000000000 */
[----:B------:R-:W-:Y:S01]  /*11550*/  VIADD R2, R2, 0x9f ;  /* 0x0000009f02027836 */ /* 0x000fe20000000000 */
[----:B------:R-:W-:Y:S01]  /*11560*/  FSEL R82, R33, -INF , P5 ;  /* 0xff80000021527808 */ /* 0x000fe20002800000 */
[----:B------:R-:W-:Y:S01]  /*11570*/  FMUL R33, R36, UR62 ;  /* 0x0000003e24217c20 */ /* 0x000fe20008400000 */
[C---:B------:R-:W-:Y:S01]  /*11580*/  ISETP.GE.AND P6, PT, R3.reuse, R81, PT ;  /* 0x000000510300720c */ /* 0x040fe20003fc6270 */
[----:B------:R-:W-:Y:S01]  /*11590*/  FMUL R36, R40, UR62 ;  /* 0x0000003e28247c20 */ /* 0x000fe20008400000 */
[----:B------:R-:W-:Y:S01]  /*115a0*/  ISETP.GE.AND P2, PT, R3, R2, PT ;  /* 0x000000020300720c */ /* 0x000fe20003f46270 */
[----:B------:R-:W-:Y:S01]  /*115b0*/  VIADD R2, R72, 0x2f ;  /* 0x0000002f48027836 */ /* 0x000fe20000000000 */
[----:B------:R-:W-:Y:S01]  /*115c0*/  FSEL R81, R31, -INF , P3 ;  /* 0xff8000001f517808 */ /* 0x000fe20001800000 */
[----:B------:R-:W-:Y:S01]  /*115d0*/  FMUL R31, R32, UR62 ;  /* 0x0000003e201f7c20 */ /* 0x000fe20008400000 */
[----:B------:R-:W-:Y:S01]  /*115e0*/  FMUL R32, R34, UR62 ;  /* 0x0000003e22207c20 */ /* 0x000fe20008400000 */
[----:B------:R-:W-:Y:S01]  /*115f0*/  FMUL R34, R35, UR62 ;  /* 0x0000003e23227c20 */ /* 0x000fe20008400000 */
[----:B------:R-:W-:Y:S01]  /*11600*/  LOP3.LUT R2, R2, UR17, RZ, 0xfc, !PT ;  /* 0x0000001102027c12 */ /* 0x000fe2000f8efcff */
        /* <DEDUP_REMOVED lines=9> */
[----:B------:R-:W-:Y:S01]  /*116a0*/  LOP3.LUT R2, R2, UR17, RZ, 0xfc, !PT ;  /* 0x0000001102027c12 */ /* 0x000fe2000f8efcff */
[----:B------:R-:W-:-:S03]  /*116b0*/  VIADD R42, R72, 0x2b ;  /* 0x0000002b482a7836 */ /* 0x000fc60000000000 */
[----:B------:R-:W-:Y:S01]  /*116c0*/  ISETP.GE.AND P4, PT, R3, R2, PT ;  /* 0x000000020300720c */ /* 0x000fe20003f86270 */
[----:B------:R-:W-:-:S05]  /*116d0*/  VIADD R2, R72, 0x2d ;  /* 0x0000002d48027836 */ /* 0x000fca0000000000 */
[----:B------:R-:W-:-:S04]  /*116e0*/  LOP3.LUT R2, R2, UR17, RZ, 0xfc, !PT ;  /* 0x0000001102027c12 */ /* 0x000fc8000f8efcff */
[----:B------:R-:W-:Y:S01]  /*116f0*/  ISETP.GE.AND P5, PT, R3, R2, PT ;  /* 0x000000020300720c */ /* 0x000fe20003fa6270 */
[----:B------:R-:W-:-:S05]  /*11700*/  VIADD R2, R72, 0x2c ;  /* 0x0000002c48027836 */ /* 0x000fca0000000000 */
[----:B------:R-:W-:-:S04]  /*11710*/  LOP3.LUT R2, R2, UR17, RZ, 0xfc, !PT ;  /* 0x0000001102027c12 */ /* 0x000fc8000f8efcff */
[----:B------:R-:W-:Y:S01]  /*11720*/  ISETP.GE.AND P6, PT, R3, R2, PT ;  /* 0x000000020300720c */ /* 0x000fe20003fc6270 */
[----:B------:R-:W-:-:S03]  /*11730*/  VIADD R2, R72, 0x20 ;  /* 0x0000002048027836 */ /* 0x000fc60000000000 */
[----:B------:R-:W-:Y:S01]  /*11740*/  FSEL R80, R48, -INF , P6 ;  /* 0xff80000030507808 */ /* 0x000fe20003000000 */
[----:B------:R-:W-:Y:S01]  /*11750*/  FMUL R48, R49, UR62 ;  /* 0x0000003e31307c20 */ /* 0x000fe20008400000 */
[----:B------:R-:W-:-:S04]  /*11760*/  LOP3.LUT R2, R2, UR17, RZ, 0xfc, !PT ;  /* 0x0000001102027c12 */ /* 0x000fc8000f8efcff */
[----:B------:R-:W-:Y:S01]  /*11770*/  ISETP.GE.AND P2, PT, R3, R2, PT ;  /* 0x000000020300720c */ /* 0x000fe20003f46270 */
[----:B------:R-:W-:Y:S01]  /*11780*/  VIADD R2, R72, 0x21 ;  /* 0x0000002148027836 */ /* 0x000fe20000000000 */
[----:B------:R-:W-:Y:S02]  /*11790*/  FSEL R48, R48, -INF , P5 ;  /* 0xff80000030307808 */ /* 0x000fe40002800000 */
[----:B------:R-:W-:Y:S02]  /*117a0*/  FSEL R33, R33, -INF , P2 ;  /* 0xff80000021217808 */ /* 0x000fe40001000000 */
[----:B------:R-:W-:-:S04]  /*117b0*/  LOP3.LUT R2, R2, UR17, RZ, 0xfc, !PT ;  /* 0x0000001102027c12 */ /* 0x000fc8000f8efcff */
[----:B------:R-:W-:Y:S01]  /*117c0*/  ISETP.GE.AND P2, PT, R3, R2, PT ;  /* 0x000000020300720c */ /* 0x000fe20003f46270 */
[----:B------:R-:W-:-:S03]  /*117d0*/  VIADD R2, R72, 0x22 ;  /* 0x0000002248027836 */ /* 0x000fc60000000000 */
[----:B------:R-:W-:Y:S01]  /*117e0*/  FSEL R83, R37, -INF , P2 ;  /* 0xff80000025537808 */ /* 0x000fe20001000000 */
[----:B------:R-:W-:Y:S01]  /*117f0*/  FMUL R37, R39, UR62 ;  /* 0x0000003e27257c20 */ /* 0x000fe20008400000 */
[----:B------:R-:W-:Y:S01]  /*11800*/  LOP3.LUT R2, R2, UR17, RZ, 0xfc, !PT ;  /* 0x0000001102027c12 */ /* 0x000fe2000f8efcff */
[----:B------:R-:W-:Y:S01]  /*11810*/  FMUL R39, R44, UR62 ;  /* 0x0000003e2c277c20 */ /* 0x000fe20008400000 */
[----:B------:R-:W-:Y:S02]  /*11820*/  LOP3.LUT R44, R42, UR17, RZ, 0xfc, !PT ;  /* 0x000000112a2c7c12 */ /* 0x000fe4000f8efcff */
[----:B------:R-:W-:Y:S01]  /*11830*/  ISETP.GE.AND P2, PT, R3, R2, PT ;  /* 0x000000020300720c */ /* 0x000fe20003f46270 */
[----:B------:R-:W-:-:S03]  /*11840*/  VIADD R2, R72, 0x23 ;  /* 0x0000002348027836 */ /* 0x000fc60000000000 */
[----:B------:R-:W-:Y:S02]  /*11850*/  FSEL R35, R35, -INF , P2 ;  /* 0xff80000023237808 */ /* 0x000fe40001000000 */
[----:B------:R-:W-:-:S04]  /*11860*/  LOP3.LUT R2, R2, UR17, RZ, 0xfc, !PT ;  /* 0x0000001102027c12 */ /* 0x000fc8000f8efcff */
        /* <DEDUP_REMOVED lines=28> */
[C---:B------:R-:W-:Y:S01]  /*11a30*/  ISETP.GE.AND P2, PT, R3.reuse, R2, PT ;  /* 0x000000020300720c */ /* 0x040fe20003f46270 */
[----:B------:R-:W-:Y:S01]  /*11a40*/  IMAD.IADD R2, R74, 0x1, R73 ;  /* 0x000000014a027824 */ /* 0x000fe200078e0249 */
[----:B------:R-:W-:Y:S02]  /*11a50*/  FSEL R73, R50, -INF , P4 ;  /* 0xff80000032497808 */ /* 0x000fe40002000000 */
[----:B------:R-:W-:Y:S02]  /*11a60*/  FSEL R42, R46, -INF , P2 ;  /* 0xff8000002e2a7808 */ /* 0x000fe40001000000 */
[----:B------:R-:W-:Y:S02]  /*11a70*/  LOP3.LUT R2, R2, 0xffff, RZ, 0xc0, !PT ;  /* 0x0000ffff02027812 */ /* 0x000fe400078ec0ff */
[----:B------:R-:W-:Y:S01]  /*11a80*/  ISETP.GE.AND P2, PT, R3, R44, PT ;  /* 0x0000002c0300720c */ /* 0x000fe20003f46270 */
[----:B------:R-:W-:Y:S01]  /*11a90*/  FMUL R44, R47, UR62 ;  /* 0x0000003e2f2c7c20 */ /* 0x000fe20008400000 */
[----:B------:R-:W-:-:S02]  /*11aa0*/  SHF.R.U32.HI R45, RZ, 0xf, R2 ;  /* 0x0000000fff2d7819 */ /* 0x000fc40000011602 */
[--C-:B------:R-:W-:Y:S02]  /*11ab0*/  SHF.R.U32.HI R46, RZ, 0xd, R2.reuse ;  /* 0x0000000dff2e7819 */ /* 0x100fe40000011602 */
[----:B------:R-:W-:Y:S02]  /*11ac0*/  FSEL R44, R44, -INF , P2 ;  /* 0xff8000002c2c7808 */ /* 0x000fe40001000000 */
[----:B------:R-:W-:Y:S02]  /*11ad0*/  LOP3.LUT P2, RZ, R45, 0x1, RZ, 0xc0, !PT ;  /* 0x000000012dff7812 */ /* 0x000fe4000784c0ff */
[----:B------:R-:W-:Y:S02]  /*11ae0*/  SHF.R.U32.HI R45, RZ, 0xe, R2 ;  /* 0x0000000eff2d7819 */ /* 0x000fe40000011602 */
[----:B------:R-:W-:Y:S02]  /*11af0*/  LOP3.LUT P5, RZ, R46, 0x1, RZ, 0xc0, !PT ;  /* 0x000000012eff7812 */ /* 0x000fe400078ac0ff */
[----:B------:R-:W-:-:S02]  /*11b00*/  LOP3.LUT P6, RZ, R45, 0x1, RZ, 0xc0, !PT ;  /* 0x000000012dff7812 */ /* 0x000fc400078cc0ff */
[----:B------:R-:W-:Y:S02]  /*11b10*/  FMNMX3 R45, R4, R5, R6, !PT ;  /* 0x00000005042d7276 */ /* 0x000fe40007800006 */
[----:B------:R-:W-:Y:S02]  /*11b20*/  SHF.R.U32.HI R47, RZ, 0xb, R2 ;  /* 0x0000000bff2f7819 */ /* 0x000fe40000011602 */
[----:B------:R-:W-:Y:S02]  /*11b30*/  FMNMX3 R45, R45, R7, R8, !PT ;  /* 0x000000072d2d7276 */ /* 0x000fe40007800008 */
[----:B------:R-:W-:Y:S02]  /*11b40*/  FSEL R85, R52, -INF , !P2 ;  /* 0xff80000034557808 */ /* 0x000fe40005000000 */
[----:B------:R-:W-:Y:S02]  /*11b50*/  FMNMX3 R46, R45, R9, R10, !PT ;  /* 0x000000092d2e7276 */ /* 0x000fe4000780000a */
[----:B------:R-:W-:-:S02]  /*11b60*/  SHF.R.U32.HI R45, RZ, 0xc, R2 ;  /* 0x0000000cff2d7819 */ /* 0x000fc40000011602 */
[----:B------:R-:W-:Y:S02]  /*11b70*/  FMNMX3 R46, R46, R11, R12, !PT ;  /* 0x0000000b2e2e7276 */ /* 0x000fe4000780000c */
[----:B------:R-:W-:Y:S01]  /*11b80*/  LOP3.LUT P4, RZ, R45, 0x1, RZ, 0xc0, !PT ;  /* 0x000000012dff7812 */ /* 0x000fe2000788c0ff */
[----:B------:R-:W-:Y:S01]  /*11b90*/  FMUL R45, R51, UR62 ;  /* 0x0000003e332d7c20 */ /* 0x000fe20008400000 */
[----:B------:R-:W-:Y:S02]  /*11ba0*/  FMNMX3 R46, R46, R13, R14, !PT ;  /* 0x0000000d2e2e7276 */ /* 0x000fe4000780000e */
[----:B------:R-:W-:Y:S02]  /*11bb0*/  FSEL R74, R53, -INF , !P6 ;  /* 0xff800000354a7808 */ /* 0x000fe40007000000 */
[----:B------:R-:W-:Y:S02]  /*11bc0*/  FMNMX3 R46, R46, R15, R16, !PT ;  /* 0x0000000f2e2e7276 */ /* 0x000fe40007800010 */
[----:B------:R-:W-:-:S02]  /*11bd0*/  FSEL R45, R45, -INF , P3 ;  /* 0xff8000002d2d7808 */ /* 0x000fc40001800000 */
[----:B------:R-:W-:Y:S02]  /*11be0*/  FMNMX3 R46, R46, R17, R18, !PT ;  /* 0x000000112e2e7276 */ /* 0x000fe40007800012 */
[----:B------:R-:W-:Y:S02]  /*11bf0*/  LOP3.LUT P3, RZ, R47, 0x1, RZ, 0xc0, !PT ;  /* 0x000000012fff7812 */ /* 0x000fe4000786c0ff */
[----:B------:R-:W-:Y:S02]  /*11c00*/  FMNMX3 R46, R46, R19, R20, !PT ;  /* 0x000000132e2e7276 */ /* 0x000fe40007800014 */
[----:B------:R-:W-:Y:S02]  /*11c10*/  SHF.R.U32.HI R47, RZ, 0xa, R2 ;  /* 0x0000000aff2f7819 */ /* 0x000fe40000011602 */
[----:B------:R-:W-:Y:S02]  /*11c20*/  FMNMX3 R46, R46, R21, R22, !PT ;  /* 0x000000152e2e7276 */ /* 0x000fe40007800016 */
[----:B------:R-:W-:-:S02]  /*11c30*/  LOP3.LUT P2, RZ, R47, 0x1, RZ, 0xc0, !PT ;  /* 0x000000012fff7812 */ /* 0x000fc4000784c0ff */
[----:B------:R-:W-:Y:S02]  /*11c40*/  SHF.R.U32.HI R47, RZ, 0x9, R2 ;  /* 0x00000009ff2f7819 */ /* 0x000fe40000011602 */
[----:B------:R-:W-:Y:S02]  /*11c50*/  FMNMX3 R46, R46, R23, R24, !PT ;  /* 0x000000172e2e7276 */ /* 0x000fe40007800018 */
[----:B------:R-:W-:Y:S02]  /*11c60*/  LOP3.LUT P6, RZ, R47, 0x1, RZ, 0xc0, !PT ;  /* 0x000000012fff7812 */ /* 0x000fe400078cc0ff */
[----:B------:R-:W-:Y:S02]  /*11c70*/  FMNMX3 R47, R46, R25, R26, !PT ;  /* 0x000000192e2f7276 */ /* 0x000fe4000780001a */
[----:B------:R-:W-:Y:S02]  /*11c80*/  SHF.R.U32.HI R46, RZ, 0x8, R2 ;  /* 0x00000008ff2e7819 */ /* 0x000fe40000011602 */
[----:B------:R-:W-:-:S02]  /*11c90*/  FMNMX3 R47, R47, R27, R28, !PT ;  /* 0x0000001b2f2f7276 */ /* 0x000fc4000780001c */
[----:B------:R-:W-:Y:S02]  /*11ca0*/  FSEL R75, R54, -INF , !P5 ;  /* 0xff800000364b7808 */ /* 0x000fe40006800000 */
[----:B------:R-:W-:Y:S02]  /*11cb0*/  FMNMX3 R47, R47, R29, R30, !PT ;  /* 0x0000001d2f2f7276 */ /* 0x000fe4000780001e */
[----:B------:R-:W-:Y:S01]  /*11cc0*/  LOP3.LUT P5, RZ, R46, 0x1, RZ, 0xc0, !PT ;  /* 0x000000012eff7812 */ /* 0x000fe200078ac0ff */
[----:B------:R-:W-:Y:S01]  /*11cd0*/  FMUL R46, R55, UR62 ;  /* 0x0000003e372e7c20 */ /* 0x000fe20008400000 */
[----:B------:R-:W-:Y:S02]  /*11ce0*/  FMNMX3 R47, R47, R81, R31, !PT ;  /* 0x000000512f2f7276 */ /* 0x000fe4000780001f */
[----:B------:R-:W-:Y:S02]  /*11cf0*/  SHF.R.U32.HI R49, RZ, 0x7, R2 ;  /* 0x00000007ff317819 */ /* 0x000fe40000011602 */
[----:B------:R-:W-:-:S02]  /*11d00*/  FMNMX3 R47, R47, R82, R32, !PT ;  /* 0x000000522f2f7276 */ /* 0x000fc40007800020 */
[----:B------:R-:W-:Y:S02]  /*11d10*/  FSEL R46, R46, -INF , !P4 ;  /* 0xff8000002e2e7808 */ /* 0x000fe40006000000 */
[----:B------:R-:W-:Y:S02]  /*11d20*/  FMNMX3 R47, R47, R34, R33, !PT ;  /* 0x000000222f2f7276 */ /* 0x000fe40007800021 */
[----:B------:R-:W-:Y:S02]  /*11d30*/  LOP3.LUT P4, RZ, R49, 0x1, RZ, 0xc0, !PT ;  /* 0x0000000131ff7812 */ /* 0x000fe4000788c0ff */
[----:B------:R-:W-:Y:S02]  /*11d40*/  SHF.R.U32.HI R49, RZ, 0x6, R2 ;  /* 0x00000006ff317819 */ /* 0x000fe40000011602 */
[----:B------:R-:W-:Y:S01]  /*11d50*/  FSEL R84, R56, -INF , !P3 ;  /* 0xff80000038547808 */ /* 0x000fe20005800000 */
[----:B------:R-:W-:Y:S01]  /*11d60*/  FMUL R56, R57, UR62 ;  /* 0x0000003e39387c20 */ /* 0x000fe20008400000 */
[----:B------:R-:W-:Y:S01]  /*11d70*/  FMNMX3 R47, R47, R83, R35, !PT ;  /* 0x000000532f2f7276 */ /* 0x000fe20007800023 */
[----:B------:R-:W-:Y:S01]  /*11d80*/  FMUL R57, R58, UR62 ;  /* 0x0000003e3a397c20 */ /* 0x000fe20008400000 */
[----:B------:R-:W-:-:S02]  /*11d90*/  LOP3.LUT P3, RZ, R49, 0x1, RZ, 0xc0, !PT ;  /* 0x0000000131ff7812 */ /* 0x000fc4000786c0ff */
[----:B------:R-:W-:Y:S02]  /*11da0*/  SHF.R.U32.HI R49, RZ, 0x5, R2 ;  /* 0x00000005ff317819 */ /* 0x000fe40000011602 */
[----:B------:R-:W-:Y:S02]  /*11db0*/  FMNMX3 R47, R47, R37, R36, !PT ;  /* 0x000000252f2f7276 */ /* 0x000fe40007800024 */
[----:B------:R-:W-:Y:S02]  /*11dc0*/  FSEL R56, R56, -INF , !P2 ;  /* 0xff80000038387808 */ /* 0x000fe40005000000 */
[----:B------:R-:W-:Y:S02]  /*11dd0*/  LOP3.LUT P2, RZ, R49, 0x1, RZ, 0xc0, !PT ;  /* 0x0000000131ff7812 */ /* 0x000fe4000784c0ff */
[----:B------:R-:W-:Y:S02]  /*11de0*/  FMNMX3 R49, R47, R41, R38, !PT ;  /* 0x000000292f317276 */ /* 0x000fe40007800026 */
[----:B------:R-:W-:-:S02]  /*11df0*/  SHF.R.U32.HI R47, RZ, 0x4, R2 ;  /* 0x00000004ff2f7819 */ /* 0x000fc40000011602 */
[----:B------:R-:W-:Y:S02]  /*11e00*/  FMNMX3 R49, R49, R40, R39, !PT ;  /* 0x0000002831317276 */ /* 0x000fe40007800027 */
[----:B------:R-:W-:Y:S02]  /*11e10*/  FSEL R57, R57, -INF , !P6 ;  /* 0xff80000039397808 */ /* 0x000fe40007000000 */
[----:B------:R-:W-:Y:S02]  /*11e20*/  FMNMX3 R49, R49, R43, R42, !PT ;  /* 0x0000002b31317276 */ /* 0x000fe4000780002a */
[----:B------:R-:W-:Y:S01]  /*11e30*/  LOP3.LUT P6, RZ, R47, 0x1, RZ, 0xc0, !PT ;  /* 0x000000012fff7812 */ /* 0x000fe200078cc0ff */
[----:B------:R-:W-:Y:S01]  /*11e40*/  FMUL R47, R59, UR62 ;  /* 0x0000003e3b2f7c20 */ /* 0x000fe20008400000 */
[----:B------:R-:W-:Y:S01]  /*11e50*/  FMNMX3 R49, R49, R44, R80, !PT ;  /* 0x0000002c31317276 */ /* 0x000fe20007800050 */
[----:B------:R-:W-:Y:S01]  /*11e60*/  FMUL R59, R60, UR62 ;  /* 0x0000003e3c3b7c20 */ /* 0x000fe20008400000 */
[----:B------:R-:W-:Y:S01]  /*11e70*/  SHF.R.U32.HI R50, RZ, 0x3, R2 ;  /* 0x00000003ff327819 */ /* 0x000fe20000011602 */
[----:B------:R-:W-:Y:S01]  /*11e80*/  FMUL R60, R61, UR62 ;  /* 0x0000003e3d3c7c20 */ /* 0x000fe20008400000 */
[----:B------:R-:W-:Y:S01]  /*11e90*/  FMNMX3 R49, R49, R48, R73, !PT ;  /* 0x0000003031317276 */ /* 0x000fe20007800049 */
[----:B------:R-:W-:Y:S01]  /*11ea0*/  FMUL R61, R67, UR62 ;  /* 0x0000003e433d7c20 */ /* 0x000fe20008400000 */
[----:B------:R-:W-:-:S02]  /*11eb0*/  FSEL R47, R47, -INF , !P5 ;  /* 0xff8000002f2f7808 */ /* 0x000fc40006800000 */
[----:B------:R-:W-:Y:S02]  /*11ec0*/  FMNMX3 R49, R49, R45, R85, !PT ;  /* 0x0000002d31317276 */ /* 0x000fe40007800055 */
[----:B------:R-:W-:Y:S02]  /*11ed0*/  LOP3.LUT P5, RZ, R50, 0x1, RZ, 0xc0, !PT ;  /* 0x0000000132ff7812 */ /* 0x000fe400078ac0ff */
[--C-:B------:R-:W-:Y:S02]  /*11ee0*/  SHF.R.U32.HI R50, RZ, 0x2, R2.reuse ;  /* 0x00000002ff327819 */ /* 0x100fe40000011602 */
[----:B------:R-:W-:Y:S02]  /*11ef0*/  SHF.R.U32.HI R2, RZ, 0x1, R2 ;  /* 0x00000001ff027819 */ /* 0x000fe40000011602 */
[----:B------:R-:W-:Y:S02]  /*11f00*/  FMNMX3 R49, R49, R74, R75, !PT ;  /* 0x0000004a31317276 */ /* 0x000fe4000780004b */
[----:B------:R-:W-:-:S02]  /*11f10*/  FSEL R60, R60, -INF , !P3 ;  /* 0xff8000003c3c7808 */ /* 0x000fc40005800000 */
[----:B------:R-:W-:Y:S02]  /*11f20*/  LOP3.LUT P3, RZ, R2, 0x1, RZ, 0xc0, !PT ;  /* 0x0000000102ff7812 */ /* 0x000fe4000786c0ff */
[----:B------:R-:W-:Y:S01]  /*11f30*/  FMNMX3 R2, R49, R46, R84, !PT ;  /* 0x0000002e31027276 */ /* 0x000fe20007800054 */
[----:B------:R-:W-:Y:S01]  /*11f40*/  FMUL R49, R66, UR62 ;  /* 0x0000003e42317c20 */ /* 0x000fe20008400000 */
[----:B------:R-:W-:Y:S02]  /*11f50*/  FSEL R59, R59, -INF , !P4 ;  /* 0xff8000003b3b7808 */ /* 0x000fe40006000000 */
[----:B------:R-:W-:Y:S02]  /*11f60*/  FMNMX3 R2, R2, R56, R57, !PT ;  /* 0x0000003802027276 */ /* 0x000fe40007800039 */
[----:B------:R-:W-:Y:S02]  /*11f70*/  FSEL R62, R62, -INF , !P2 ;  /* 0xff8000003e3e7808 */ /* 0x000fe40005000000 */
[----:B------:R-:W-:-:S02]  /*11f80*/  FMNMX3 R2, R2, R47, R59, !PT ;  /* 0x0000002f02027276 */ /* 0x000fc4000780003b */
[----:B------:R-:W-:Y:S02]  /*11f90*/  LOP3.LUT P4, RZ, R50, 0x1, RZ, 0xc0, !PT ;  /* 0x0000000132ff7812 */ /* 0x000fe4000788c0ff */
[----:B------:R-:W-:Y:S02]  /*11fa0*/  FSEL R63, R63, -INF , !P6 ;  /* 0xff8000003f3f7808 */ /* 0x000fe40007000000 */
[----:B------:R-:W-:Y:S02]  /*11fb0*/  FSEL R64, R64, -INF , !P5 ;  /* 0xff80000040407808 */ /* 0x000fe40006800000 */
[----:B------:R-:W-:Y:S02]  /*11fc0*/  FMNMX3 R2, R2, R60, R62, !PT ;  /* 0x0000003c02027276 */ /* 0x000fe4000780003e */
[----:B------:R-:W-:Y:S02]  /*11fd0*/  FSEL R66, R65, -INF , !P4 ;  /* 0xff80000041427808 */ /* 0x000fe40006000000 */
[----:B------:R-:W-:-:S02]  /*11fe0*/  FSEL R65, R49, -INF , !P3 ;  /* 0xff80000031417808 */ /* 0x000fc40005800000 */
[----:B------:R-:W-:Y:S02]  /*11ff0*/  FMNMX3 R2, R2, R63, R64, !PT ;  /* 0x0000003f02027276 */ /* 0x000fe40007800040 */
[----:B------:R-:W-:Y:S02]  /*12000*/  FSEL R61, R61, -INF , P1 ;  /* 0xff8000003d3d7808 */ /* 0x000fe40000800000 */
[----:B------:R-:W-:-:S04]  /*12010*/  FMNMX3 R2, R2, R66, R65, !PT ;  /* 0x0000004202027276 */ /* 0x000fc80007800041 */
[----:B------:R-:W-:-:S05]  /*12020*/  FMNMX R2, R61, R2, !PT ;  /* 0x000000023d027209 */ /* 0x000fca0007800000 */
[----:B------:R-:W1:Y:S02]  /*12030*/  SHFL.BFLY PT, R49, R2, 0x10, 0x1f ;  /* 0x0e001f0002317f89 */ /* 0x000e6400000e0000 */
[----:B-1----:R-:W-:-:S05]  /*12040*/  FMNMX3 R2, R2, R49, R0, !PT ;  /* 0x0000003102027276 */ /* 0x002fca0007800000 */
[--C-:B------:R-:W-:Y:S01]  /*12050*/  FADD R6, R6, -R2.reuse ;  /* 0x8000000206067221 */ /* 0x100fe20000000000 */
[--C-:B------:R-:W-:Y:S01]  /*12060*/  FADD R7, R7, -R2.reuse ;  /* 0x8000000207077221 */ /* 0x100fe20000000000 */
[--C-:B------:R-:W-:Y:S01]  /*12070*/  FADD R4, R4, -R2.reuse ;  /* 0x8000000204047221 */ /* 0x100fe20000000000 */
[--C-:B------:R-:W-:Y:S01]  /*12080*/  FADD R5, R5, -R2.reuse ;  /* 0x8000000205057221 */ /* 0x100fe20000000000 */
[----:B------:R-:W-:Y:S01]  /*12090*/  FMUL R6, R6, 1.4426950216293334961 ;  /* 0x3fb8aa3b06067820 */ /* 0x000fe20000400000 */
[----:B------:R-:W-:Y:S01]  /*120a0*/  FMUL R7, R7, 1.4426950216293334961 ;  /* 0x3fb8aa3b07077820 */ /* 0x000fe20000400000 */
[----:B------:R-:W-:Y:S01]  /*120b0*/  FMUL R4, R4, 1.4426950216293334961 ;  /* 0x3fb8aa3b04047820 */ /* 0x000fe20000400000 */
[----:B------:R-:W-:Y:S01]  /*120c0*/  FMUL R5, R5, 1.4426950216293334961 ;  /* 0x3fb8aa3b05057820 */ /* 0x000fe20000400000 */
[----:B------:R1:W-:Y:S01]  /*120d0*/  MUFU.EX2 R49, R6 ;  /* 0x0000000600317308 */ /* 0x0003e20000000800 */
[--C-:B------:R-:W-:Y:S01]  /*120e0*/  FADD R20, R20, -R2.reuse ;  /* 0x8000000214147221 */ /* 0x100fe20000000000 */
[--C-:B------:R-:W-:Y:S01]  /*120f0*/  FADD R9, R9, -R2.reuse ;  /* 0x8000000209097221 */ /* 0x100fe20000000000 */
[--C-:B------:R-:W-:Y:S01]  /*12100*/  FADD R11, R11, -R2.reuse ;  /* 0x800000020b0b7221 */ /* 0x100fe20000000000 */
[--C-:B------:R-:W-:Y:S01]  /*12110*/  FADD R10, R10, -R2.reuse ;  /* 0x800000020a0a7221 */ /* 0x100fe20000000000 */
[----:B------:R-:W-:Y:S01]  /*12120*/  FMUL R20, R20, 1.4426950216293334961 ;  /* 0x3fb8aa3b14147820 */ /* 0x000fe20000400000 */
[--C-:B------:R-:W-:Y:S01]  /*12130*/  FADD R12, R12, -R2.reuse ;  /* 0x800000020c0c7221 */ /* 0x100fe20000000000 */
[----:B------:R-:W-:Y:S01]  /*12140*/  FMUL R11, R11, 1.4426950216293334961 ;  /* 0x3fb8aa3b0b0b7820 */ /* 0x000fe20000400000 */
[----:B------:R-:W-:Y:S01]  /*12150*/  MUFU.EX2 R4, R4 ;  /* 0x0000000400047308 */ /* 0x000fe20000000800 */
[--C-:B-1----:R-:W-:Y:S01]  /*12160*/  FADD R6, R8, -R2.reuse ;  /* 0x8000000208067221 */ /* 0x102fe20000000000 */
[----:B------:R-:W-:Y:S01]  /*12170*/  FMUL R10, R10, 1.4426950216293334961 ;  /* 0x3fb8aa3b0a0a7820 */ /* 0x000fe20000400000 */
[--C-:B------:R-:W-:Y:S01]  /*12180*/  FADD R14, R14, -R2.reuse ;  /* 0x800000020e0e7221 */ /* 0x100fe20000000000 */
[--C-:B------:R-:W-:Y:S01]  /*12190*/  FADD R13, R13, -R2.reuse ;  /* 0x800000020d0d7221 */ /* 0x100fe20000000000 */
[----:B------:R-:W-:Y:S01]  /*121a0*/  FMUL R6, R6, 1.4426950216293334961 ;  /* 0x3fb8aa3b06067820 */ /* 0x000fe20000400000 */
[--C-:B------:R-:W-:Y:S01]  /*121b0*/  FADD R21, R21, -R2.reuse ;  /* 0x8000000215157221 */ /* 0x100fe20000000000 */
[----:B------:R-:W-:Y:S01]  /*121c0*/  FMUL R14, R14, 1.4426950216293334961 ;  /* 0x3fb8aa3b0e0e7820 */ /* 0x000fe20000400000 */
[----:B------:R1:W3:Y:S01]  /*121d0*/  MUFU.EX2 R8, R7 ;  /* 0x0000000700087308 */ /* 0x0002e20000000800 */
[--C-:B------:R-:W-:Y:S01]  /*121e0*/  FADD R16, R16, -R2.reuse ;  /* 0x8000000210107221 */ /* 0x100fe20000000000 */
[----:B------:R-:W-:Y:S01]  /*121f0*/  FMUL R21, R21, 1.4426950216293334961 ;  /* 0x3fb8aa3b15157820 */ /* 0x000fe20000400000 */
[--C-:B------:R-:W-:Y:S01]  /*12200*/  FADD R17, R17, -R2.reuse ;  /* 0x8000000211117221 */ /* 0x100fe20000000000 */
[--C-:B------:R-:W-:Y:S01]  /*12210*/  FADD R18, R18, -R2.reuse ;  /* 0x8000000212127221 */ /* 0x100fe20000000000 */
[--C-:B------:R-:W-:Y:S01]  /*12220*/  FADD R19, R19, -R2.reuse ;  /* 0x8000000213137221 */ /* 0x100fe20000000000 */
[--C-:B------:R-:W-:Y:S01]  /*12230*/  FADD R22, R22, -R2.reuse ;  /* 0x8000000216167221 */ /* 0x100fe20000000000 */
[--C-:B------:R-:W-:Y:S01]  /*12240*/  FADD R23, R23, -R2.reuse ;  /* 0x8000000217177221 */ /* 0x100fe20000000000 */
[----:B------:R-:W4:Y:S01]  /*12250*/  MUFU.EX2 R5, R5 ;  /* 0x0000000500057308 */ /* 0x000f220000000800 */
[----:B-1----:R-:W-:Y:S01]  /*12260*/  FMUL R7, R9, 1.4426950216293334961 ;  /* 0x3fb8aa3b09077820 */ /* 0x002fe20000400000 */
[----:B------:R-:W-:Y:S01]  /*12270*/  FMUL R9, R12, 1.4426950216293334961 ;  /* 0x3fb8aa3b0c097820 */ /* 0x000fe20000400000 */
[--C-:B------:R-:W-:Y:S01]  /*12280*/  FADD R12, R15, -R2.reuse ;  /* 0x800000020f0c7221 */ /* 0x100fe20000000000 */
[----:B------:R-:W-:Y:S01]  /*12290*/  FMUL R23, R23, 1.4426950216293334961 ;  /* 0x3fb8aa3b17177820 */ /* 0x000fe20000400000 */
[--C-:B------:R-:W-:Y:S01]  /*122a0*/  FADD R25, R25, -R2.reuse ;  /* 0x8000000219197221 */ /* 0x100fe20000000000 */
[--C-:B------:R-:W-:Y:S01]  /*122b0*/  FADD R26, R26, -R2.reuse ;  /* 0x800000021a1a7221 */ /* 0x100fe20000000000 */
[----:B------:R-:W-:Y:S01]  /*122c0*/  FMUL R12, R12, 1.4426950216293334961 ;  /* 0x3fb8aa3b0c0c7820 */ /* 0x000fe20000400000 */
[----:B------:R3:W-:Y:S01]  /*122d0*/  MUFU.EX2 R54, R20 ;  /* 0x0000001400367308 */ /* 0x0007e20000000800 */
[----:B------:R-:W-:Y:S01]  /*122e0*/  FMUL R25, R25, 1.4426950216293334961 ;  /* 0x3fb8aa3b19197820 */ /* 0x000fe20000400000 */
[--C-:B------:R-:W-:Y:S01]  /*122f0*/  FADD R27, R27, -R2.reuse ;  /* 0x800000021b1b7221 */ /* 0x100fe20000000000 */
[--C-:B------:R-:W-:Y:S01]  /*12300*/  FADD R28, R28, -R2.reuse ;  /* 0x800000021c1c7221 */ /* 0x100fe20000000000 */
[--C-:B------:R-:W-:Y:S01]  /*12310*/  FADD R29, R29, -R2.reuse ;  /* 0x800000021d1d7221 */ /* 0x100fe20000000000 */
[--C-:B------:R-:W-:Y:S01]  /*12320*/  FADD R81, R81, -R2.reuse ;  /* 0x8000000251517221 */ /* 0x100fe20000000000 */
[--C-:B------:R-:W-:Y:S01]  /*12330*/  FADD R31, R31, -R2.reuse ;  /* 0x800000021f1f7221 */ /* 0x100fe20000000000 */
[----:B------:R-:W-:Y:S01]  /*12340*/  FMUL R28, R28, 1.4426950216293334961 ;  /* 0x3fb8aa3b1c1c7820 */ /* 0x000fe20000400000 */
[----:B------:R-:W1:Y:S01]  /*12350*/  MUFU.EX2 R6, R6 ;  /* 0x0000000600067308 */ /* 0x000e620000000800 */
[----:B---3--:R-:W-:Y:S01]  /*12360*/  F2FP.SATFINITE.E4M3.F32.PACK_AB_MERGE_C R20, R8, R49, RZ ;  /* 0x000000310814723e */ /* 0x008fe200048070ff */
[----:B------:R-:W-:Y:S01]  /*12370*/  FMUL R29, R29, 1.4426950216293334961 ;  /* 0x3fb8aa3b1d1d7820 */ /* 0x000fe20000400000 */
[----:B------:R-:W-:Y:S01]  /*12380*/  FADD R82, R82, -R2 ;  /* 0x8000000252527221 */ /* 0x000fe20000000000 */
[----:B------:R-:W-:Y:S01]  /*12390*/  FMUL R31, R31, 1.4426950216293334961 ;  /* 0x3fb8aa3b1f1f7820 */ /* 0x000fe20000400000 */
[----:B----4-:R-:W-:Y:S01]  /*123a0*/  F2FP.SATFINITE.E4M3.F32.PACK_AB_MERGE_C R20, R5, R4, R20 ;  /* 0x000000040514723e */ /* 0x010fe20004807014 */
[----:B------:R-:W-:Y:S01]  /*123b0*/  FADD R5, R4, R5 ;  /* 0x0000000504057221 */ /* 0x000fe20000000000 */
[----:B------:R-:W-:Y:S01]  /*123c0*/  FMUL R4, R81, 1.4426950216293334961 ;  /* 0x3fb8aa3b51047820 */ /* 0x000fe20000400000 */
[----:B------:R-:W3:Y:S01]  /*123d0*/  MUFU.EX2 R7, R7 ;  /* 0x0000000700077308 */ /* 0x000ee20000000800 */
[--C-:B------:R-:W-:Y:S01]  /*123e0*/  FADD R34, R34, -R2.reuse ;  /* 0x8000000222227221 */ /* 0x100fe20000000000 */
[----:B------:R-:W-:Y:S01]  /*123f0*/  FADD R5, R49, R5 ;  /* 0x0000000531057221 */ /* 0x000fe20000000000 */
[----:B------:R-:W-:Y:S01]  /*12400*/  FMUL R49, R82, 1.4426950216293334961 ;  /* 0x3fb8aa3b52317820 */ /* 0x000fe20000400000 */
[--C-:B------:R-:W-:Y:S01]  /*12410*/  FADD R33, R33, -R2.reuse ;  /* 0x8000000221217221 */ /* 0x100fe20000000000 */
[--C-:B------:R-:W-:Y:S01]  /*12420*/  FADD R83, R83, -R2.reuse ;  /* 0x8000000253537221 */ /* 0x100fe20000000000 */
[----:B------:R-:W-:Y:S01]  /*12430*/  FADD R8, R8, R5 ;  /* 0x0000000508087221 */ /* 0x000fe20000000000 */
[----:B------:R-:W-:Y:S01]  /*12440*/  FADD R5, R32, -R2 ;  /* 0x8000000220057221 */ /* 0x000fe20000000000 */
[----:B------:R4:W0:Y:S01]  /*12450*/  MUFU.EX2 R67, R10 ;  /* 0x0000000a00437308 */ /* 0x0008220000000800 */
[----:B------:R-:W-:Y:S01]  /*12460*/  FMUL R33, R33, 1.4426950216293334961 ;  /* 0x3fb8aa3b21217820 */ /* 0x000fe20000400000 */
[----:B-1----:R-:W-:Y:S01]  /*12470*/  FADD R8, R6, R8 ;  /* 0x0000000806087221 */ /* 0x002fe20000000000 */
[----:B------:R-:W-:Y:S01]  /*12480*/  FMUL R5, R5, 1.4426950216293334961 ;  /* 0x3fb8aa3b05057820 */ /* 0x000fe20000400000 */
[----:B------:R-:W-:Y:S01]  /*12490*/  FMUL R32, R83, 1.4426950216293334961 ;  /* 0x3fb8aa3b53207820 */ /* 0x000fe20000400000 */
[--C-:B------:R-:W-:Y:S01]  /*124a0*/  FADD R37, R37, -R2.reuse ;  /* 0x8000000225257221 */ /* 0x100fe20000000000 */
[--C-:B------:R-:W-:Y:S01]  /*124b0*/  FADD R36, R36, -R2.reuse ;  /* 0x8000000224247221 */ /* 0x100fe20000000000 */
[----:B------:R-:W-:Y:S01]  /*124c0*/  FADD R41, R41, -R2 ;  /* 0x8000000229297221 */ /* 0x000fe20000000000 */
[----:B------:R-:W-:Y:S01]  /*124d0*/  MUFU.EX2 R11, R11 ;  /* 0x0000000b000b7308 */ /* 0x000fe20000000800 */
[----:B----4-:R-:W-:Y:S01]  /*124e0*/  FMUL R10, R13, 1.4426950216293334961 ;  /* 0x3fb8aa3b0d0a7820 */ /* 0x010fe20000400000 */
[----:B---3--:R-:W-:Y:S01]  /*124f0*/  FADD R8, R7, R8 ;  /* 0x0000000807087221 */ /* 0x008fe20000000000 */
[----:B------:R-:W-:Y:S01]  /*12500*/  FMUL R13, R17, 1.4426950216293334961 ;  /* 0x3fb8aa3b110d7820 */ /* 0x000fe20000400000 */
[----:B------:R-:W-:Y:S01]  /*12510*/  FMUL R17, R18, 1.4426950216293334961 ;  /* 0x3fb8aa3b12117820 */ /* 0x000fe20000400000 */
[----:B------:R-:W-:Y:S01]  /*12520*/  FMUL R18, R22, 1.4426950216293334961 ;  /* 0x3fb8aa3b16127820 */ /* 0x000fe20000400000 */
[--C-:B------:R-:W-:Y:S01]  /*12530*/  FADD R40, R40, -R2.reuse ;  /* 0x8000000228287221 */ /* 0x100fe20000000000 */
[----:B------:R-:W-:Y:S01]  /*12540*/  FADD R39, R39, -R2 ;  /* 0x8000000227277221 */ /* 0x000fe20000000000 */
[----:B------:R-:W-:Y:S01]  /*12550*/  MUFU.EX2 R15, R14 ;  /* 0x0000000e000f7308 */ /* 0x000fe20000000800 */
[----:B0-----:R-:W-:Y:S01]  /*12560*/  FADD R8, R67, R8 ;  /* 0x0000000843087221 */ /* 0x001fe20000000000 */
[--C-:B------:R-:W-:Y:S01]  /*12570*/  FADD R43, R43, -R2.reuse ;  /* 0x800000022b2b7221 */ /* 0x100fe20000000000 */
[--C-:B------:R-:W-:Y:S01]  /*12580*/  FADD R44, R44, -R2.reuse ;  /* 0x800000022c2c7221 */ /* 0x100fe20000000000 */
[--C-:B------:R-:W-:Y:S01]  /*12590*/  FADD R80, R80, -R2.reuse ;  /* 0x8000000250507221 */ /* 0x100fe20000000000 */
[--C-:B------:R-:W-:Y:S01]  /*125a0*/  FADD R48, R48, -R2.reuse ;  /* 0x8000000230307221 */ /* 0x100fe20000000000 */
[--C-:B------:R-:W-:Y:S01]  /*125b0*/  FADD R73, R73, -R2.reuse ;  /* 0x8000000249497221 */ /* 0x100fe20000000000 */
[--C-:B------:R-:W-:Y:S01]  /*125c0*/  FADD R45, R45, -R2.reuse ;  /* 0x800000022d2d7221 */ /* 0x100fe20000000000 */
[----:B------:R0:W1:Y:S01]  /*125d0*/  MUFU.EX2 R14, R12 ;  /* 0x0000000c000e7308 */ /* 0x0000620000000800 */
[--C-:B------:R-:W-:Y:S01]  /*125e0*/  FADD R85, R85, -R2.reuse ;  /* 0x8000000255557221 */ /* 0x100fe20000000000 */
[--C-:B------:R-:W-:Y:S01]  /*125f0*/  FADD R74, R74, -R2.reuse ;  /* 0x800000024a4a7221 */ /* 0x100fe20000000000 */
[--C-:B------:R-:W-:Y:S01]  /*12600*/  FADD R75, R75, -R2.reuse ;  /* 0x800000024b4b7221 */ /* 0x100fe20000000000 */
[--C-:B------:R-:W-:Y:S01]  /*12610*/  FADD R46, R46, -R2.reuse ;  /* 0x800000022e2e7221 */ /* 0x100fe20000000000 */
[--C-:B------:R-:W-:Y:S01]  /*12620*/  FADD R84, R84, -R2.reuse ;  /* 0x8000000254547221 */ /* 0x100fe20000000000 */
[--C-:B------:R-:W-:Y:S01]  /*12630*/  FADD R56, R56, -R2.reuse ;  /* 0x8000000238387221 */ /* 0x100fe20000000000 */
[--C-:B------:R-:W-:Y:S01]  /*12640*/  FADD R57, R57, -R2.reuse ;  /* 0x8000000239397221 */ /* 0x100fe20000000000 */
[----:B------:R-:W-:Y:S01]  /*12650*/  MUFU.EX2 R9, R9 ;  /* 0x0000000900097308 */ /* 0x000fe20000000800 */
[----:B0-----:R-:W-:Y:S01]  /*12660*/  FMUL R12, R16, 1.4426950216293334961 ;  /* 0x3fb8aa3b100c7820 */ /* 0x001fe20000400000 */
[----:B------:R-:W-:Y:S01]  /*12670*/  FMUL R16, R19, 1.4426950216293334961 ;  /* 0x3fb8aa3b13107820 */ /* 0x000fe20000400000 */
[--C-:B------:R-:W-:Y:S01]  /*12680*/  FADD R19, R24, -R2.reuse ;  /* 0x8000000218137221 */ /* 0x100fe20000000000 */
[--C-:B------:R-:W-:Y:S01]  /*12690*/  FADD R47, R47, -R2.reuse ;  /* 0x800000022f2f7221 */ /* 0x100fe20000000000 */
[--C-:B------:R-:W-:Y:S01]  /*126a0*/  FADD R59, R59, -R2.reuse ;  /* 0x800000023b3b7221 */ /* 0x100fe20000000000 */
[--C-:B------:R-:W-:Y:S01]  /*126b0*/  FADD R60, R60, -R2.reuse ;  /* 0x800000023c3c7221 */ /* 0x100fe20000000000 */
[----:B------:R-:W-:Y:S01]  /*126c0*/  FMUL R19, R19, 1.4426950216293334961 ;  /* 0x3fb8aa3b13137820 */ /* 0x000fe20000400000 */
[----:B------:R-:W0:Y:S01]  /*126d0*/  MUFU.EX2 R10, R10 ;  /* 0x0000000a000a7308 */ /* 0x000e220000000800 */
[----:B-1----:R-:W-:Y:S01]  /*126e0*/  F2FP.SATFINITE.E4M3.F32.PACK_AB_MERGE_C R22, R14, R15, RZ ;  /* 0x0000000f0e16723e */ /* 0x002fe200048070ff */
[--C-:B------:R-:W-:Y:S01]  /*126f0*/  FADD R62, R62, -R2.reuse ;  /* 0x800000023e3e7221 */ /* 0x100fe20000000000 */
[--C-:B------:R-:W-:Y:S01]  /*12700*/  FADD R63, R63, -R2.reuse ;  /* 0x800000023f3f7221 */ /* 0x100fe20000000000 */
[--C-:B------:R-:W-:Y:S01]  /*12710*/  FADD R64, R64, -R2.reuse ;  /* 0x8000000240407221 */ /* 0x100fe20000000000 */
[----:B------:R-:W-:-:S03]  /*12720*/  FADD R61, R61, -R2 ;  /* 0x800000023d3d7221 */ /* 0x000fc60000000000 */
[----:B------:R1:W-:Y:S01]  /*12730*/  MUFU.EX2 R53, R21 ;  /* 0x0000001500357308 */ /* 0x0003e20000000800 */
[----:B------:R-:W-:-:S07]  /*12740*/  FMUL R61, R61, 1.4426950216293334961 ;  /* 0x3fb8aa3b3d3d7820 */ /* 0x000fce0000400000 */
[----:B------:R-:W-:Y:S01]  /*12750*/  MUFU.EX2 R17, R17 ;  /* 0x0000001100117308 */ /* 0x000fe20000000800 */
[----:B-1----:R-:W-:Y:S02]  /*12760*/  F2FP.SATFINITE.E4M3.F32.PACK_AB_MERGE_C R21, R11, R67, RZ ;  /* 0x000000430b15723e */ /* 0x002fe400048070ff */
[----:B0-----:R-:W-:Y:S02]  /*12770*/  F2FP.SATFINITE.E4M3.F32.PACK_AB_MERGE_C R22, R10, R9, R22 ;  /* 0x000000090a16723e */ /* 0x001fe40004807016 */
[----:B------:R-:W-:Y:S01]  /*12780*/  F2FP.SATFINITE.E4M3.F32.PACK_AB_MERGE_C R21, R7, R6, R21 ;  /* 0x000000060715723e */ /* 0x000fe20004807015 */
[----:B------:R-:W-:Y:S01]  /*12790*/  FADD R7, R11, R8 ;  /* 0x000000080b077221 */ /* 0x000fe20000000000 */
[----:B------:R-:W-:Y:S01]  /*127a0*/  FMUL R6, R34, 1.4426950216293334961 ;  /* 0x3fb8aa3b22067820 */ /* 0x000fe20000400000 */
[----:B------:R-:W-:Y:S01]  /*127b0*/  MUFU.EX2 R16, R16 ;  /* 0x0000001000107308 */ /* 0x000fe20000000800 */
[----:B------:R-:W-:Y:S01]  /*127c0*/  FMUL R34, R36, 1.4426950216293334961 ;  /* 0x3fb8aa3b24227820 */ /* 0x000fe20000400000 */
[----:B------:R-:W-:Y:S01]  /*127d0*/  FADD R7, R9, R7 ;  /* 0x0000000709077221 */ /* 0x000fe20000000000 */
[----:B------:R-:W-:Y:S01]  /*127e0*/  FMUL R36, R73, 1.4426950216293334961 ;  /* 0x3fb8aa3b49247820 */ /* 0x000fe20000400000 */
[----:B------:R-:W-:-:S02]  /*127f0*/  FMUL R11, R59, 1.4426950216293334961 ;  /* 0x3fb8aa3b3b0b7820 */ /* 0x000fc40000400000 */
[----:B------:R-:W-:Y:S01]  /*12800*/  FADD R10, R10, R7 ;  /* 0x000000070a0a7221 */ /* 0x000fe20000000000 */
[----:B------:R-:W-:Y:S01]  /*12810*/  FMUL R7, R37, 1.4426950216293334961 ;  /* 0x3fb8aa3b25077820 */ /* 0x000fe20000400000 */
[----:B------:R-:W0:Y:S01]  /*12820*/  MUFU.EX2 R12, R12 ;  /* 0x0000000c000c7308 */ /* 0x000e220000000800 */
[----:B------:R-:W-:Y:S01]  /*12830*/  FMUL R37, R45, 1.4426950216293334961 ;  /* 0x3fb8aa3b2d257820 */ /* 0x000fe20000400000 */
[----:B------:R-:W-:Y:S01]  /*12840*/  FADD R10, R15, R10 ;  /* 0x0000000a0f0a7221 */ /* 0x000fe20000000000 */
[----:B------:R-:W-:-:S03]  /*12850*/  FMUL R15, R84, 1.4426950216293334961 ;  /* 0x3fb8aa3b540f7820 */ /* 0x000fc60000400000 */
[----:B------:R-:W-:Y:S01]  /*12860*/  FADD R8, R14, R10 ;  /* 0x0000000a0e087221 */ /* 0x000fe20000000000 */
[----:B------:R-:W-:Y:S01]  /*12870*/  FMUL R14, R56, 1.4426950216293334961 ;  /* 0x3fb8aa3b380e7820 */ /* 0x000fe20000400000 */
[----:B------:R-:W1:Y:S01]  /*12880*/  MUFU.EX2 R13, R13 ;  /* 0x0000000d000d7308 */ /* 0x000e620000000800 */
[----:B------:R-:W-:-:S07]  /*12890*/  FMUL R10, R60, 1.4426950216293334961 ;  /* 0x3fb8aa3b3c0a7820 */ /* 0x000fce0000400000 */
[----:B------:R3:W-:Y:S01]  /*128a0*/  MUFU.EX2 R24, R23 ;  /* 0x0000001700187308 */ /* 0x0007e20000000800 */
[----:B0-----:R-:W-:-:S07]  /*128b0*/  FADD R8, R12, R8 ;  /* 0x000000080c087221 */ /* 0x001fce0000000000 */
[----:B------:R-:W0:Y:S01]  /*128c0*/  MUFU.EX2 R18, R18 ;  /* 0x0000001200127308 */ /* 0x000e220000000800 */
[----:B---3--:R-:W-:-:S04]  /*128d0*/  F2FP.SATFINITE.E4M3.F32.PACK_AB_MERGE_C R23, R16, R17, RZ ;  /* 0x000000111017723e */ /* 0x008fc800048070ff */
[C---:B-1----:R-:W-:Y:S01]  /*128e0*/  F2FP.SATFINITE.E4M3.F32.PACK_AB_MERGE_C R23, R13.reuse, R12, R23 ;  /* 0x0000000c0d17723e */ /* 0x042fe20004807017 */
[----:B------:R-:W-:Y:S01]  /*128f0*/  FADD R13, R13, R8 ;  /* 0x000000080d0d7221 */ /* 0x000fe20000000000 */
[----:B------:R-:W-:Y:S01]  /*12900*/  FMUL R8, R40, 1.4426950216293334961 ;  /* 0x3fb8aa3b28087820 */ /* 0x000fe20000400000 */
[----:B------:R1:W3:Y:S01]  /*12910*/  MUFU.EX2 R58, R19 ;  /* 0x00000013003a7308 */ /* 0x0002e20000000800 */
[----:B------:R-:W-:Y:S01]  /*12920*/  FMUL R12, R74, 1.4426950216293334961 ;  /* 0x3fb8aa3b4a0c7820 */ /* 0x000fe20000400000 */
[----:B------:R-:W-:Y:S01]  /*12930*/  FADD R13, R17, R13 ;  /* 0x0000000d110d7221 */ /* 0x000fe20000000000 */
[----:B------:R-:W-:Y:S01]  /*12940*/  FMUL R17, R48, 1.4426950216293334961 ;  /* 0x3fb8aa3b30117820 */ /* 0x000fe20000400000 */
[----:B------:R-:W-:Y:S02]  /*12950*/  FMUL R40, R63, 1.4426950216293334961 ;  /* 0x3fb8aa3b3f287820 */ /* 0x000fe40000400000 */
[----:B------:R-:W-:Y:S01]  /*12960*/  FADD R13, R16, R13 ;  /* 0x0000000d100d7221 */ /* 0x000fe20000000000 */
[----:B------:R-:W-:Y:S01]  /*12970*/  FMUL R16, R44, 1.4426950216293334961 ;  /* 0x3fb8aa3b2c107820 */ /* 0x000fe20000400000 */
[----:B------:R4:W2:Y:S01]  /*12980*/  MUFU.EX2 R55, R25 ;  /* 0x0000001900377308 */ /* 0x0008a20000000800 */
[----:B-1----:R-:W-:Y:S01]  /*12990*/  FMUL R19, R43, 1.4426950216293334961 ;  /* 0x3fb8aa3b2b137820 */ /* 0x002fe20000400000 */
[----:B------:R-:W-:-:S04]  /*129a0*/  FADD R13, R54, R13 ;  /* 0x0000000d360d7221 */ /* 0x000fc80000000000 */
[----:B------:R-:W-:Y:S01]  /*129b0*/  FADD R9, R53, R13 ;  /* 0x0000000d35097221 */ /* 0x000fe20000000000 */
[----:B------:R-:W-:Y:S01]  /*129c0*/  FMUL R13, R85, 1.4426950216293334961 ;  /* 0x3fb8aa3b550d7820 */ /* 0x000fe20000400000 */
[----:B------:R1:W-:Y:S01]  /*129d0*/  MUFU.EX2 R52, R28 ;  /* 0x0000001c00347308 */ /* 0x0003e20000000800 */
[----:B----4-:R-:W-:Y:S01]  /*129e0*/  FMUL R25, R26, 1.4426950216293334961 ;  /* 0x3fb8aa3b1a197820 */ /* 0x010fe20000400000 */
[----:B------:R-:W-:Y:S01]  /*129f0*/  FMUL R26, R27, 1.4426950216293334961 ;  /* 0x3fb8aa3b1b1a7820 */ /* 0x000fe20000400000 */
[----:B0-----:R-:W-:Y:S01]  /*12a00*/  FADD R9, R18, R9 ;  /* 0x0000000912097221 */ /* 0x001fe20000000000 */
[--C-:B------:R-:W-:Y:S01]  /*12a10*/  FADD R27, R30, -R2.reuse ;  /* 0x800000021e1b7221 */ /* 0x100fe20000000000 */
[--C-:B------:R-:W-:Y:S02]  /*12a20*/  FADD R30, R42, -R2.reuse ;  /* 0x800000022a1e7221 */ /* 0x100fe40000000000 */
[----:B------:R-:W-:Y:S01]  /*12a30*/  FADD R9, R24, R9 ;  /* 0x0000000918097221 */ /* 0x000fe20000000000 */
[----:B------:R-:W0:Y:S01]  /*12a40*/  MUFU.EX2 R25, R25 ;  /* 0x0000001900197308 */ /* 0x000e220000000800 */
[----:B------:R-:W-:Y:S01]  /*12a50*/  FMUL R27, R27, 1.4426950216293334961 ;  /* 0x3fb8aa3b1b1b7820 */ /* 0x000fe20000400000 */
[--C-:B-1----:R-:W-:Y:S01]  /*12a60*/  FADD R28, R35, -R2.reuse ;  /* 0x80000002231c7221 */ /* 0x102fe20000000000 */
[----:B---3--:R-:W-:Y:S01]  /*12a70*/  FADD R9, R58, R9 ;  /* 0x000000093a097221 */ /* 0x008fe20000000000 */
[----:B------:R-:W-:Y:S01]  /*12a80*/  FADD R35, R38, -R2 ;  /* 0x8000000226237221 */ /* 0x000fe20000000000 */
[----:B------:R-:W-:Y:S01]  /*12a90*/  FMUL R30, R30, 1.4426950216293334961 ;  /* 0x3fb8aa3b1e1e7820 */ /* 0x000fe20000400000 */
[----:B------:R-:W-:Y:S01]  /*12aa0*/  FMUL R28, R28, 1.4426950216293334961 ;  /* 0x3fb8aa3b1c1c7820 */ /* 0x000fe20000400000 */
[----:B--2---:R-:W-:Y:S01]  /*12ab0*/  FADD R9, R55, R9 ;  /* 0x0000000937097221 */ /* 0x004fe20000000000 */
[----:B------:R-:W1:Y:S01]  /*12ac0*/  MUFU.EX2 R26, R26 ;  /* 0x0000001a001a7308 */ /* 0x000e620000000800 */
[----:B------:R-:W-:Y:S01]  /*12ad0*/  FMUL R35, R35, 1.4426950216293334961 ;  /* 0x3fb8aa3b23237820 */ /* 0x000fe20000400000 */
[----:B------:R-:W-:Y:S01]  /*12ae0*/  F2FP.SATFINITE.E4M3.F32.PACK_AB_MERGE_C R24, R24, R18, RZ ;  /* 0x000000121818723e */ /* 0x000fe200048070ff */
[----:B------:R-:W-:Y:S01]  /*12af0*/  FMUL R18, R80, 1.4426950216293334961 ;  /* 0x3fb8aa3b50127820 */ /* 0x000fe20000400000 */
[----:B------:R-:W-:-:S04]  /*12b00*/  IMAD.U32 R38, RZ, RZ, UR66 ;  /* 0x00000042ff267e24 */ /* 0x000fc8000f8e00ff */
[----:B------:R2:W3:Y:S01]  /*12b10*/  MUFU.EX2 R51, R29 ;  /* 0x0000001d00337308 */ /* 0x0004e20000000800 */
[----:B0-----:R-:W-:Y:S01]  /*12b20*/  FADD R9, R25, R9 ;  /* 0x0000000919097221 */ /* 0x001fe20000000000 */
[----:B------:R-:W0:Y:S06]  /*12b30*/  SYNCS.PHASECHK.TRANS64.TRYWAIT P1, [UR4], R38 ;  /* 0x00000026ff0075a7 */ /* 0x000e2c0008021104 */
[----:B------:R-:W4:Y:S01]  /*12b40*/  MUFU.EX2 R27, R27 ;  /* 0x0000001b001b7308 */ /* 0x000f220000000800 */
[C---:B-1----:R-:W-:Y:S01]  /*12b50*/  FADD R9, R26.reuse, R9 ;  /* 0x000000091a097221 */ /* 0x042fe20000000000 */
[----:B------:R-:W-:Y:S01]  /*12b60*/  F2FP.SATFINITE.E4M3.F32.PACK_AB_MERGE_C R25, R26, R25, RZ ;  /* 0x000000191a19723e */ /* 0x000fe200048070ff */
[----:B--2---:R-:W-:Y:S01]  /*12b70*/  FMUL R29, R41, 1.4426950216293334961 ;  /* 0x3fb8aa3b291d7820 */ /* 0x004fe20000400000 */
[----:B------:R-:W-:Y:S01]  /*12b80*/  FADD R41, R65, -R2 ;  /* 0x8000000241297221 */ /* 0x000fe20000000000 */
[----:B------:R-:W-:-:S03]  /*12b90*/  FADD R9, R52, R9 ;  /* 0x0000000934097221 */ /* 0x000fc60000000000 */
[----:B------:R-:W1:Y:S01]  /*12ba0*/  MUFU.EX2 R4, R4 ;  /* 0x0000000400047308 */ /* 0x000e620000000800 */
[----:B---3--:R-:W-:Y:S01]  /*12bb0*/  FADD R9, R51, R9 ;  /* 0x0000000933097221 */ /* 0x008fe20000000000 */
[----:B------:R-:W-:-:S06]  /*12bc0*/  FMUL R41, R41, 1.4426950216293334961 ;  /* 0x3fb8aa3b29297820 */ /* 0x000fcc0000400000 */
[----:B------:R2:W3:Y:S01]  /*12bd0*/  MUFU.EX2 R50, R31 ;  /* 0x0000001f00327308 */ /* 0x0004e20000000800 */
[----:B----4-:R-:W-:-:S07]  /*12be0*/  FADD R9, R27, R9 ;  /* 0x000000091b097221 */ /* 0x010fce0000000000 */
[----:B------:R-:W4:Y:S01]  /*12bf0*/  MUFU.EX2 R49, R49 ;  /* 0x0000003100317308 */ /* 0x000f220000000800 */
[C---:B-1----:R-:W-:Y:S01]  /*12c00*/  FADD R9, R4.reuse, R9 ;  /* 0x0000000904097221 */ /* 0x042fe20000000000 */
[----:B------:R-:W-:Y:S01]  /*12c10*/  F2FP.SATFINITE.E4M3.F32.PACK_AB_MERGE_C R26, R4, R27, RZ ;  /* 0x0000001b041a723e */ /* 0x000fe200048070ff */
[----:B--2---:R-:W-:Y:S01]  /*12c20*/  FMUL R31, R39, 1.4426950216293334961 ;  /* 0x3fb8aa3b271f7820 */ /* 0x004fe20000400000 */
[----:B------:R-:W-:-:S04]  /*12c30*/  FMUL R39, R62, 1.4426950216293334961 ;  /* 0x3fb8aa3b3e277820 */ /* 0x000fc80000400000 */
[----:B------:R-:W1:Y:S01]  /*12c40*/  MUFU.EX2 R5, R5 ;  /* 0x0000000500057308 */ /* 0x000e620000000800 */
[----:B---3--:R-:W-:-:S07]  /*12c50*/  FADD R9, R50, R9 ;  /* 0x0000000932097221 */ /* 0x008fce0000000000 */
[----:B------:R-:W2:Y:S01]  /*12c60*/  MUFU.EX2 R6, R6 ;  /* 0x0000000600067308 */ /* 0x000ea20000000800 */
[----:B----4-:R-:W-:Y:S01]  /*12c70*/  FADD R4, R49, R9 ;  /* 0x0000000931047221 */ /* 0x010fe20000000000 */
[----:B------:R-:W-:-:S06]  /*12c80*/  FMUL R9, R64, 1.4426950216293334961 ;  /* 0x3fb8aa3b40097820 */ /* 0x000fcc0000400000 */
[----:B------:R-:W3:Y:S01]  /*12c90*/  MUFU.EX2 R33, R33 ;  /* 0x0000002100217308 */ /* 0x000ee20000000800 */
[----:B-1----:R-:W-:-:S07]  /*12ca0*/  FADD R4, R5, R4 ;  /* 0x0000000405047221 */ /* 0x002fce0000000000 */
[----:B------:R-:W1:Y:S01]  /*12cb0*/  MUFU.EX2 R32, R32 ;  /* 0x0000002000207308 */ /* 0x000e620000000800 */
[C---:B--2---:R-:W-:Y:S01]  /*12cc0*/  FADD R4, R6.reuse, R4 ;  /* 0x0000000406047221 */ /* 0x044fe20000000000 */
[----:B------:R-:W-:Y:S01]  /*12cd0*/  F2FP.SATFINITE.E4M3.F32.PACK_AB_MERGE_C R27, R6, R5, RZ ;  /* 0x00000005061b723e */ /* 0x000fe200048070ff */
[----:B------:R-:W-:-:S05]  /*12ce0*/  FMUL R5, R75, 1.4426950216293334961 ;  /* 0x3fb8aa3b4b057820 */ /* 0x000fca0000400000 */
[----:B------:R-:W2:Y:S01]  /*12cf0*/  MUFU.EX2 R28, R28 ;  /* 0x0000001c001c7308 */ /* 0x000ea20000000800 */
[----:B---3--:R-:W-:-:S07]  /*12d00*/  FADD R4, R33, R4 ;  /* 0x0000000421047221 */ /* 0x008fce0000000000 */
[----:B------:R-:W3:Y:S01]  /*12d10*/  MUFU.EX2 R7, R7 ;  /* 0x0000000700077308 */ /* 0x000ee20000000800 */
[----:B-1----:R-:W-:Y:S01]  /*12d20*/  FADD R6, R32, R4 ;  /* 0x0000000420067221 */ /* 0x002fe20000000000 */
[----:B------:R-:W-:-:S06]  /*12d30*/  FMUL R4, R46, 1.4426950216293334961 ;  /* 0x3fb8aa3b2e047820 */ /* 0x000fcc0000400000 */
[----:B------:R-:W1:Y:S01]  /*12d40*/  MUFU.EX2 R34, R34 ;  /* 0x0000002200227308 */ /* 0x000e620000000800 */
[----:B--2---:R-:W-:-:S07]  /*12d50*/  FADD R6, R28, R6 ;  /* 0x000000061c067221 */ /* 0x004fce0000000000 */
[----:B------:R-:W2:Y:S01]  /*12d60*/  MUFU.EX2 R29, R29 ;  /* 0x0000001d001d7308 */ /* 0x000ea20000000800 */
[C---:B---3--:R-:W-:Y:S01]  /*12d70*/  FADD R6, R7.reuse, R6 ;  /* 0x0000000607067221 */ /* 0x048fe20000000000 */
[----:B------:R-:W-:Y:S01]  /*12d80*/  F2FP.SATFINITE.E4M3.F32.PACK_AB_MERGE_C R28, R7, R28, RZ ;  /* 0x0000001c071c723e */ /* 0x000fe200048070ff */
[----:B------:R-:W-:-:S05]  /*12d90*/  FMUL R7, R57, 1.4426950216293334961 ;  /* 0x3fb8aa3b39077820 */ /* 0x000fca0000400000 */
[----:B------:R-:W3:Y:S01]  /*12da0*/  MUFU.EX2 R35, R35 ;  /* 0x0000002300237308 */ /* 0x000ee20000000800 */
[----:B-1----:R-:W-:-:S07]  /*12db0*/  FADD R6, R34, R6 ;  /* 0x0000000622067221 */ /* 0x002fce0000000000 */
[----:B------:R-:W1:Y:S01]  /*12dc0*/  MUFU.EX2 R8, R8 ;  /* 0x0000000800087308 */ /* 0x000e620000000800 */
[----:B--2---:R-:W-:-:S07]  /*12dd0*/  FADD R6, R29, R6 ;  /* 0x000000061d067221 */ /* 0x004fce0000000000 */
[----:B------:R-:W2:Y:S01]  /*12de0*/  MUFU.EX2 R31, R31 ;  /* 0x0000001f001f7308 */ /* 0x000ea20000000800 */
[----:B---3--:R-:W-:-:S07]  /*12df0*/  FADD R6, R35, R6 ;  /* 0x0000000623067221 */ /* 0x008fce0000000000 */
[----:B------:R-:W3:Y:S01]  /*12e00*/  MUFU.EX2 R19, R19 ;  /* 0x0000001300137308 */ /* 0x000ee20000000800 */
[C---:B-1----:R-:W-:Y:S01]  /*12e10*/  FADD R6, R8.reuse, R6 ;  /* 0x0000000608067221 */ /* 0x042fe20000000000 */
[----:B------:R-:W-:-:S06]  /*12e20*/  F2FP.SATFINITE.E4M3.F32.PACK_AB_MERGE_C R35, R8, R35, RZ ;  /* 0x000000230823723e */ /* 0x000fcc00048070ff */
[----:B------:R-:W1:Y:S01]  /*12e30*/  MUFU.EX2 R30, R30 ;  /* 0x0000001e001e7308 */ /* 0x000e620000000800 */
[----:B--2---:R-:W-:-:S07]  /*12e40*/  FADD R6, R31, R6 ;  /* 0x000000061f067221 */ /* 0x004fce0000000000 */
[----:B------:R-:W2:Y:S01]  /*12e50*/  MUFU.EX2 R16, R16 ;  /* 0x0000001000107308 */ /* 0x000ea20000000800 */
[----:B---3--:R-:W-:Y:S01]  /*12e60*/  FADD R8, R19, R6 ;  /* 0x0000000613087221 */ /* 0x008fe20000000000 */
[----:B------:R-:W-:-:S06]  /*12e70*/  FMUL R6, R47, 1.4426950216293334961 ;  /* 0x3fb8aa3b2f067820 */ /* 0x000fcc0000400000 */
[----:B------:R-:W3:Y:S01]  /*12e80*/  MUFU.EX2 R18, R18 ;  /* 0x0000001200127308 */ /* 0x000ee20000000800 */
[----:B-1----:R-:W-:-:S07]  /*12e90*/  FADD R8, R30, R8 ;  /* 0x000000081e087221 */ /* 0x002fce0000000000 */
[----:B------:R-:W1:Y:S01]  /*12ea0*/  MUFU.EX2 R17, R17 ;  /* 0x0000001100117308 */ /* 0x000e620000000800 */
[C---:B--2---:R-:W-:Y:S01]  /*12eb0*/  FADD R8, R16.reuse, R8 ;  /* 0x0000000810087221 */ /* 0x044fe20000000000 */
[----:B------:R-:W-:-:S06]  /*12ec0*/  F2FP.SATFINITE.E4M3.F32.PACK_AB_MERGE_C R30, R16, R30, RZ ;  /* 0x0000001e101e723e */ /* 0x000fcc00048070ff */
[----:B------:R-:W2:Y:S01]  /*12ed0*/  MUFU.EX2 R36, R36 ;  /* 0x0000002400247308 */ /* 0x000ea20000000800 */
[----:B---3--:R-:W-:-:S07]  /*12ee0*/  FADD R8, R18, R8 ;  /* 0x0000000812087221 */ /* 0x008fce0000000000 */
[----:B------:R-:W3:Y:S01]  /*12ef0*/  MUFU.EX2 R37, R37 ;  /* 0x0000002500257308 */ /* 0x000ee20000000800 */
[----:B-1----:R-:W-:-:S07]  /*12f00*/  FADD R8, R17, R8 ;  /* 0x0000000811087221 */ /* 0x002fce0000000000 */
[----:B------:R-:W1:Y:S01]  /*12f10*/  MUFU.EX2 R13, R13 ;  /* 0x0000000d000d7308 */ /* 0x000e620000000800 */
[----:B--2---:R-:W-:-:S07]  /*12f20*/  FADD R8, R36, R8 ;  /* 0x0000000824087221 */ /* 0x004fce0000000000 */
[----:B------:R-:W2:Y:S01]  /*12f30*/  MUFU.EX2 R12, R12 ;  /* 0x0000000c000c7308 */ /* 0x000ea20000000800 */
[C---:B---3--:R-:W-:Y:S01]  /*12f40*/  FADD R8, R37.reuse, R8 ;  /* 0x0000000825087221 */ /* 0x048fe20000000000 */
[----:B------:R-:W-:-:S06]  /*12f50*/  F2FP.SATFINITE.E4M3.F32.PACK_AB_MERGE_C R16, R37, R36, RZ ;  /* 0x000000242510723e */ /* 0x000fcc00048070ff */
        /* <DEDUP_REMOVED lines=10> */
[----:B--2---:R-:W-:Y:S01]  /*13000*/  FADD R42, R15, R8 ;  /* 0x000000080f2a7221 */ /* 0x004fe20000000000 */
[----:B------:R-:W-:-:S04]  /*13010*/  FADD R8, R66, -R2 ;  /* 0x8000000242087221 */ /* 0x000fc80000000000 */
[----:B------:R-:W-:Y:S02]  /*13020*/  FMUL R8, R8, 1.4426950216293334961 ;  /* 0x3fb8aa3b08087820 */ /* 0x000fe40000400000 */
[----:B------:R-:W2:Y:S01]  /*13030*/  MUFU.EX2 R6, R6 ;  /* 0x0000000600067308 */ /* 0x000ea20000000800 */
[----:B---3--:R-:W-:-:S07]  /*13040*/  FADD R42, R14, R42 ;  /* 0x0000002a0e2a7221 */ /* 0x008fce0000000000 */
        /* <DEDUP_REMOVED lines=17> */
[----:B--2---:R-:W-:-:S04]  /*13160*/  FADD R43, R8, R43 ;  /* 0x0000002b082b7221 */ /* 0x004fc80000000000 */
[----:B---3--:R-:W-:-:S04]  /*13170*/  FADD R43, R41, R43 ;  /* 0x0000002b292b7221 */ /* 0x008fc80000000000 */
[C---:B-1----:R-:W-:Y:S01]  /*13180*/  FADD R73, R42.reuse, R43 ;  /* 0x0000002b2a497221 */ /* 0x042fe20000000000 */
[----:B------:R-:W-:-:S04]  /*13190*/  F2FP.SATFINITE.E4M3.F32.PACK_AB_MERGE_C R6, R42, R41, RZ ;  /* 0x000000292a06723e */ /* 0x000fc800048070ff */
[----:B------:R1:W2:Y:S01]  /*131a0*/  SHFL.BFLY PT, R74, R73, 0x10, 0x1f ;  /* 0x0e001f00494a7f89 */ /* 0x0002a200000e0000 */
[----:B0-----:R-:W-:Y:S05]  /*131b0*/  @!P1 BRA `(.L_x_14) ;  /* 0x0000006800289947 */ /* 0x001fea0003800000 */
.L_x_23:
[----:B------:R-:W3:Y:S04]  /*131c0*/  LDL.64 R40, [R1+0x340] ;  /* 0x0003400001287983 */ /* 0x000ee80000100a00 */
[----:B------:R-:W4:Y:S04]  /*131d0*/  LDL.64 R62, [R1+0x310] ;  /* 0x00031000013e7983 */ /* 0x000f280000100a00 */
[----:B--2---:R-:W2:Y:S04]  /*131e0*/  LDL.64 R44, [R1+0x2e0] ;  /* 0x0002e000012c7983 */ /* 0x004ea80000100a00 */
[----:B------:R-:W2:Y:S04]  /*131f0*/  LDL.64 R42, [R1+0x2b0] ;  /* 0x0002b000012a7983 */ /* 0x000ea80000100a00 */
[----:B------:R-:W2:Y:S04]  /*13200*/  LDL.64 R60, [R1+0x280] ;  /* 0x00028000013c7983 */ /* 0x000ea80000100a00 */
[----:B------:R-:W2:Y:S04]  /*13210*/  LDL.64 R80, [R1+0x250] ;  /* 0x0002500001507983 */ /* 0x000ea80000100a00 */
[----:B------:R-:W2:Y:S01]  /*13220*/  LDL.64 R56, [R1+0x220] ;  /* 0x0002200001387983 */ /* 0x000ea20000100a00 */
[----:B------:R-:W-:-:S02]  /*13230*/  USHF.R.S32.HI UR4, URZ, 0x1f, UR14 ;  /* 0x0000001fff047899 */ /* 0x000fc4000801140e */
[----:B-----5:R-:W-:Y:S01]  /*13240*/  IADD3 R66, P1, PT, R70, UR14, RZ ;  /* 0x0000000e46427c10 */ /* 0x020fe2000ff3e0ff */
[----:B------:R-:W2:Y:S03]  /*13250*/  LDL.64 R46, [R1+0x1f8] ;  /* 0x0001f800012e7983 */ /* 0x000ea60000100a00 */
[----:B------:R-:W-:Y:S01]  /*13260*/  IADD3.X R67, PT, PT, R71, UR4, RZ, P1, !PT ;  /* 0x0000000447437c10 */ /* 0x000fe20008ffe4ff */
[----:B------:R-:W-:Y:S04]  /*13270*/  STL.64 [R1+0x848], R2 ;  /* 0x0008480201007387 */ /* 0x000fe80000100a00 */
[----:B------:R-:W-:Y:S04]  /*13280*/  STL.64 [R1+0x840], R20 ;  /* 0x0008401401007387 */ /* 0x000fe80000100a00 */
[----:B------:R0:W-:Y:S04]  /*13290*/  STL.64 [R1+0x838], R22 ;  /* 0x0008381601007387 */ /* 0x0001e80000100a00 */
[----:B------:R1:W-:Y:S04]  /*132a0*/  STL.64 [R1+0x830], R72 ;  /* 0x0008304801007387 */ /* 0x0003e80000100a00 */
[----:B------:R1:W-:Y:S04]  /*132b0*/  STL.64 [R1+0x828], R68 ;  /* 0x0008284401007387 */ /* 0x0003e80000100a00 */
[----:B0-----:R-:W2:Y:S04]  /*132c0*/  LDL.64 R22, [R1+0x1a8] ;  /* 0x0001a80001167983 */ /* 0x001ea80000100a00 */
[----:B------:R-:W2:Y:S04]  /*132d0*/  LDL.64 R20, [R1+0x130] ;  /* 0x0001300001147983 */ /* 0x000ea80000100a00 */
[----:B------:R-:W2:Y:S04]  /*132e0*/  LDL.64 R2, [R1+0x108] ;  /* 0x0001080001027983 */ /* 0x000ea80000100a00 */
[----:B-1----:R-:W2:Y:S04]  /*132f0*/  LDL.64 R72, [R1+0x278] ;  /* 0x0002780001487983 */ /* 0x002ea80000100a00 */
[----:B------:R-:W2:Y:S04]  /*13300*/  LDL.64 R68, [R1+0x218] ;  /* 0x0002180001447983 */ /* 0x000ea80000100a00 */
[----:B------:R-:W2:Y:S01]  /*13310*/  LDG.E.U8 R66, desc[UR22][R66.64] ;  /* 0x0000001642427981 */ /* 0x000ea2000c1e1100 */
[----:B---3--:R-:W-:-:S04]  /*13320*/  IADD3 R36, P1, PT, R40, UR14, RZ ;  /* 0x0000000e28247c10 */ /* 0x008fc8000ff3e0ff */
[----:B------:R-:W-:Y:S02]  /*13330*/  IADD3.X R37, PT, PT, R41, UR4, RZ, P1, !PT ;  /* 0x0000000429257c10 */ /* 0x000fe40008ffe4ff */
[----:B------:R-:W3:Y:S04]  /*13340*/  LDL.64 R40, [R1+0x1d0] ;  /* 0x0001d00001287983 */ /* 0x000ee80000100a00 */
[----:B------:R4:W3:Y:S02]  /*13350*/  LDG.E.U8 R65, desc[UR22][R36.64] ;  /* 0x0000001624417981 */ /* 0x0008e4000c1e1100 */
[----:B----4-:R-:W-:-:S04]  /*13360*/  IADD3 R36, P1, PT, R62, UR14, RZ ;  /* 0x0000000e3e247c10 */ /* 0x010fc8000ff3e0ff */
[----:B------:R-:W-:-:S05]  /*13370*/  IADD3.X R37, PT, PT, R63, UR4, RZ, P1, !PT ;  /* 0x000000043f257c10 */ /* 0x000fca0008ffe4ff */
[----:B------:R2:W4:Y:S02]  /*13380*/  LDG.E.U8 R64, desc[UR22][R36.64] ;  /* 0x0000001624407981 */ /* 0x000524000c1e1100 */
[----:B--2---:R-:W-:-:S04]  /*13390*/  IADD3 R36, P1, PT, R44, UR14, RZ ;  /* 0x0000000e2c247c10 */ /* 0x004fc8000ff3e0ff */
        /* <DEDUP_REMOVED lines=28> */
[----:B--2---:R-:W-:-:S04]  /*13560*/  IADD3 R36, P1, PT, R44, UR14, RZ ;  /* 0x0000000e2c247c10 */ /* 0x004fc8000ff3e0ff */
[----:B------:R-:W-:-:S05]  /*13570*/  IADD3.X R37, PT, PT, R45, UR4, RZ, P1, !PT ;  /* 0x000000042d257c10 */ /* 0x000fca0008ffe4ff */
        /* <DEDUP_REMOVED lines=18> */
[----:B---3--:R-:W-:-:S04]  /*136a0*/  IADD3 R36, P1, PT, R22, UR14, RZ ;  /* 0x0000000e16247c10 */ /* 0x008fc8000ff3e0ff */
[----:B------:R-:W-:Y:S02]  /*136b0*/  IADD3.X R37, PT, PT, R23, UR4, RZ, P1, !PT ;  /* 0x0000000417257c10 */ /* 0x000fe40008ffe4ff */
[----:B------:R-:W3:Y:S04]  /*136c0*/  LDL.64 R22, [R1+0x248] ;  /* 0x0002480001167983 */ /* 0x000ee80000100a00 */
[----:B------:R0:W3:Y:S02]  /*136d0*/  LDG.E.U8 R46, desc[UR22][R36.64] ;  /* 0x00000016242e7981 */ /* 0x0000e4000c1e1100 */
[----:B0-----:R-:W-:-:S04]  /*136e0*/  IADD3 R36, P1, PT, R56, UR14, RZ ;  /* 0x0000000e38247c10 */ /* 0x001fc8000ff3e0ff */
[----:B------:R-:W-:-:S05]  /*136f0*/  IADD3.X R37, PT, PT, R57, UR4, RZ, P1, !PT ;  /* 0x0000000439257c10 */ /* 0x000fca0008ffe4ff */
[----:B------:R2:W3:Y:S02]  /*13700*/  LDG.E.U8 R57, desc[UR22][R36.64] ;  /* 0x0000001624397981 */ /* 0x0004e4000c1e1100 */
[----:B--2---:R-:W-:-:S04]  /*13710*/  IADD3 R36, P1, PT, R20, UR14, RZ ;  /* 0x0000000e14247c10 */ /* 0x004fc8000ff3e0ff */
[----:B------:R-:W-:Y:S02]  /*13720*/  IADD3.X R37, PT, PT, R21, UR4, RZ, P1, !PT ;  /* 0x0000000415257c10 */ /* 0x000fe40008ffe4ff */
[----:B------:R-:W2:Y:S04]  /*13730*/  LDL.64 R20, [R1+0x1f0] ;  /* 0x0001f00001147983 */ /* 0x000ea80000100a00 */
[----:B------:R4:W2:Y:S02]  /*13740*/  LDG.E.U8 R56, desc[UR22][R36.64] ;  /* 0x0000001624387981 */ /* 0x0008a4000c1e1100 */
[----:B----4-:R-:W-:-:S04]  /*13750*/  IADD3 R36, P1, PT, R2, UR14, RZ ;  /* 0x0000000e02247c10 */ /* 0x010fc8000ff3e0ff */
[----:B------:R-:W-:Y:S02]  /*13760*/  IADD3.X R37, PT, PT, R3, UR4, RZ, P1, !PT ;  /* 0x0000000403257c10 */ /* 0x000fe40008ffe4ff */
[----:B------:R-:W4:Y:S01]  /*13770*/  LDL.64 R2, [R1+0x1c8] ;  /* 0x0001c80001027983 */ /* 0x000f220000100a00 */
[----:B------:R-:W-:-:S03]  /*13780*/  IADD3 R86, P1, PT, R72, UR14, RZ ;  /* 0x0000000e48567c10 */ /* 0x000fc6000ff3e0ff */
[----:B------:R3:W4:Y:S01]  /*13790*/  LDG.E.U8 R48, desc[UR22][R36.64] ;  /* 0x0000001624307981 */ /* 0x000722000c1e1100 */
[----:B------:R-:W-:-:S03]  /*137a0*/  IADD3.X R87, PT, PT, R73, UR4, RZ, P1, !PT ;  /* 0x0000000449577c10 */ /* 0x000fc60008ffe4ff */
[----:B------:R-:W4:Y:S04]  /*137b0*/  LDL.64 R72, [R1+0x1a0] ;  /* 0x0001a00001487983 */ /* 0x000f280000100a00 */
[----:B------:R-:W4:Y:S01]  /*137c0*/  LDG.E.U8 R86, desc[UR22][R86.64] ;  /* 0x0000001656567981 */ /* 0x000f22000c1e1100 */
[----:B---3--:R-:W-:-:S04]  /*137d0*/  IADD3 R36, P1, PT, R22, UR14, RZ ;  /* 0x0000000e16247c10 */ /* 0x008fc8000ff3e0ff */
        /* <DEDUP_REMOVED lines=33> */
[----:B------:R-:W0:Y:S02]  /*139f0*/  S2R R23, SR_TID.X ;  /* 0x0000000000177919 */ /* 0x000e240000002100 */
[----:B0-----:R-:W-:-:S05]  /*13a00*/  LOP3.LUT R22, R23, 0x7f, RZ, 0xc0, !PT ;  /* 0x0000007f17167812 */ /* 0x001fca00078ec0ff */
[----:B------:R0:W-:Y:S04]  /*13a10*/  STS.U8 [R22+UR7+0x8000], R66 ;  /* 0x0080004216007988 */ /* 0x0001e80008000007 */
[----:B0-----:R0:W4:Y:S02]  /*13a20*/  LDG.E.U8 R66, desc[UR22][R36.64] ;  /* 0x0000001624427981 */ /* 0x001124000c1e1100 */
[----:B0-----:R-:W-:-:S04]  /*13a30*/  IADD3 R36, P1, PT, R96, UR14, RZ ;  /* 0x0000000e60247c10 */ /* 0x001fc8000ff3e0ff */
[----:B------:R-:W-:Y:S01]  /*13a40*/  IADD3.X R37, PT, PT, R97, UR4, RZ, P1, !PT ;  /* 0x0000000461257c10 */ /* 0x000fe20008ffe4ff */
[----:B------:R0:W-:Y:S04]  /*13a50*/  STS.U8 [R22+UR7+0x8400], R65 ;  /* 0x0084004116007988 */ /* 0x0001e80008000007 */
[----:B0-----:R3:W4:Y:S04]  /*13a60*/  LDG.E.U8 R65, desc[UR22][R36.64] ;  /* 0x0000001624417981 */ /* 0x001728000c1e1100 */
[----:B------:R0:W-:Y:S04]  /*13a70*/  STS.U8 [R22+UR7+0x8800], R64 ;  /* 0x0088004016007988 */ /* 0x0001e80008000007 */
[----:B------:R1:W-:Y:S01]  /*13a80*/  STS.U8 [R22+UR7+0x8c00], R63 ;  /* 0x008c003f16007988 */ /* 0x0003e20008000007 */
[----:B---3--:R-:W-:-:S04]  /*13a90*/  IADD3 R36, P1, PT, R68, UR14, RZ ;  /* 0x0000000e44247c10 */ /* 0x008fc8000ff3e0ff */
[----:B------:R-:W-:Y:S02]  /*13aa0*/  IADD3.X R37, PT, PT, R69, UR4, RZ, P1, !PT ;  /* 0x0000000445257c10 */ /* 0x000fe40008ffe4ff */
[----:B------:R-:W3:Y:S04]  /*13ab0*/  LDL.64 R68, [R1+0x2a0] ;  /* 0x0002a00001447983 */ /* 0x000ee80000100a00 */
[----:B0-----:R2:W3:Y:S02]  /*13ac0*/  LDG.E.U8 R64, desc[UR22][R36.64] ;  /* 0x0000001624407981 */ /* 0x0014e4000c1e1100 */
[----:B--2---:R-:W-:-:S04]  /*13ad0*/  IADD3 R36, P1, PT, R20, UR14, RZ ;  /* 0x0000000e14247c10 */ /* 0x004fc8000ff3e0ff */
[----:B------:R-:W-:Y:S02]  /*13ae0*/  IADD3.X R37, PT, PT, R21, UR4, RZ, P1, !PT ;  /* 0x0000000415257c10 */ /* 0x000fe40008ffe4ff */
[----:B------:R-:W2:Y:S04]  /*13af0*/  LDL.64 R20, [R1+0x270] ;  /* 0x0002700001147983 */ /* 0x000ea80000100a00 */
[----:B-1----:R4:W2:Y:S02]  /*13b00*/  LDG.E.U8 R63, desc[UR22][R36.64] ;  /* 0x00000016243f7981 */ /* 0x0028a4000c1e1100 */
[----:B----4-:R-:W-:-:S04]  /*13b10*/  IADD3 R36, P1, PT, R2, UR14, RZ ;  /* 0x0000000e02247c10 */ /* 0x010fc8000ff3e0ff */
[----:B------:R-:W-:Y:S02]  /*13b20*/  IADD3.X R37, PT, PT, R3, UR4, RZ, P1, !PT ;  /* 0x0000000403257c10 */ /* 0x000fe40008ffe4ff */
[----:B------:R-:W4:Y:S04]  /*13b30*/  LDL.64 R2, [R1+0x240] ;  /* 0x0002400001027983 */ /* 0x000f280000100a00 */
[----:B------:R0:W-:Y:S04]  /*13b40*/  STS.U8 [R22+UR7+0x9000], R62 ;  /* 0x0090003e16007988 */ /* 0x0001e80008000007 */
[----:B0-----:R0:W4:Y:S02]  /*13b50*/  LDG.E.U8 R62, desc[UR22][R36.64] ;  /* 0x00000016243e7981 */ /* 0x001124000c1e1100 */
[----:B0-----:R-:W-:-:S04]  /*13b60*/  IADD3 R36, P1, PT, R72, UR14, RZ ;  /* 0x0000000e48247c10 */ /* 0x001fc8000ff3e0ff */
[----:B------:R-:W-:Y:S02]  /*13b70*/  IADD3.X R37, PT, PT, R73, UR4, RZ, P1, !PT ;  /* 0x0000000449257c10 */ /* 0x000fe40008ffe4ff */
[----:B------:R-:W4:Y:S04]  /*13b80*/  LDL.64 R72, [R1+0x210] ;  /* 0x0002100001487983 */ /* 0x000f280000100a00 */
        /* <DEDUP_REMOVED lines=22> */
[----:B------:R-:W-:Y:S04]  /*13cf0*/  STS.U8 [R22+UR7+0xa800], R41 ;  /* 0x00a8002916007988 */ /* 0x000fe80008000007 */
[----:B------:R-:W-:Y:S04]  /*13d00*/  STS.U8 [R22+UR7+0xac00], R40 ;  /* 0x00ac002816007988 */ /* 0x000fe80008000007 */
[----:B------:R-:W-:Y:S04]  /*13d10*/  STS.U8 [R22+UR7+0xb000], R43 ;  /* 0x00b0002b16007988 */ /* 0x000fe80008000007 */
[----:B------:R-:W-:Y:S04]  /*13d20*/  STS.U8 [R22+UR7+0xb400], R42 ;  /* 0x00b4002a16007988 */ /* 0x000fe80008000007 */
[----:B------:R-:W-:Y:S04]  /*13d30*/  STS.U8 [R22+UR7+0xb800], R45 ;  /* 0x00b8002d16007988 */ /* 0x000fe80008000007 */
[----:B------:R0:W-:Y:S04]  /*13d40*/  STS.U8 [R22+UR7+0xbc00], R44 ;  /* 0x00bc002c16007988 */ /* 0x0001e80008000007 */
[----:B0-----:R-:W4:Y:S01]  /*13d50*/  LDL.64 R22, [R1+0x358] ;  /* 0x0003580001167983 */ /* 0x001f220000100a00 */
        /* <DEDUP_REMOVED lines=13> */
[----:B------:R-:W-:Y:S01]  /*13e30*/  IADD3.X R37, PT, PT, R73, UR4, RZ, P1, !PT ;  /* 0x0000000449257c10 */ /* 0x000fe20008ffe4ff */
[----:B------:R0:W-:Y:S04]  /*13e40*/  STS.U8 [R120+UR7+0x8080], R47 ;  /* 0x0080802f78007988 */ /* 0x0001e80008000007 */
[----:B------:R3:W4:Y:S04]  /*13e50*/  LDG.E.U8 R42, desc[UR22][R36.64] ;  /* 0x00000016242a7981 */ /* 0x000728000c1e1100 */
        /* <DEDUP_REMOVED lines=15> */
[----:B------:R-:W4:Y:S01]  /*13f50*/  LDL.64 R72, [R1+0x70] ;  /* 0x0000700001487983 */ /* 0x000f220000100a00 */
[----:B---3--:R-:W-:-:S04]  /*13f60*/  IADD3 R36, P1, PT, R68, UR14, RZ ;  /* 0x0000000e44247c10 */ /* 0x008fc8000ff3e0ff */
[----:B------:R-:W-:Y:S02]  /*13f70*/  IADD3.X R37, PT, PT, R69, UR4, RZ, P1, !PT ;  /* 0x0000000445257c10 */ /* 0x000fe40008ffe4ff */
[----:B------:R-:W3:Y:S04]  /*13f80*/  LDL.64 R68, [R1+0x2c8] ;  /* 0x0002c80001447983 */ /* 0x000ee80000100a00 */
[----:B------:R2:W3:Y:S02]  /*13f90*/  LDG.E.U8 R45, desc[UR22][R36.64] ;  /* 0x00000016242d7981 */ /* 0x0004e4000c1e1100 */
[----:B--2---:R-:W-:-:S04]  /*13fa0*/  IADD3 R36, P1, PT, R20, UR14, RZ ;  /* 0x0000000e14247c10 */ /* 0x004fc8000ff3e0ff */
[----:B------:R-:W-:Y:S02]  /*13fb0*/  IADD3.X R37, PT, PT, R21, UR4, RZ, P1, !PT ;  /* 0x0000000415257c10 */ /* 0x000fe40008ffe4ff */
[----:B------:R-:W2:Y:S04]  /*13fc0*/  LDL.64 R20, [R1+0x328] ;  /* 0x0003280001147983 */ /* 0x000ea80000100a00 */
[----:B------:R4:W3:Y:S02]  /*13fd0*/  LDG.E.U8 R44, desc[UR22][R36.64] ;  /* 0x00000016242c7981 */ /* 0x0008e4000c1e1100 */
[----:B----4-:R-:W-:-:S04]  /*13fe0*/  IADD3 R36, P1, PT, R2, UR14, RZ ;  /* 0x0000000e02247c10 */ /* 0x010fc8000ff3e0ff */
[----:B------:R-:W-:Y:S02]  /*13ff0*/  IADD3.X R37, PT, PT, R3, UR4, RZ, P1, !PT ;  /* 0x0000000403257c10 */ /* 0x000fe40008ffe4ff */
[----:B------:R-:W4:Y:S04]  /*14000*/  LDL.64 R2, [R1+0x2f8] ;  /* 0x0002f80001027983 */ /* 0x000f280000100a00 */
[----:B0-----:R0:W3:Y:S02]  /*14010*/  LDG.E.U8 R47, desc[UR22][R36.64] ;  /* 0x00000016242f7981 */ /* 0x0010e4000c1e1100 */
[----:B0-----:R-:W-:-:S04]  /*14020*/  IADD3 R36, P1, PT, R94, UR14, RZ ;  /* 0x0000000e5e247c10 */ /* 0x001fc8000ff3e0ff */
[----:B------:R-:W-:-:S05]  /*14030*/  IADD3.X R37, PT, PT, R95, UR4, RZ, P1, !PT ;  /* 0x000000045f257c10 */ /* 0x000fca0008ffe4ff */
[----:B-1----:R0:W3:Y:S02]  /*14040*/  LDG.E.U8 R46, desc[UR22][R36.64] ;  /* 0x00000016242e7981 */ /* 0x0020e4000c1e1100 */
        /* <DEDUP_REMOVED lines=11> */
[----:B---3--:R-:W-:-:S03]  /*14100*/  IADD3 R86, P1, PT, R68, UR14, RZ ;  /* 0x0000000e44567c10 */ /* 0x008fc6000ff3e0ff */
[----:B------:R0:W3:Y:S01]  /*14110*/  LDG.E.U8 R48, desc[UR22][R36.64] ;  /* 0x0000001624307981 */ /* 0x0000e2000c1e1100 */
[----:B------:R-:W-:-:S03]  /*14120*/  IADD3.X R87, PT, PT, R69, UR4, RZ, P1, !PT ;  /* 0x0000000445577c10 */ /* 0x000fc60008ffe4ff */
[----:B------:R-:W3:Y:S04]  /*14130*/  LDL.64 R68, [R1+0x208] ;  /* 0x0002080001447983 */ /* 0x000ee80000100a00 */
[----:B------:R1:W-:Y:S04]  /*14140*/  STS.U8 [R119+UR7+0x8100], R64 ;  /* 0x0081004077007988 */ /* 0x0003e80008000007 */
[----:B------:R0:W-:Y:S04]  /*14150*/  STS.U8 [R119+UR7+0x8500], R63 ;  /* 0x0085003f77007988 */ /* 0x0001e80008000007 */
[----:B------:R0:W-:Y:S04]  /*14160*/  STS.U8 [R119+UR7+0x8900], R62 ;  /* 0x0089003e77007988 */ /* 0x0001e80008000007 */
[----:B------:R1:W-:Y:S04]  /*14170*/  STS.U8 [R119+UR7+0x8d00], R61 ;  /* 0x008d003d77007988 */ /* 0x0003e80008000007 */
[----:B------:R1:W-:Y:S04]  /*14180*/  STS.U8 [R119+UR7+0x9100], R60 ;  /* 0x0091003c77007988 */ /* 0x0003e80008000007 */
[----:B------:R1:W-:Y:S01]  /*14190*/  STS.U8 [R119+UR7+0x9500], R59 ;  /* 0x0095003b77007988 */ /* 0x0003e20008000007 */
[----:B0-----:R-:W-:-:S03]  /*141a0*/  IADD3 R36, P1, PT, R22, UR14, RZ ;  /* 0x0000000e16247c10 */ /* 0x001fc6000ff3e0ff */
[----:B------:R0:W-:Y:S01]  /*141b0*/  STS.U8 [R119+UR7+0x9900], R39 ;  /* 0x0099002777007988 */ /* 0x0001e20008000007 */
[----:B------:R-:W-:-:S03]  /*141c0*/  IADD3.X R37, PT, PT, R23, UR4, RZ, P1, !PT ;  /* 0x0000000417257c10 */ /* 0x000fc60008ffe4ff */
[----:B------:R-:W3:Y:S04]  /*141d0*/  LDL.64 R22, [R1+0x1e0] ;  /* 0x0001e00001167983 */ /* 0x000ee80000100a00 */
[----:B------:R2:W3:Y:S04]  /*141e0*/  LDG.E.U8 R85, desc[UR22][R36.64] ;  /* 0x0000001624557981 */ /* 0x0004e8000c1e1100 */
        /* <DEDUP_REMOVED lines=8> */
[----:B------:R-:W3:Y:S01]  /*14270*/  LDG.E.U8 R86, desc[UR22][R86.64] ;  /* 0x0000001656567981 */ /* 0x000ee2000c1e1100 */
        /* <DEDUP_REMOVED lines=39> */
[----:B-1----:R0:W4:Y:S02]  /*144f0*/  LDG.E.U8 R64, desc[UR22][R36.64] ;  /* 0x0000001624407981 */ /* 0x002124000c1e1100 */
[----:B0-----:R-:W-:-:S04]  /*14500*/  IADD3 R36, P1, PT, R92, UR14, RZ ;  /* 0x0000000e5c247c10 */ /* 0x001fc8000ff3e0ff */
[----:B------:R-:W-:-:S05]  /*14510*/  IADD3.X R37, PT, PT, R93, UR4, RZ, P1, !PT ;  /* 0x000000045d257c10 */ /* 0x000fca0008ffe4ff */
        /* <DEDUP_REMOVED lines=49> */
[----:B------:R-:W4:Y:S01]  /*14830*/  LDL.64 R68, [R1+0x2b8] ;  /* 0x0002b80001447983 */ /* 0x000f220000100a00 */
[----:B---3--:R-:W-:-:S04]  /*14840*/  IADD3 R36, P1, PT, R22, UR14, RZ ;  /* 0x0000000e16247c10 */ /* 0x008fc8000ff3e0ff */
[----:B------:R-:W-:Y:S02]  /*14850*/  IADD3.X R37, PT, PT, R23, UR4, RZ, P1, !PT ;  /* 0x0000000417257c10 */ /* 0x000fe40008ffe4ff */
[----:B------:R-:W3:Y:S04]  /*14860*/  LDL.64 R22, [R1+0x348] ;  /* 0x0003480001167983 */ /* 0x000ee80000100a00 */
[----:B------:R2:W3:Y:S04]  /*14870*/  LDG.E.U8 R47, desc[UR22][R36.64] ;  /* 0x00000016242f7981 */ /* 0x0004e8000c1e1100 */
[----:B------:R1:W-:Y:S04]  /*14880*/  STS.U8 [R118+UR7+0x8180], R57 ;  /* 0x0081803976007988 */ /* 0x0003e80008000007 */
[----:B------:R0:W-:Y:S01]  /*14890*/  STS.U8 [R118+UR7+0x8580], R56 ;  /* 0x0085803876007988 */ /* 0x0001e20008000007 */
[----:B--2---:R-:W-:-:S04]  /*148a0*/  IADD3 R36, P1, PT, R20, UR14, RZ ;  /* 0x0000000e14247c10 */ /* 0x004fc8000ff3e0ff */
[----:B------:R-:W-:Y:S02]  /*148b0*/  IADD3.X R37, PT, PT, R21, UR4, RZ, P1, !PT ;  /* 0x0000000415257c10 */ /* 0x000fe40008ffe4ff */
[----:B------:R-:W2:Y:S04]  /*148c0*/  LDL.64 R20, [R1+0x318] ;  /* 0x0003180001147983 */ /* 0x000ea80000100a00 */
[----:B0-----:R4:W2:Y:S02]  /*148d0*/  LDG.E.U8 R46, desc[UR22][R36.64] ;  /* 0x00000016242e7981 */ /* 0x0018a4000c1e1100 */
        /* <DEDUP_REMOVED lines=10> */
[----:B------:R-:W-:Y:S04]  /*14980*/  STS.U8 [R118+UR7+0x8d80], R86 ;  /* 0x008d805676007988 */ /* 0x000fe80008000007 */
[----:B------:R0:W-:Y:S04]  /*14990*/  STS.U8 [R118+UR7+0x8980], R48 ;  /* 0x0089803076007988 */ /* 0x0001e80008000007 */
[----:B0-----:R4:W3:Y:S04]  /*149a0*/  LDG.E.U8 R48, desc[UR22][R36.64] ;  /* 0x0000001624307981 */ /* 0x0018e8000c1e1100 */
[----:B------:R0:W-:Y:S04]  /*149b0*/  STS.U8 [R118+UR7+0x9180], R85 ;  /* 0x0091805576007988 */ /* 0x0001e80008000007 */
[----:B------:R1:W-:Y:S01]  /*149c0*/  STS.U8 [R118+UR7+0x9580], R84 ;  /* 0x0095805476007988 */ /* 0x0003e20008000007 */
[----:B--2---:R-:W-:-:S04]  /*149d0*/  IADD3 R86, P1, PT, R20, UR14, RZ ;  /* 0x0000000e14567c10 */ /* 0x004fc8000ff3e0ff */
[----:B------:R-:W-:Y:S02]  /*149e0*/  IADD3.X R87, PT, PT, R21, UR4, RZ, P1, !PT ;  /* 0x0000000415577c10 */ /* 0x000fe40008ffe4ff */
[----:B------:R-:W2:Y:S04]  /*149f0*/  LDL.64 R20, [R1+0x258] ;  /* 0x0002580001147983 */ /* 0x000ea80000100a00 */
[----:B------:R0:W-:Y:S04]  /*14a00*/  STS.U8 [R118+UR7+0x9980], R83 ;  /* 0x0099805376007988 */ /* 0x0001e80008000007 */
[----:B------:R0:W-:Y:S04]  /*14a10*/  STS.U8 [R118+UR7+0x9d80], R82 ;  /* 0x009d805276007988 */ /* 0x0001e80008000007 */
[----:B------:R0:W-:Y:S01]  /*14a20*/  STS.U8 [R118+UR7+0xa180], R81 ;  /* 0x00a1805176007988 */ /* 0x0001e20008000007 */
[----:B----4-:R-:W-:-:S03]  /*14a30*/  IADD3 R36, P1, PT, R2, UR14, RZ ;  /* 0x0000000e02247c10 */ /* 0x010fc6000ff3e0ff */
[----:B------:R4:W-:Y:S01]  /*14a40*/  STS.U8 [R118+UR7+0xa580], R80 ;  /* 0x00a5805076007988 */ /* 0x0009e20008000007 */
[----:B------:R-:W-:-:S03]  /*14a50*/  IADD3.X R37, PT, PT, R3, UR4, RZ, P1, !PT ;  /* 0x0000000403257c10 */ /* 0x000fc60008ffe4ff */
[----:B------:R-:W4:Y:S04]  /*14a60*/  LDL.64 R2, [R1+0x228] ;  /* 0x0002280001027983 */ /* 0x000f280000100a00 */
[----:B0-----:R0:W4:Y:S04]  /*14a70*/  LDG.E.U8 R85, desc[UR22][R36.64] ;  /* 0x0000001624557981 */ /* 0x001128000c1e1100 */
[----:B------:R1:W-:Y:S04]  /*14a80*/  STS.U8 [R118+UR7+0xa980], R75 ;  /* 0x00a9804b76007988 */ /* 0x0003e80008000007 */
[----:B------:R1:W-:Y:S01]  /*14a90*/  STS.U8 [R118+UR7+0xad80], R67 ;  /* 0x00ad804376007988 */ /* 0x0003e20008000007 */
[----:B0-----:R-:W-:-:S03]  /*14aa0*/  IADD3 R36, P1, PT, R68, UR14, RZ ;  /* 0x0000000e44247c10 */ /* 0x001fc6000ff3e0ff */
[----:B------:R0:W-:Y:S01]  /*14ab0*/  STS.U8 [R118+UR7+0xb180], R66 ;  /* 0x00b1804276007988 */ /* 0x0001e20008000007 */
[----:B------:R-:W-:-:S03]  /*14ac0*/  IADD3.X R37, PT, PT, R69, UR4, RZ, P1, !PT ;  /* 0x0000000445257c10 */ /* 0x000fc60008ffe4ff */
[----:B------:R-:W4:Y:S04]  /*14ad0*/  LDL.64 R68, [R1+0x58] ;  /* 0x0000580001447983 */ /* 0x000f280000100a00 */
[----:B-1----:R3:W4:Y:S04]  /*14ae0*/  LDG.E.U8 R84, desc[UR22][R36.64] ;  /* 0x0000001624547981 */ /* 0x002728000c1e1100 */
[----:B------:R1:W-:Y:S04]  /*14af0*/  STS.U8 [R118+UR7+0xb580], R65 ;  /* 0x00b5804176007988 */ /* 0x0003e80008000007 */
[----:B------:R0:W-:Y:S01]  /*14b00*/  STS.U8 [R118+UR7+0xb980], R64 ;  /* 0x00b9804076007988 */ /* 0x0001e20008000007 */
[----:B---3--:R-:W-:-:S03]  /*14b10*/  IADD3 R36, P1, PT, R22, UR14, RZ ;  /* 0x0000000e16247c10 */ /* 0x008fc6000ff3e0ff */
[----:B------:R3:W-:Y:S01]  /*14b20*/  STS.U8 [R118+UR7+0xbd80], R63 ;  /* 0x00bd803f76007988 */ /* 0x0007e20008000007 */
[----:B------:R-:W-:-:S03]  /*14b30*/  IADD3.X R37, PT, PT, R23, UR4, RZ, P1, !PT ;  /* 0x0000000417257c10 */ /* 0x000fc60008ffe4ff */
[----:B------:R-:W3:Y:S04]  /*14b40*/  LDL.64 R22, [R1+0x40] ;  /* 0x0000400001167983 */ /* 0x000ee80000100a00 */
[----:B------:R2:W3:Y:S04]  /*14b50*/  LDG.E.U8 R83, desc[UR22][R36.64] ;  /* 0x0000001624537981 */ /* 0x0004e8000c1e1100 */
[----:B------:R-:W3:Y:S01]  /*14b60*/  LDG.E.U8 R86, desc[UR22][R86.64] ;  /* 0x0000001656567981 */ /* 0x000ee2000c1e1100 */
[----:B--2---:R-:W-:-:S04]  /*14b70*/  IADD3 R36, P1, PT, R20, UR14, RZ ;  /* 0x0000000e14247c10 */ /* 0x004fc8000ff3e0ff */
[----:B------:R-:W-:Y:S02]  /*14b80*/  IADD3.X R37, PT, PT, R21, UR4, RZ, P1, !PT ;  /* 0x0000000415257c10 */ /* 0x000fe40008ffe4ff */
[----:B------:R-:W2:Y:S04]  /*14b90*/  LDL.64 R20, [R1+0x28] ;  /* 0x0000280001147983 */ /* 0x000ea80000100a00 */
[----:B------:R4:W2:Y:S02]  /*14ba0*/  LDG.E.U8 R82, desc[UR22][R36.64] ;  /* 0x0000001624527981 */ /* 0x0008a4000c1e1100 */
[----:B----4-:R-:W-:-:S04]  /*14bb0*/  IADD3 R36, P1, PT, R2, UR14, RZ ;  /* 0x0000000e02247c10 */ /* 0x010fc8000ff3e0ff */
[----:B------:R-:W-:Y:S02]  /*14bc0*/  IADD3.X R37, PT, PT, R3, UR4, RZ, P1, !PT ;  /* 0x0000000403257c10 */ /* 0x000fe40008ffe4ff */
[----:B------:R-:W4:Y:S04]  /*14bd0*/  LDL.64 R2, [R1] ;  /* 0x0000000001027983 */ /* 0x000f280000100a00 */
        /* <DEDUP_REMOVED lines=19> */
[----:B------:R-:W0:Y:S03]  /*14d10*/  S2R R3, SR_TID.X ;  /* 0x0000000000037919 */ /* 0x000e260000002100 */
[----:B-1----:R1:W4:Y:S02]  /*14d20*/  LDG.E.U8 R65, desc[UR22][R36.64] ;  /* 0x0000001624417981 */ /* 0x002324000c1e1100 */
[----:B-1----:R-:W-:-:S04]  /*14d30*/  IADD3 R36, P1, PT, R116, UR14, RZ ;  /* 0x0000000e74247c10 */ /* 0x002fc8000ff3e0ff */
[----:B------:R-:W-:-:S05]  /*14d40*/  IADD3.X R37, PT, PT, R117, UR4, RZ, P1, !PT ;  /* 0x0000000475257c10 */ /* 0x000fca0008ffe4ff */
[----:B------:R1:W4:Y:S02]  /*14d50*/  LDG.E.U8 R64, desc[UR22][R36.64] ;  /* 0x0000001624407981 */ /* 0x000324000c1e1100 */
[----:B-1----:R-:W-:-:S04]  /*14d60*/  IADD3 R36, P1, PT, R110, UR14, RZ ;  /* 0x0000000e6e247c10 */ /* 0x002fc8000ff3e0ff */
[----:B------:R-:W-:Y:S02]  /*14d70*/  IADD3.X R37, PT, PT, R111, UR4, RZ, P1, !PT ;  /* 0x000000046f257c10 */ /* 0x000fe40008ffe4ff */
[----:B0-----:R-:W-:-:S03]  /*14d80*/  LOP3.LUT R2, R3, 0x7f, RZ, 0xc0, !PT ;  /* 0x0000007f03027812 */ /* 0x001fc600078ec0ff */
[----:B------:R0:W4:Y:S01]  /*14d90*/  LDG.E.U8 R63, desc[UR22][R36.64] ;  /* 0x00000016243f7981 */ /* 0x000122000c1e1100 */
[----:B------:R-:W-:Y:S02]  /*14da0*/  LOP3.LUT R2, R2, 0x40, RZ, 0x3c, !PT ;  /* 0x0000004002027812 */ /* 0x000fe400078e3cff */
[----:B0-----:R-:W-:-:S04]  /*14db0*/  IADD3 R36, P1, PT, R104, UR14, RZ ;  /* 0x0000000e68247c10 */ /* 0x001fc8000ff3e0ff */
[----:B------:R-:W-:Y:S01]  /*14dc0*/  IADD3.X R37, PT, PT, R105, UR4, RZ, P1, !PT ;  /* 0x0000000469257c10 */ /* 0x000fe20008ffe4ff */
[----:B------:R0:W-:Y:S04]  /*14dd0*/  STS.U8 [R2+UR7+0x8200], R62 ;  /* 0x0082003e02007988 */ /* 0x0001e80008000007 */
[----:B0-----:R0:W4:Y:S02]  /*14de0*/  LDG.E.U8 R62, desc[UR22][R36.64] ;  /* 0x00000016243e7981 */ /* 0x001124000c1e1100 */
[----:B0-----:R-:W-:-:S04]  /*14df0*/  IADD3 R36, P1, PT, R88, UR14, RZ ;  /* 0x0000000e58247c10 */ /* 0x001fc8000ff3e0ff */
[----:B------:R-:W-:Y:S01]  /*14e00*/  IADD3.X R37, PT, PT, R89, UR4, RZ, P1, !PT ;  /* 0x0000000459257c10 */ /* 0x000fe20008ffe4ff */
[----:B------:R0:W-:Y:S04]  /*14e10*/  STS.U8 [R2+UR7+0x8600], R61 ;  /* 0x0086003d02007988 */ /* 0x0001e80008000007 */
[----:B0-----:R0:W4:Y:S02]  /*14e20*/  LDG.E.U8 R61, desc[UR22][R36.64] ;  /* 0x00000016243d7981 */ /* 0x001124000c1e1100 */
[----:B0-----:R-:W-:-:S04]  /*14e30*/  IADD3 R36, P1, PT, R68, UR14, RZ ;  /* 0x0000000e44247c10 */ /* 0x001fc8000ff3e0ff */
[----:B------:R-:W-:Y:S01]  /*14e40*/  IADD3.X R37, PT, PT, R69, UR4, RZ, P1, !PT ;  /* 0x0000000445257c10 */ /* 0x000fe20008ffe4ff */
[----:B------:R0:W-:Y:S04]  /*14e50*/  STS.U8 [R2+UR7+0x8a00], R60 ;  /* 0x008a003c02007988 */ /* 0x0001e80008000007 */
[----:B------:R-:W4:Y:S04]  /*14e60*/  LDL.64 R68, [R1+0xa0] ;  /* 0x0000a00001447983 */ /* 0x000f280000100a00 */
[----:B0-----:R3:W4:Y:S02]  /*14e70*/  LDG.E.U8 R60, desc[UR22][R36.64] ;  /* 0x00000016243c7981 */ /* 0x001724000c1e1100 */
[----:B---3--:R-:W-:-:S04]  /*14e80*/  IADD3 R36, P1, PT, R22, UR14, RZ ;  /* 0x0000000e16247c10 */ /* 0x008fc8000ff3e0ff */
[----:B------:R-:W-:Y:S02]  /*14e90*/  IADD3.X R37, PT, PT, R23, UR4, RZ, P1, !PT ;  /* 0x0000000417257c10 */ /* 0x000fe40008ffe4ff */
[----:B------:R-:W3:Y:S04]  /*14ea0*/  LDL.64 R22, [R1+0x90] ;  /* 0x0000900001167983 */ /* 0x000ee80000100a00 */
[----:B------:R0:W-:Y:S04]  /*14eb0*/  STS.U8 [R2+UR7+0x8e00], R59 ;  /* 0x008e003b02007988 */ /* 0x0001e80008000007 */
[----:B0-----:R2:W3:Y:S04]  /*14ec0*/  LDG.E.U8 R59, desc[UR22][R36.64] ;  /* 0x00000016243b7981 */ /* 0x0014e8000c1e1100 */
[----:B------:R-:W-:Y:S04]  /*14ed0*/  STS.U8 [R2+UR7+0x9200], R39 ;  /* 0x0092002702007988 */ /* 0x000fe80008000007 */
[----:B------:R0:W-:Y:S04]  /*14ee0*/  STS.U8 [R2+UR7+0x9600], R38 ;  /* 0x0096002602007988 */ /* 0x0001e80008000007 */
[----:B------:R-:W-:Y:S04]  /*14ef0*/  STS.U8 [R2+UR7+0x9a00], R41 ;  /* 0x009a002902007988 */ /* 0x000fe80008000007 */
[----:B------:R3:W-:Y:S01]  /*14f00*/  STS.U8 [R2+UR7+0x9e00], R40 ;  /* 0x009e002802007988 */ /* 0x0007e20008000007 */
[----:B--2---:R-:W-:-:S04]  /*14f10*/  IADD3 R36, P1, PT, R20, UR14, RZ ;  /* 0x0000000e14247c10 */ /* 0x004fc8000ff3e0ff */
[----:B------:R-:W-:Y:S02]  /*14f20*/  IADD3.X R37, PT, PT, R21, UR4, RZ, P1, !PT ;  /* 0x0000000415257c10 */ /* 0x000fe40008ffe4ff */
[----:B------:R-:W2:Y:S01]  /*14f30*/  LDL.64 R20, [R1+0x80] ;  /* 0x0000800001147983 */ /* 0x000ea20000100a00 */
[----:B0-----:R-:W-:-:S03]  /*14f40*/  IADD3 R38, P1, PT, R72, UR14, RZ ;  /* 0x0000000e48267c10 */ /* 0x001fc6000ff3e0ff */
[----:B------:R-:W2:Y:S01]  /*14f50*/  LDG.E.U8 R36, desc[UR22][R36.64] ;  /* 0x0000001624247981 */ /* 0x000ea2000c1e1100 */
[----:B------:R-:W-:-:S03]  /*14f60*/  IADD3.X R39, PT, PT, R73, UR4, RZ, P1, !PT ;  /* 0x0000000449277c10 */ /* 0x000fc60008ffe4ff */
[----:B------:R-:W2:Y:S04]  /*14f70*/  LDL.64 R72, [R1+0x68] ;  /* 0x0000680001487983 */ /* 0x000ea80000100a00 */
[----:B------:R4:W2:Y:S02]  /*14f80*/  LDG.E.U8 R37, desc[UR22][R38.64] ;  /* 0x0000001626257981 */ /* 0x0008a4000c1e1100 */
[----:B----4-:R-:W-:-:S04]  /*14f90*/  IADD3 R38, P1, PT, R68, UR14, RZ ;  /* 0x0000000e44267c10 */ /* 0x010fc8000ff3e0ff */
[----:B------:R-:W-:Y:S02]  /*14fa0*/  IADD3.X R39, PT, PT, R69, UR4, RZ, P1, !PT ;  /* 0x0000000445277c10 */ /* 0x000fe40008ffe4ff */
[----:B------:R-:W4:Y:S04]  /*14fb0*/  LDL.64 R68, [R1+0x50] ;  /* 0x0000500001447983 */ /* 0x000f280000100a00 */
[----:B------:R-:W4:Y:S01]  /*14fc0*/  LDG.E.U8 R38, desc[UR22][R38.64] ;  /* 0x0000001626267981 */ /* 0x000f22000c1e1100 */
[----:B---3--:R-:W-:-:S04]  /*14fd0*/  IADD3 R40, P1, PT, R22, UR14, RZ ;  /* 0x0000000e16287c10 */ /* 0x008fc8000ff3e0ff */
[----:B------:R-:W-:Y:S02]  /*14fe0*/  IADD3.X R41, PT, PT, R23, UR4, RZ, P1, !PT ;  /* 0x0000000417297c10 */ /* 0x000fe40008ffe4ff */
[----:B------:R-:W3:Y:S04]  /*14ff0*/  LDL.64 R22, [R1+0x38] ;  /* 0x0000380001167983 */ /* 0x000ee80000100a00 */
[----:B------:R2:W3:Y:S04]  /*15000*/  LDG.E.U8 R39, desc[UR22][R40.64] ;  /* 0x0000001628277981 */ /* 0x0004e8000c1e1100 */
        /* <DEDUP_REMOVED lines=10> */
[----:B------:R-:W-:Y:S01]  /*150b0*/  STS.U8 [R2+UR7+0xb200], R47 ;  /* 0x00b2002f02007988 */ /* 0x000fe20008000007 */
[----:B------:R-:W-:-:S03]  /*150c0*/  LOP3.LUT R87, R3, 0x7f, RZ, 0xc0, !PT ;  /* 0x0000007f03577812 */ /* 0x000fc600078ec0ff */
        /* <DEDUP_REMOVED lines=9> */
[----:B------:R2:W4:Y:S04]  /*15160*/  LDG.E.U8 R43, desc[UR22][R44.64] ;  /* 0x000000162c2b7981 */ /* 0x000528000c1e1100 */
[----:B------:R-:W-:Y:S04]  /*15170*/  STS.U8 [R2+UR7+0xb600], R46 ;  /* 0x00b6002e02007988 */ /* 0x000fe80008000007 */
[----:B------:R-:W-:Y:S04]  /*15180*/  STS.U8 [R2+UR7+0xba00], R57 ;  /* 0x00ba003902007988 */ /* 0x000fe80008000007 */
[----:B------:R0:W-:Y:S01]  /*15190*/  STS.U8 [R2+UR7+0xbe00], R56 ;  /* 0x00be003802007988 */ /* 0x0001e20008000007 */
[----:B------:R-:W-:-:S05]  /*151a0*/  LOP3.LUT R87, R87, 0x50, RZ, 0x3c, !PT ;  /* 0x0000005057577812 */ /* 0x000fca00078e3cff */
[----:B------:R1:W-:Y:S04]  /*151b0*/  STS.U8 [R87+UR7+0x8280], R48 ;  /* 0x0082803057007988 */ /* 0x0003e80008000007 */
[----:B0-----:R-:W4:Y:S04]  /*151c0*/  LDL.64 R2, [R1+0xb8] ;  /* 0x0000b80001027983 */ /* 0x001f280000100a00 */
[----:B------:R0:W-:Y:S04]  /*151d0*/  STS.U8 [R87+UR7+0x8680], R86 ;  /* 0x0086805657007988 */ /* 0x0001e80008000007 */
[----:B------:R0:W-:Y:S01]  /*151e0*/  STS.U8 [R87+UR7+0x8a80], R85 ;  /* 0x008a805557007988 */ /* 0x0001e20008000007 */
[----:B--2---:R-:W-:-:S04]  /*151f0*/  IADD3 R44, P1, PT, R20, UR14, RZ ;  /* 0x0000000e142c7c10 */ /* 0x004fc8000ff3e0ff */
[----:B------:R-:W-:Y:S02]  /*15200*/  IADD3.X R45, PT, PT, R21, UR4, RZ, P1, !PT ;  /* 0x00000004152d7c10 */ /* 0x000fe40008ffe4ff */
[----:B------:R-:W-:Y:S01]  /*15210*/  IADD3 R46, P1, PT, R124, UR14, RZ ;  /* 0x0000000e7c2e7c10 */ /* 0x000fe2000ff3e0ff */
[----:B------:R-:W2:Y:S03]  /*15220*/  LDL.64 R20, [R1+0xa8] ;  /* 0x0000a80001147983 */ /* 0x000ea60000100a00 */
[----:B------:R-:W-:Y:S01]  /*15230*/  IADD3.X R47, PT, PT, R125, UR4, RZ, P1, !PT ;  /* 0x000000047d2f7c10 */ /* 0x000fe20008ffe4ff */
[----:B------:R-:W2:Y:S04]  /*15240*/  LDG.E.U8 R44, desc[UR22][R44.64] ;  /* 0x000000162c2c7981 */ /* 0x000ea8000c1e1100 */
[----:B------:R0:W2:Y:S02]  /*15250*/  LDG.E.U8 R45, desc[UR22][R46.64] ;  /* 0x000000162e2d7981 */ /* 0x0000a4000c1e1100 */
[----:B0-----:R-:W-:-:S04]  /*15260*/  IADD3 R46, P1, PT, R114, UR14, RZ ;  /* 0x0000000e722e7c10 */ /* 0x001fc8000ff3e0ff */
[----:B------:R-:W-:Y:S02]  /*15270*/  IADD3.X R47, PT, PT, R115, UR4, RZ, P1, !PT ;  /* 0x00000004732f7c10 */ /* 0x000fe40008ffe4ff */
[----:B------:R-:W-:-:S03]  /*15280*/  IADD3 R56, P1, PT, R108, UR14, RZ ;  /* 0x0000000e6c387c10 */ /* 0x000fc6000ff3e0ff */
[----:B------:R-:W2:Y:S01]  /*15290*/  LDG.E.U8 R46, desc[UR22][R46.64] ;  /* 0x000000162e2e7981 */ /* 0x000ea2000c1e1100 */
[----:B------:R-:W-:-:S05]  /*152a0*/  IADD3.X R57, PT, PT, R109, UR4, RZ, P1, !PT ;  /* 0x000000046d397c10 */ /* 0x000fca0008ffe4ff */
[----:B------:R0:W2:Y:S02]  /*152b0*/  LDG.E.U8 R47, desc[UR22][R56.64] ;  /* 0x00000016382f7981 */ /* 0x0000a4000c1e1100 */
[----:B0-----:R-:W-:-:S04]  /*152c0*/  IADD3 R56, P1, PT, R102, UR14, RZ ;  /* 0x0000000e66387c10 */ /* 0x001fc8000ff3e0ff */
[----:B------:R-:W-:-:S05]  /*152d0*/  IADD3.X R57, PT, PT, R103, UR4, RZ, P1, !PT ;  /* 0x0000000467397c10 */ /* 0x000fca0008ffe4ff */
[----:B-1----:R0:W2:Y:S02]  /*152e0*/  LDG.E.U8 R48, desc[UR22][R56.64] ;  /* 0x0000001638307981 */ /* 0x0020a4000c1e1100 */
[----:B0-----:R-:W-:-:S04]  /*152f0*/  IADD3 R56, P1, PT, R78, UR14, RZ ;  /* 0x0000000e4e387c10 */ /* 0x001fc8000ff3e0ff */
[----:B------:R-:W-:-:S05]  /*15300*/  IADD3.X R57, PT, PT, R79, UR4, RZ, P1, !PT ;  /* 0x000000044f397c10 */ /* 0x000fca0008ffe4ff */
[----:B------:R3:W2:Y:S02]  /*15310*/  LDG.E.U8 R86, desc[UR22][R56.64] ;  /* 0x0000001638567981 */ /* 0x0006a4000c1e1100 */
[----:B---3--:R-:W-:-:S04]  /*15320*/  IADD3 R56, P1, PT, R22, UR14, RZ ;  /* 0x0000000e16387c10 */ /* 0x008fc8000ff3e0ff */
[----:B------:R-:W-:Y:S02]  /*15330*/  IADD3.X R57, PT, PT, R23, UR4, RZ, P1, !PT ;  /* 0x0000000417397c10 */ /* 0x000fe40008ffe4ff */
[----:B------:R-:W3:Y:S04]  /*15340*/  LDL.64 R22, [R1+0x98] ;  /* 0x0000980001167983 */ /* 0x000ee80000100a00 */
[----:B------:R4:W3:Y:S02]  /*15350*/  LDG.E.U8 R85, desc[UR22][R56.64] ;  /* 0x0000001638557981 */ /* 0x0008e4000c1e1100 */
        /* <DEDUP_REMOVED lines=12> */
[----:B--2---:R-:W-:-:S04]  /*15420*/  IADD3 R56, P1, PT, R20, UR14, RZ ;  /* 0x0000000e14387c10 */ /* 0x004fc8000ff3e0ff */
[----:B------:R-:W-:Y:S02]  /*15430*/  IADD3.X R57, PT, PT, R21, UR4, RZ, P1, !PT ;  /* 0x0000000415397c10 */ /* 0x000fe40008ffe4ff */
[----:B------:R-:W2:Y:S04]  /*15440*/  LDL.64 R20, [R1+0x60] ;  /* 0x0000600001147983 */ /* 0x000ea80000100a00 */
[----:B0-----:R3:W2:Y:S02]  /*15450*/  LDG.E.U8 R82, desc[UR22][R56.64] ;  /* 0x0000001638527981 */ /* 0x0016a4000c1e1100 */
[----:B---3--:R-:W-:-:S04]  /*15460*/  IADD3 R56, P1, PT, R22, UR14, RZ ;  /* 0x0000000e16387c10 */ /* 0x008fc8000ff3e0ff */
[----:B------:R-:W-:Y:S02]  /*15470*/  IADD3.X R57, PT, PT, R23, UR4, RZ, P1, !PT ;  /* 0x0000000417397c10 */ /* 0x000fe40008ffe4ff */
[----:B------:R-:W3:Y:S04]  /*15480*/  LDL.64 R22, [R1+0x48] ;  /* 0x0000480001167983 */ /* 0x000ee80000100a00 */
[----:B-1----:R4:W3:Y:S02]  /*15490*/  LDG.E.U8 R81, desc[UR22][R56.64] ;  /* 0x0000001638517981 */ /* 0x0028e4000c1e1100 */
[----:B----4-:R-:W-:-:S04]  /*154a0*/  IADD3 R56, P1, PT, R68, UR14, RZ ;  /* 0x0000000e44387c10 */ /* 0x010fc8000ff3e0ff */
[----:B------:R-:W-:Y:S02]  /*154b0*/  IADD3.X R57, PT, PT, R69, UR4, RZ, P1, !PT ;  /* 0x0000000445397c10 */ /* 0x000fe40008ffe4ff */
[----:B------:R-:W4:Y:S04]  /*154c0*/  LDL.64 R68, [R1+0x18] ;  /* 0x0000180001447983 */ /* 0x000f280000100a00 */
[----:B------:R0:W-:Y:S04]  /*154d0*/  STS.U8 [R87+UR7+0x9e80], R80 ;  /* 0x009e805057007988 */ /* 0x0001e80008000007 */
[----:B0-----:R0:W4:Y:S02]  /*154e0*/  LDG.E.U8 R80, desc[UR22][R56.64] ;  /* 0x0000001638507981 */ /* 0x001124000c1e1100 */
[----:B0-----:R-:W-:-:S04]  /*154f0*/  IADD3 R56, P1, PT, R2, UR14, RZ ;  /* 0x0000000e02387c10 */ /* 0x001fc8000ff3e0ff */
[----:B------:R-:W-:Y:S01]  /*15500*/  IADD3.X R57, PT, PT, R3, UR4, RZ, P1, !PT ;  /* 0x0000000403397c10 */ /* 0x000fe20008ffe4ff */
[----:B------:R0:W-:Y:S04]  /*15510*/  STS.U8 [R87+UR7+0xa280], R75 ;  /* 0x00a2804b57007988 */ /* 0x0001e80008000007 */
[----:B------:R-:W4:Y:S04]  /*15520*/  LDL.LU.64 R2, [R1+0x848] ;  /* 0x0008480001027983 */ /* 0x000f280000300a00 */
[----:B0-----:R2:W4:Y:S04]  /*15530*/  LDG.E.U8 R75, desc[UR22][R56.64] ;  /* 0x00000016384b7981 */ /* 0x001528000c1e1100 */
[----:B------:R-:W-:Y:S04]  /*15540*/  STS.U8 [R87+UR7+0xa680], R67 ;  /* 0x00a6804357007988 */ /* 0x000fe80008000007 */
[----:B------:R-:W-:Y:S04]  /*15550*/  STS.U8 [R87+UR7+0xaa80], R66 ;  /* 0x00aa804257007988 */ /* 0x000fe80008000007 */
[----:B------:R-:W-:Y:S04]  /*15560*/  STS.U8 [R87+UR7+0xae80], R65 ;  /* 0x00ae804157007988 */ /* 0x000fe80008000007 */
[----:B------:R-:W-:Y:S04]  /*15570*/  STS.U8 [R87+UR7+0xb280], R64 ;  /* 0x00b2804057007988 */ /* 0x000fe80008000007 */
[----:B------:R-:W-:Y:S04]  /*15580*/  STS.U8 [R87+UR7+0xb680], R63 ;  /* 0x00b6803f57007988 */ /* 0x000fe80008000007 */
[----:B------:R0:W-:Y:S01]  /*15590*/  STS.U8 [R87+UR7+0xba80], R62 ;  /* 0x00ba803e57007988 */ /* 0x0001e20008000007 */
[----:B--2---:R-:W-:-:S04]  /*155a0*/  IADD3 R56, P1, PT, R20, UR14, RZ ;  /* 0x0000000e14387c10 */ /* 0x004fc8000ff3e0ff */
[----:B------:R-:W-:Y:S01]  /*155b0*/  IADD3.X R57, PT, PT, R21, UR4, RZ, P1, !PT ;  /* 0x0000000415397c10 */ /* 0x000fe20008ffe4ff */
[----:B0-----:R-:W0:Y:S04]  /*155c0*/  S2R R87, SR_TID.X ;  /* 0x0000000000577919 */ /* 0x001e280000002100 */
[----:B------:R3:W2:Y:S04]  /*155d0*/  LDG.E.U8 R67, desc[UR22][R56.64] ;  /* 0x0000001638437981 */ /* 0x0006a8000c1e1100 */
[----:B------:R-:W2:Y:S01]  /*155e0*/  LDL.LU.64 R20, [R1+0x840] ;  /* 0x0008400001147983 */ /* 0x000ea20000300a00 */
[----:B0-----:R-:W-:-:S04]  /*155f0*/  LOP3.LUT R87, R87, 0x7f, RZ, 0xc0, !PT ;  /* 0x0000007f57577812 */ /* 0x001fc800078ec0ff */
[----:B------:R-:W-:Y:S02]  /*15600*/  LOP3.LUT R87, R87, 0x60, RZ, 0x3c, !PT ;  /* 0x0000006057577812 */ /* 0x000fe400078e3cff */
[----:B---3--:R-:W-:-:S04]  /*15610*/  IADD3 R56, P1, PT, R22, UR14, RZ ;  /* 0x0000000e16387c10 */ /* 0x008fc8000ff3e0ff */
[----:B------:R-:W-:Y:S02]  /*15620*/  IADD3.X R57, PT, PT, R23, UR4, RZ, P1, !PT ;  /* 0x0000000417397c10 */ /* 0x000fe40008ffe4ff */
[----:B------:R-:W3:Y:S04]  /*15630*/  LDL.LU.64 R22, [R1+0x838] ;  /* 0x0008380001167983 */ /* 0x000ee80000300a00 */
[----:B------:R0:W2:Y:S02]  /*15640*/  LDG.E.U8 R66, desc[UR22][R56.64] ;  /* 0x0000001638427981 */ /* 0x0000a4000c1e1100 */
[----:B0-----:R-:W-:-:S04]  /*15650*/  IADD3 R56, P1, PT, R72, UR14, RZ ;  /* 0x0000000e48387c10 */ /* 0x001fc8000ff3e0ff */
[----:B------:R-:W-:Y:S02]  /*15660*/  IADD3.X R57, PT, PT, R73, UR4, RZ, P1, !PT ;  /* 0x0000000449397c10 */ /* 0x000fe40008ffe4ff */
[----:B------:R-:W2:Y:S04]  /*15670*/  LDL.LU.64 R72, [R1+0x830] ;  /* 0x0008300001487983 */ /* 0x000ea80000300a00 */
[----:B------:R4:W2:Y:S02]  /*15680*/  LDG.E.U8 R65, desc[UR22][R56.64] ;  /* 0x0000001638417981 */ /* 0x0008a4000c1e1100 */
[----:B----4-:R-:W-:-:S04]  /*15690*/  IADD3 R56, P1, PT, R68, UR14, RZ ;  /* 0x0000000e44387c10 */ /* 0x010fc8000ff3e0ff */
[----:B------:R-:W-:Y:S02]  /*156a0*/  IADD3.X R57, PT, PT, R69, UR4, RZ, P1, !PT ;  /* 0x0000000445397c10 */ /* 0x000fe40008ffe4ff */
[----:B------:R-:W5:Y:S04]  /*156b0*/  LDL.LU.64 R68, [R1+0x828] ;  /* 0x0008280001447983 */ /* 0x000f680000300a00 */
[----:B------:R0:W4:Y:S02]  /*156c0*/  LDG.E.U8 R64, desc[UR22][R56.64] ;  /* 0x0000001638407981 */ /* 0x000124000c1e1100 */
[----:B0-----:R-:W-:-:S04]  /*156d0*/  IADD3 R56, P1, PT, R122, UR14, RZ ;  /* 0x0000000e7a387c10 */ /* 0x001fc8000ff3e0ff */
[----:B------:R-:W-:-:S05]  /*156e0*/  IADD3.X R57, PT, PT, R123, UR4, RZ, P1, !PT ;  /* 0x000000047b397c10 */ /* 0x000fca0008ffe4ff */
[----:B------:R0:W3:Y:S02]  /*156f0*/  LDG.E.U8 R63, desc[UR22][R56.64] ;  /* 0x00000016383f7981 */ /* 0x0000e4000c1e1100 */
[----:B0-----:R-:W-:-:S04]  /*15700*/  IADD3 R56, P1, PT, R112, UR14, RZ ;  /* 0x0000000e70387c10 */ /* 0x001fc8000ff3e0ff */
[----:B------:R-:W-:-:S05]  /*15710*/  IADD3.X R57, PT, PT, R113, UR4, RZ, P1, !PT ;  /* 0x0000000471397c10 */ /* 0x000fca0008ffe4ff */
[----:B------:R0:W3:Y:S02]  /*15720*/  LDG.E.U8 R62, desc[UR22][R56.64] ;  /* 0x00000016383e7981 */ /* 0x0000e4000c1e1100 */
[----:B0-----:R-:W0:Y:S01]  /*15730*/  S2R R57, SR_TID.X ;  /* 0x0000000000397919 */ /* 0x001e220000002100 */
[----:B------:R-:W-:Y:S02]  /*15740*/  IADD3 R56, P1, PT, R106, UR14, RZ ;  /* 0x0000000e6a387c10 */ /* 0x000fe4000ff3e0ff */
[----:B0-----:R-:W-:-:S04]  /*15750*/  LOP3.LUT R57, R57, 0x7f, RZ, 0xc0, !PT ;  /* 0x0000007f39397812 */ /* 0x001fc800078ec0ff */
[----:B------:R-:W-:-:S05]  /*15760*/  LOP3.LUT R57, R57, 0x50, RZ, 0x3c, !PT ;  /* 0x0000005039397812 */ /* 0x000fca00078e3cff */
[----:B------:R0:W-:Y:S02]  /*15770*/  STS.U8 [R57+UR7+0xbe80], R61 ;  /* 0x00be803d39007988 */ /* 0x0001e40008000007 */
[----:B0-----:R-:W-:-:S05]  /*15780*/  IADD3.X R57, PT, PT, R107, UR4, RZ, P1, !PT ;  /* 0x000000046b397c10 */ /* 0x001fca0008ffe4ff */
[----:B------:R0:W3:Y:S02]  /*15790*/  LDG.E.U8 R61, desc[UR22][R56.64] ;  /* 0x00000016383d7981 */ /* 0x0000e4000c1e1100 */
[----:B0-----:R-:W-:-:S04]  /*157a0*/  IADD3 R56, P1, PT, R100, UR14, RZ ;  /* 0x0000000e64387c10 */ /* 0x001fc8000ff3e0ff */
[----:B------:R-:W-:Y:S01]  /*157b0*/  IADD3.X R57, PT, PT, R101, UR4, RZ, P1, !PT ;  /* 0x0000000465397c10 */ /* 0x000fe20008ffe4ff */
[----:B------:R0:W-:Y:S04]  /*157c0*/  STS.U8 [R87+UR7+0x8300], R60 ;  /* 0x0083003c57007988 */ /* 0x0001e80008000007 */
[----:B0-----:R0:W3:Y:S02]  /*157d0*/  LDG.E.U8 R60, desc[UR22][R56.64] ;  /* 0x00000016383c7981 */ /* 0x0010e4000c1e1100 */
[----:B0-----:R-:W-:-:S04]  /*157e0*/  IADD3 R56, P1, PT, R76, UR14, RZ ;  /* 0x0000000e4c387c10 */ /* 0x001fc8000ff3e0ff */
[----:B------:R-:W-:-:S05]  /*157f0*/  IADD3.X R57, PT, PT, R77, UR4, RZ, P1, !PT ;  /* 0x000000044d397c10 */ /* 0x000fca0008ffe4ff */
[----:B------:R-:W3:Y:S04]  /*15800*/  LDG.E.U8 R56, desc[UR22][R56.64] ;  /* 0x0000001638387981 */ /* 0x000ee8000c1e1100 */
[----:B------:R0:W-:Y:S02]  /*15810*/  STS.U8 [R87+UR7+0x8700], R59 ;  /* 0x0087003b57007988 */ /* 0x0001e40008000007 */
[----:B0-----:R-:W0:Y:S01]  /*15820*/  S2R R87, SR_TID.X ;  /* 0x0000000000577919 */ /* 0x001e220000002100 */
[----:B------:R-:W-:Y:S02]  /*15830*/  F2FP.SATFINITE.E4M3.F32.PACK_AB_MERGE_C R27, R49, R50, R27 ;  /* 0x00000032311b723e */ /* 0x000fe4000480701b */
[----:B0-----:R-:W-:-:S04]  /*15840*/  LOP3.LUT R59, R87, 0x7f, RZ, 0xc0, !PT ;  /* 0x0000007f573b7812 */ /* 0x001fc800078ec0ff */
[----:B------:R-:W-:-:S05]  /*15850*/  LOP3.LUT R59, R59, 0x60, RZ, 0x3c, !PT ;  /* 0x000000603b3b7812 */ /* 0x000fca00078e3cff */
[----:B------:R0:W-:Y:S01]  /*15860*/  STS.U8 [R59+UR7+0x8b00], R36 ;  /* 0x008b00243b007988 */ /* 0x0001e20008000007 */
[C---:B------:R-:W-:Y:S01]  /*15870*/  LOP3.LUT R49, R87.reuse, 0x60, RZ, 0xc0, !PT ;  /* 0x0000006057317812 */ /* 0x040fe200078ec0ff */
[----:B0-----:R-:W-:-:S05]  /*15880*/  IMAD.SHL.U32 R36, R87, 0x10, RZ ;  /* 0x0000001057247824 */ /* 0x001fca00078e00ff */
[----:B------:R-:W-:-:S05]  /*15890*/  LOP3.LUT R36, R36, 0x70, RZ, 0xc0, !PT ;  /* 0x0000007024247812 */ /* 0x000fca00078ec0ff */
[----:B------:R-:W-:Y:S01]  /*158a0*/  IMAD R36, R49, 0x40, R36 ;  /* 0x0000004031247824 */ /* 0x000fe200078e0224 */
[----:B------:R-:W-:Y:S01]  /*158b0*/  LOP3.LUT R49, R87, 0x10, RZ, 0xc0, !PT ;  /* 0x0000001057317812 */ /* 0x000fe200078ec0ff */
[----:B------:R0:W-:Y:S04]  /*158c0*/  STS.U8 [R59+UR7+0x8f00], R37 ;  /* 0x008f00253b007988 */ /* 0x0001e80008000007 */
[----:B------:R-:W-:Y:S01]  /*158d0*/  IMAD.SHL.U32 R49, R49, 0x4, RZ ;  /* 0x0000000431317824 */ /* 0x000fe200078e00ff */
[----:B------:R-:W-:Y:S04]  /*158e0*/  STS.U8 [R59+UR7+0x9300], R38 ;  /* 0x009300263b007988 */ /* 0x000fe80008000007 */
[----:B------:R-:W-:-:S02]  /*158f0*/  LOP3.LUT R36, R36, R49, RZ, 0x3c, !PT ;  /* 0x0000003124247212 */ /* 0x000fc400078e3cff */
[----:B0-----:R-:W-:Y:S01]  /*15900*/  LOP3.LUT R37, R87, 0xf, RZ, 0xc0, !PT ;  /* 0x0000000f57257812 */ /* 0x001fe200078ec0ff */
[----:B------:R-:W-:Y:S01]  /*15910*/  STS.U8 [R59+UR7+0x9700], R39 ;  /* 0x009700273b007988 */ /* 0x000fe20008000007 */
[----:B------:R-:W-:-:S03]  /*15920*/  F2FP.SATFINITE.E4M3.F32.PACK_AB_MERGE_C R30, R19, R31, R30 ;  /* 0x0000001f131e723e */ /* 0x000fc6000480701e */
[----:B------:R-:W-:Y:S01]  /*15930*/  STS.U8 [R59+UR7+0x9b00], R40 ;  /* 0x009b00283b007988 */ /* 0x000fe20008000007 */
[----:B------:R-:W-:-:S03]  /*15940*/  IMAD R36, R37, 0x80, R36 ;  /* 0x0000008025247824 */ /* 0x000fc600078e0224 */
[----:B------:R-:W-:Y:S01]  /*15950*/  STS.U8 [R59+UR7+0x9f00], R41 ;  /* 0x009f00293b007988 */ /* 0x000fe20008000007 */
[----:B------:R-:W-:-:S03]  /*15960*/  F2FP.SATFINITE.E4M3.F32.PACK_AB_MERGE_C R19, R8, R9, R6 ;  /* 0x000000090813723e */ /* 0x000fc60004807006 */
[----:B------:R-:W-:Y:S01]  /*15970*/  STS.U8 [R59+UR7+0xa300], R42 ;  /* 0x00a3002a3b007988 */ /* 0x000fe20008000007 */
[----:B------:R-:W-:Y:S01]  /*15980*/  F2FP.SATFINITE.E4M3.F32.PACK_AB_MERGE_C R31, R17, R18, R16 ;  /* 0x00000012111f723e */ /* 0x000fe20004807010 */
[----:B------:R-:W-:Y:S02]  /*15990*/  FADD R6, -R2, R0 ;  /* 0x0000000002067221 */ /* 0x000fe40000000100 */
[----:B------:R-:W-:Y:S01]  /*159a0*/  STS.U8 [R59+UR7+0xa700], R43 ;  /* 0x00a7002b3b007988 */ /* 0x000fe20008000007 */
[----:B------:R-:W-:-:S03]  /*159b0*/  F2FP.SATFINITE.E4M3.F32.PACK_AB_MERGE_C R16, R12, R13, R5 ;  /* 0x0000000d0c10723e */ /* 0x000fc60004807005 */
[----:B------:R-:W-:Y:S01]  /*159c0*/  STS.U8 [R59+UR7+0xab00], R44 ;  /* 0x00ab002c3b007988 */ /* 0x000fe20008000007 */
[----:B------:R-:W-:-:S03]  /*159d0*/  F2FP.SATFINITE.E4M3.F32.PACK_AB_MERGE_C R25, R55, R58, R25 ;  /* 0x0000003a3719723e */ /* 0x000fc60004807019 */
[----:B------:R-:W-:Y:S01]  /*159e0*/  STS.U8 [R59+UR7+0xaf00], R45 ;  /* 0x00af002d3b007988 */ /* 0x000fe20008000007 */
[----:B------:R-:W-:Y:S02]  /*159f0*/  F2FP.SATFINITE.E4M3.F32.PACK_AB_MERGE_C R24, R53, R54, R24 ;  /* 0x000000363518723e */ /* 0x000fe40004807018 */
[----:B------:R-:W-:Y:S01]  /*15a00*/  F2FP.SATFINITE.E4M3.F32.PACK_AB_MERGE_C R26, R51, R52, R26 ;  /* 0x00000034331a723e */ /* 0x000fe2000480701a */
[----:B------:R-:W-:Y:S01]  /*15a10*/  STS.U8 [R59+UR7+0xb300], R46 ;  /* 0x00b3002e3b007988 */ /* 0x000fe20008000007 */
[----:B------:R-:W-:Y:S01]  /*15a20*/  LOP3.LUT R5, R36, 0x10, RZ, 0x3c, !PT ;  /* 0x0000001024057812 */ /* 0x000fe200078e3cff */
[----:B------:R-:W-:Y:S01]  /*15a30*/  FMUL R6, R6, 1.4426950216293334961 ;  /* 0x3fb8aa3b06067820 */ /* 0x000fe20000400000 */
[----:B------:R-:W-:Y:S01]  /*15a40*/  F2FP.SATFINITE.E4M3.F32.PACK_AB_MERGE_C R29, R29, R34, R35 ;  /* 0x000000221d1d723e */ /* 0x000fe20004807023 */
[----:B------:R-:W-:Y:S01]  /*15a50*/  STS.U8 [R59+UR7+0xb700], R47 ;  /* 0x00b7002f3b007988 */ /* 0x000fe20008000007 */
[----:B------:R-:W-:Y:S02]  /*15a60*/  F2FP.SATFINITE.E4M3.F32.PACK_AB_MERGE_C R28, R32, R33, R28 ;  /* 0x00000021201c723e */ /* 0x000fe4000480701c */
[----:B------:R-:W-:Y:S01]  /*15a70*/  F2FP.SATFINITE.E4M3.F32.PACK_AB_MERGE_C R18, R10, R11, R4 ;  /* 0x0000000b0a12723e */ /* 0x000fe20004807004 */
[----:B------:R-:W-:Y:S01]  /*15a80*/  STS.U8 [R59+UR7+0xbb00], R48 ;  /* 0x00bb00303b007988 */ /* 0x000fe20008000007 */
[----:B------:R-:W-:-:S02]  /*15a90*/  LOP3.LUT R0, R36, 0x20, RZ, 0x3c, !PT ;  /* 0x0000002024007812 */ /* 0x000fc400078e3cff */
[----:B------:R-:W-:Y:S01]  /*15aa0*/  F2FP.SATFINITE.E4M3.F32.PACK_AB_MERGE_C R17, R14, R15, R7 ;  /* 0x0000000f0e11723e */ /* 0x000fe20004807007 */
        /* <DEDUP_REMOVED lines=10> */
[----:B------:R-:W-:Y:S04]  /*15b50*/  STS.U8 [R121+UR7+0xa380], R66 ;  /* 0x00a3804279007988 */ /* 0x000fe80008000007 */
[----:B------:R-:W-:Y:S04]  /*15b60*/  STS.U8 [R121+UR7+0xa780], R65 ;  /* 0x00a7804179007988 */ /* 0x000fe80008000007 */
[----:B----4-:R-:W-:Y:S04]  /*15b70*/  STS.U8 [R121+UR7+0xab80], R64 ;  /* 0x00ab804079007988 */ /* 0x010fe80008000007 */
[----:B---3--:R-:W-:Y:S04]  /*15b80*/  STS.U8 [R121+UR7+0xaf80], R63 ;  /* 0x00af803f79007988 */ /* 0x008fe80008000007 */
[----:B------:R-:W-:Y:S04]  /*15b90*/  STS.U8 [R121+UR7+0xb380], R62 ;  /* 0x00b3803e79007988 */ /* 0x000fe80008000007 */
[----:B------:R-:W-:Y:S04]  /*15ba0*/  STS.U8 [R121+UR7+0xb780], R61 ;  /* 0x00b7803d79007988 */ /* 0x000fe80008000007 */
[----:B------:R-:W-:Y:S04]  /*15bb0*/  STS.U8 [R121+UR7+0xbb80], R60 ;  /* 0x00bb803c79007988 */ /* 0x000fe80008000007 */
[----:B------:R-:W-:Y:S04]  /*15bc0*/  STS.U8 [R121+UR7+0xbf80], R56 ;  /* 0x00bf803879007988 */ /* 0x000fe80008000007 */
[----:B------:R-:W-:Y:S04]  /*15bd0*/  STS.128 [R36+UR7+0xe000], R20 ;  /* 0x00e0001424007988 */ /* 0x000fe80008000c07 */
[----:B------:R-:W-:Y:S04]  /*15be0*/  STS.128 [R5+UR7+0xe000], R24 ;  /* 0x00e0001805007988 */ /* 0x000fe80008000c07 */
[----:B------:R0:W-:Y:S04]  /*15bf0*/  STS.128 [R0+UR7+0xe000], R28 ;  /* 0x00e0001c00007988 */ /* 0x0001e80008000c07 */
[----:B------:R1:W-:Y:S01]  /*15c00*/  STS.128 [R4+UR7+0xe000], R16 ;  /* 0x00e0001004007988 */ /* 0x0003e20008000c07 */
[----:B0-----:R1:W0:Y:S02]  /*15c10*/  MUFU.EX2 R0, R6 ;  /* 0x0000000600007308 */ /* 0x0012240000000800 */
[----:B-1----:R-:W-:Y:S01]  /*15c20*/  LDTM.16dp32bit_t0_t15.x64 R4, tmem[UR9] ;  /* 0x00000009000479ee */ /* 0x002fe20008b00000 */
[----:B------:R-:W0:Y:S01]  /*15c30*/  LDTM.16dp32bit_t16_t31.x64 R4, tmem[UR9+0x40] ;  /* 0x00004009000479ee */ /* 0x000e220008b20000 */
[----:B------:R-:W-:Y:S01]  /*15c40*/  NOP ;  /* 0x0000000000007918 */ /* 0x000fe20000000000 */
[C---:B0-----:R-:W-:Y:S01]  /*15c50*/  FMUL R4, R0.reuse, R4 ;  /* 0x0000000400047220 */ /* 0x041fe20000400000 */
        /* <DEDUP_REMOVED lines=64> */
[----:B------:R0:W-:Y:S01]  /*16060*/  STTM.16dp32bit_t16_t31.x64 tmem[UR9+0x40], R4 ;  /* 0x00004004000079ed */ /* 0x0001e20008b20009 */
[----:B------:R-:W1:Y:S02]  /*16070*/  FENCE.VIEW.ASYNC.T ;  /* 0x00000000000073c6 */ /* 0x000e640000000200 */
[----:B-1----:R-:W-:Y:S06]  /*16080*/  BAR.SYNC.DEFER_BLOCKING 0x0 ;  /* 0x0000000000007b1d */ /* 0x002fec0000010000 */
[----:B------:R1:W-:Y:S06]  /*16090*/  MEMBAR.ALL.CTA ;  /* 0x0000000000007992 */ /* 0x0003ec0000008000 */
[----:B-1----:R-:W1:Y:S01]  /*160a0*/  FENCE.VIEW.ASYNC.S ;  /* 0x00000000000073c6 */ /* 0x002e620000000000 */
[----:B------:R-:W-:Y:S01]  /*160b0*/  ULEA UR4, UR15, UR7, 0x3 ;  /* 0x000000070f047291 */ /* 0x000fe2000f8e18ff */
[----:B------:R-:W-:Y:S01]  /*160c0*/  FADD R74, R73, R74 ;  /* 0x0000004a494a7221 */ /* 0x000fe20000000000 */
[----:B------:R-:W-:-:S02]  /*160d0*/  UMOV UR66, UR5 ;  /* 0x0000000500427c82 */ /* 0x000fc40008000000 */
[----:B------:R-:W-:Y:S01]  /*160e0*/  UIADD3 UR4, UPT, UPT, UR4, 0x10000, URZ ;  /* 0x0001000004047890 */ /* 0x000fe2000fffe0ff */
[----:B-1----:R-:W-:Y:S06]  /*160f0*/  BAR.SYNC.DEFER_BLOCKING 0x0 ;  /* 0x0000000000007b1d */ /* 0x002fec0000010000 */
[----:B------:R-:W-:Y:S05]  /*16100*/  BRA.U UP3, `(.L_x_15) ;  /* 0x0000000103507547 */ /* 0x000fea000b800000 */
        /* <DEDUP_REMOVED lines=10> */
[----:B------:R-:W-:Y:S01]  /*161b0*/  UMOV UR5, URZ ;  /* 0x000000ff00057c82 */ /* 0x000fe20008000000 */
[----:B------:R1:W-:Y:S01]  /*161c0*/  UTCQMMA gdesc[UR48], gdesc[UR50], tmem[UR8], tmem[UR52], idesc[UR53], UPT ;  /* 0x00ff3432300075ea */ /* 0x0003e2000b800308 */
        /* <DEDUP_REMOVED lines=8> */
.L_x_15:
[----:B0-----:R-:W2:Y:S01]  /*16250*/  LDL.LU R4, [R1+0x6d8] ;  /* 0x0006d80001047983 */ /* 0x001ea20000300800 */
[----:B------:R-:W-:Y:S02]  /*16260*/  UIADD3 UR15, UPT, UPT, UR15, 0x1, URZ ;  /* 0x000000010f0f7890 */ /* 0x000fe4000fffe0ff */
[----:B-1----:R-:W-:Y:S02]  /*16270*/  USHF.L.U32 UR5, UR61, 0x7, URZ ;  /* 0x000000073d057899 */ /* 0x002fe400080006ff */
[----:B------:R-:W-:Y:S02]  /*16280*/  UISETP.GT.AND UP2, UPT, UR15, 0x1, UPT ;  /* 0x000000010f00788c */ /* 0x000fe4000bf44270 */
[----:B------:R-:W-:Y:S02]  /*16290*/  UIADD3 UR14, UPT, UPT, UR5, UR14, URZ ;  /* 0x0000000e050e7290 */ /* 0x000fe4000fffe0ff */
[----:B------:R-:W-:Y:S02]  /*162a0*/  USEL UR5, URZ, 0x1, !UP2 ;  /* 0x00000001ff057887 */ /* 0x000fe4000d000000 */
[----:B------:R-:W-:-:S02]  /*162b0*/  USEL UR15, UR15, URZ, !UP2 ;  /* 0x000000ff0f0f7287 */ /* 0x000fc4000d000000 */
[----:B------:R-:W-:Y:S02]  /*162c0*/  UISETP.GE.AND UP2, UPT, UR17, UR11, UPT ;  /* 0x0000000b1100728c */ /* 0x000fe4000bf46270 */
[----:B------:R-:W-:Y:S02]  /*162d0*/  USHF.L.U32 UR48, UR60, 0x7, URZ ;  /* 0x000000073c307899 */ /* 0x000fe400080006ff */
[----:B------:R-:W-:Y:S02]  /*162e0*/  ULOP3.LUT UR5, UR66, UR5, URZ, 0x3c, !UPT ;  /* 0x0000000542057292 */ /* 0x000fe4000f8e3cff */
[----:B------:R-:W-:-:S03]  /*162f0*/  UIADD3 UR13, UPT, UPT, UR48, UR13, URZ ;  /* 0x0000000d300d7290 */ /* 0x000fc6000fffe0ff */
[----:B------:R-:W-:Y:S01]  /*16300*/  UMOV UR48, UR17 ;  /* 0x0000001100307c82 */ /* 0x000fe20008000000 */
[----:B--2---:R-:W-:Y:S01]  /*16310*/  FFMA R4, R0, R4, R74 ;  /* 0x0000000400047223 */ /* 0x004fe2000000004a */
[----:B------:R-:W-:-:S04]  /*16320*/  IMAD.MOV.U32 R0, RZ, RZ, R2 ;  /* 0x000000ffff007224 */ /* 0x000fc800078e0002 */
[----:B------:R4:W-:Y:S01]  /*16330*/  STL [R1+0x6d8], R4 ;  /* 0x0006d80401007387 */ /* 0x0009e20000100800 */
[----:B------:R-:W-:Y:S05]  /*16340*/  BRA.U !UP2, `(.L_x_16) ;  /* 0xffffff750ab47547 */ /* 0x000fea000b83ffff */
.L_x_11:
[----:B0-2---:R-:W2:Y:S01]  /*16350*/  LDL.LU R5, [R1+0x6d8] ;  /* 0x0006d80001057983 */ /* 0x005ea20000300800 */
[----:B------:R-:W-:Y:S01]  /*16360*/  UISETP.GE.AND UP1, UPT, UR19, 0x1, UPT ;  /* 0x000000011300788c */ /* 0x000fe2000bf26270 */
[----:B----4-:R-:W0:Y:S02]  /*16370*/  S2R R4, SR_TID.X ;  /* 0x0000000000047919 */ /* 0x010e240000002100 */
[C---:B0--3--:R-:W-:Y:S02]  /*16380*/  LOP3.LUT R0, R4.reuse, 0x10, RZ, 0xc0, !PT ;  /* 0x0000001004007812 */ /* 0x049fe400078ec0ff */
[----:B------:R-:W-:Y:S02]  /*16390*/  LOP3.LUT R3, R4, 0xf, RZ, 0xc0, !PT ;  /* 0x0000000f04037812 */ /* 0x000fe400078ec0ff */
[----:B-----5:R-:W-:Y:S02]  /*163a0*/  SHF.R.U32.HI R69, RZ, 0x2, R4 ;  /* 0x00000002ff457819 */ /* 0x020fe40000011604 */
[----:B------:R-:W-:Y:S01]  /*163b0*/  LEA R0, R0, UR7, 0x7 ;  /* 0x0000000700007c11 */ /* 0x000fe2000f8e38ff */
[----:B--2---:R-:W-:-:S04]  /*163c0*/  IMAD.MOV.U32 R75, RZ, RZ, R5 ;  /* 0x000000ffff4b7224 */ /* 0x004fc800078e0005 */
[----:B------:R-:W-:Y:S01]  /*163d0*/  FMUL R68, R75, 8388608 ;  /* 0x4b0000004b447820 */ /* 0x000fe20000400000 */
[----:B------:R-:W-:Y:S06]  /*163e0*/  BRA.U !UP1, `(.L_x_17) ;  /* 0x0000000109107547 */ /* 0x000fec000b800000 */
[----:B------:R-:W-:-:S06]  /*163f0*/  USHF.L.U32 UR66, UR66, 0x1f, URZ ;  /* 0x0000001f42427899 */ /* 0x000fcc00080006ff */
[----:B------:R-:W-:-:S04]  /*16400*/  IMAD.U32 R4, RZ, RZ, UR66 ;  /* 0x00000042ff047e24 */ /* 0x000fc8000f8e00ff */
[----:B------:R-:W0:Y:S02]  /*16410*/  SYNCS.PHASECHK.TRANS64.TRYWAIT P1, [UR4], R4 ;  /* 0x00000004ff0075a7 */ /* 0x000e240008021104 */
[----:B0-----:R-:W-:Y:S05]  /*16420*/  @!P1 BRA `(.L_x_18) ;  /* 0x0000003400989947 */ /* 0x001fea0003800000 */
.L_x_17:
[----:B------:R-:W0:Y:S01]  /*16430*/  S2R R77, SR_TID.X ;  /* 0x00000000004d7919 */ /* 0x000e220000002100 */
[----:B------:R-:W-:Y:S01]  /*16440*/  FSETP.GEU.AND P2, PT, R75, 1.175494350822287508e-38, PT ;  /* 0x008000004b00780b */ /* 0x000fe20003f4e000 */
[----:B------:R-:W-:Y:S01]  /*16450*/  IMAD R3, R3, 0x10, R0 ;  /* 0x0000001003037824 */ /* 0x000fe200078e0200 */
[----:B------:R-:W-:Y:S01]  /*16460*/  FSETP.GT.AND P1, PT, |R75|, 8.50705917302346158658e+37, PT ;  /* 0x7e8000004b00780b */ /* 0x000fe20003f24200 */
[----:B------:R-:W-:Y:S01]  /*16470*/  BAR.SYNC.DEFER_BLOCKING 0x0 ;  /* 0x0000000000007b1d */ /* 0x000fe20000010000 */
[----:B------:R-:W-:Y:S02]  /*16480*/  LOP3.LUT R0, R69, 0x18, RZ, 0xc0, !PT ;  /* 0x0000001845007812 */ /* 0x000fe400078ec0ff */
[----:B------:R-:W-:Y:S02]  /*16490*/  FSEL R68, R68, R75, !P2 ;  /* 0x0000004b44447208 */ /* 0x000fe40005000000 */
[----:B------:R-:W-:-:S03]  /*164a0*/  FSETP.GEU.AND P3, PT, |R75|, 1.175494350822287508e-38, PT ;  /* 0x008000004b00780b */ /* 0x000fc60003f6e200 */
[----:B------:R-:W2:Y:S01]  /*164b0*/  S2UR UR10, SR_CTAID.X ;  /* 0x00000000000a79c3 */ /* 0x000ea20000002500 */
[----:B------:R-:W-:Y:S01]  /*164c0*/  FSEL R69, RZ, -23, P2 ;  /* 0xc1b80000ff457808 */ /* 0x000fe20001000000 */
[----:B------:R-:W-:Y:S01]  /*164d0*/  VIADD R71, R68, 0xc0cafb0d ;  /* 0xc0cafb0d44477836 */ /* 0x000fe20000000000 */
[----:B------:R-:W3:Y:S01]  /*164e0*/  S2R R79, SR_TID.X ;  /* 0x00000000004f7919 */ /* 0x000ee20000002100 */
[----:B-1----:R-:W1:Y:S01]  /*164f0*/  LDCU.64 UR4, c[0x0][0x3e0] ;  /* 0x00007c00ff0477ac */ /* 0x002e620008000a00 */
[----:B------:R-:W-:Y:S02]  /*16500*/  @P1 FMUL R75, R75, 0.25 ;  /* 0x3e8000004b4b1820 */ /* 0x000fe40000400000 */
[----:B------:R-:W-:Y:S01]  /*16510*/  LOP3.LUT R71, R71, 0xff800000, RZ, 0xc0, !PT ;  /* 0xff80000047477812 */ /* 0x000fe200078ec0ff */
[----:B------:R-:W4:Y:S02]  /*16520*/  LDC.64 R88, c[0x0][0x398] ;  /* 0x0000e600ff587b82 */ /* 0x000f240000000a00 */
[----:B------:R-:W-:-:S06]  /*16530*/  @!P3 FMUL R75, R75, 16777216 ;  /* 0x4b8000004b4bb820 */ /* 0x000fcc0000400000 */
[----:B------:R-:W5:Y:S01]  /*16540*/  LDC R82, c[0x0][0x3e8] ;  /* 0x0000fa00ff527b82 */ /* 0x000f620000000800 */
[----:B0-----:R-:W-:Y:S01]  /*16550*/  LOP3.LUT R0, R0, 0x1f, R77, 0xf8, !PT ;  /* 0x0000001f00007812 */ /* 0x001fe200078ef84d */
[C---:B------:R-:W-:Y:S01]  /*16560*/  IMAD.SHL.U32 R72, R77.reuse, 0x10, RZ ;  /* 0x000000104d487824 */ /* 0x040fe200078e00ff */
[----:B------:R-:W0:Y:S05]  /*16570*/  @!P0 SYNCS.CCTL.IV [UR7+0x10000] ;  /* 0x01000000ff0089b1 */ /* 0x000e2a0008000007 */
[----:B0-----:R-:W-:Y:S01]  /*16580*/  BAR.SYNC.DEFER_BLOCKING 0x0 ;  /* 0x0000000000007b1d */ /* 0x001fe20000010000 */
[----:B------:R-:W-:Y:S01]  /*16590*/  LOP3.LUT R74, R77, 0x60, RZ, 0xc0, !PT ;  /* 0x000000604d4a7812 */ /* 0x000fe200078ec0ff */
[----:B------:R-:W-:Y:S01]  /*165a0*/  IMAD.SHL.U32 R70, R0, 0x8, RZ ;  /* 0x0000000800467824 */ /* 0x000fe200078e00ff */
[----:B------:R-:W-:Y:S01]  /*165b0*/  LOP3.LUT R72, R72, 0x30, RZ, 0xc0, !PT ;  /* 0x0000003048487812 */ /* 0x000fe200078ec0ff */
[----:B-1----:R-:W-:-:S02]  /*165c0*/  UIMAD UR4, UR6, UR4, URZ ;  /* 0x00000004060472a4 */ /* 0x002fc4000f8e02ff */
[----:B------:R-:W-:Y:S01]  /*165d0*/  IMAD R3, R74, 0x8, R3 ;  /* 0x000000084a037824 */ /* 0x000fe200078e0203 */
[----:B------:R-:W-:Y:S01]  /*165e0*/  LOP3.LUT R73, R70, 0xc0, RZ, 0xc0, !PT ;  /* 0x000000c046497812 */ /* 0x000fe200078ec0ff */
[----:B------:R-:W-:Y:S01]  /*165f0*/  LDTM.16dp32bit_t0_t15.x64 R4, tmem[UR9] ;  /* 0x00000009000479ee */ /* 0x000fe20008b00000 */
[----:B------:R-:W0:Y:S01]  /*16600*/  LDTM.16dp32bit_t16_t31.x64 R4, tmem[UR9+0x40] ;  /* 0x00004009000479ee */ /* 0x000e220008b20000 */
[----:B------:R-:W-:Y:S01]  /*16610*/  I2FP.F32.S32 R70, R71 ;  /* 0x0000004700467245 */ /* 0x000fe20000201400 */
[----:B------:R1:W-:Y:S01]  /*16620*/  STL [R1+0x824], R0 ;  /* 0x0008240001007387 */ /* 0x0003e20000100800 */
[----:B--2---:R-:W-:-:S03]  /*16630*/  USHF.L.U32 UR9, UR10, 0x6, URZ ;  /* 0x000000060a097899 */ /* 0x004fc600080006ff */
[----:B------:R-:W-:Y:S02]  /*16640*/  FFMA.FTZ R69, R70, 1.1920928955078125e-07, R69 ;  /* 0x3400000046457823 */ /* 0x000fe40000010045 */
[----:B------:R-:W2:Y:S01]  /*16650*/  MUFU.RCP R70, R75 ;  /* 0x0000004b00467308 */ /* 0x000ea20000001000 */
[----:B-1----:R-:W-:Y:S01]  /*16660*/  IADD3 R0, PT, PT, R73, UR7, R72 ;  /* 0x0000000749007c10 */ /* 0x002fe2000fffe048 */
[----:B------:R-:W1:Y:S01]  /*16670*/  @!P0 SYNCS.CCTL.IV [UR7+0x10008] ;  /* 0x01000800ff0089b1 */ /* 0x000e620008000007 */
[----:B------:R-:W-:Y:S01]  /*16680*/  NOP ;  /* 0x0000000000007918 */ /* 0x000fe20000000000 */
[----:B------:R-:W-:Y:S02]  /*16690*/  FSETP.NEU.AND P0, PT, R68, RZ, PT ;  /* 0x000000ff4400720b */ /* 0x000fe40003f0d000 */
[----:B------:R1:W-:Y:S01]  /*166a0*/  STL [R1+0x18], R0 ;  /* 0x0000180001007387 */ /* 0x0003e20000100800 */
[----:B0-----:R-:W-:Y:S01]  /*166b0*/  @P1 FMUL R4, R4, 0.25 ;  /* 0x3e80000004041820 */ /* 0x001fe20000400000 */
[----:B------:R-:W-:Y:S01]  /*166c0*/  @P1 FMUL R5, R5, 0.25 ;  /* 0x3e80000005051820 */ /* 0x000fe20000400000 */
        /* <DEDUP_REMOVED lines=20> */
[----:B------:R-:W-:Y:S01]  /*16810*/  @!P3 FMUL R4, R4, 16777216 ;  /* 0x4b8000000404b820 */ /* 0x000fe20000400000 */
[----:B------:R-:W-:Y:S01]  /*16820*/  @!P3 FMUL R5, R5, 16777216 ;  /* 0x4b8000000505b820 */ /* 0x000fe20000400000 */
[----:B------:R-:W-:Y:S01]  /*16830*/  @P1 FMUL R50, R50, 0.25 ;  /* 0x3e80000032321820 */ /* 0x000fe20000400000 */
[----:B------:R-:W-:Y:S01]  /*16840*/  @P1 FMUL R51, R51, 0.25 ;  /* 0x3e80000033331820 */ /* 0x000fe20000400000 */
[----:B------:R-:W-:Y:S01]  /*16850*/  @P1 FMUL R58, R58, 0.25 ;  /* 0x3e8000003a3a1820 */ /* 0x000fe20000400000 */
[----:B------:R-:W-:Y:S01]  /*16860*/  @P1 FMUL R59, R59, 0.25 ;  /* 0x3e8000003b3b1820 */ /* 0x000fe20000400000 */
[----:B------:R-:W-:Y:S01]  /*16870*/  @!P3 FMUL R12, R12, 16777216 ;  /* 0x4b8000000c0cb820 */ /* 0x000fe20000400000 */
        /* <DEDUP_REMOVED lines=25> */
[C---:B--2---:R-:W-:Y:S01]  /*16a10*/  FMUL R4, R70.reuse, R4 ;  /* 0x0000000446047220 */ /* 0x044fe20000400000 */
[----:B------:R-:W-:Y:S01]  /*16a20*/  FMUL R5, R70, R5 ;  /* 0x0000000546057220 */ /* 0x000fe20000400000 */
        /* <DEDUP_REMOVED lines=45> */
[----:B------:R-:W-:Y:S01]  /*16d00*/  FMUL R9, R70, R9 ;  /* 0x0000000946097220 */ /* 0x000fe20000400000 */
[----:B------:R-:W-:Y:S01]  /*16d10*/  @!P3 FMUL R28, R28, 16777216 ;  /* 0x4b8000001c1cb820 */ /* 0x000fe20000400000 */
[----:B------:R-:W-:Y:S01]  /*16d20*/  @!P3 FMUL R29, R29, 16777216 ;  /* 0x4b8000001d1db820 */ /* 0x000fe20000400000 */
        /* <DEDUP_REMOVED lines=50> */
[----:B------:R-:W-:Y:S01]  /*17050*/  F2FP.SATFINITE.E4M3.F32.PACK_AB_MERGE_C R4, R5, R4, RZ ;  /* 0x000000040504723e */ /* 0x000fe200048070ff */
        /* <DEDUP_REMOVED lines=43> */
[----:B------:R-:W-:-:S02]  /*17310*/  F2FP.SATFINITE.E4M3.F32.PACK_AB_MERGE_C R20, R21, R20, RZ ;  /* 0x000000141514723e */ /* 0x000fc400048070ff */
[----:B------:R-:W-:Y:S02]  /*17320*/  F2FP.SATFINITE.E4M3.F32.PACK_AB_MERGE_C R22, R23, R22, RZ ;  /* 0x000000161716723e */ /* 0x000fe400048070ff */
[----:B------:R-:W-:Y:S02]  /*17330*/  F2FP.SATFINITE.E4M3.F32.PACK_AB_MERGE_C R24, R25, R24, RZ ;  /* 0x000000181918723e */ /* 0x000fe400048070ff */
[----:B------:R-:W-:Y:S02]  /*17340*/  F2FP.SATFINITE.E4M3.F32.PACK_AB_MERGE_C R26, R27, R26, RZ ;  /* 0x0000001a1b1a723e */ /* 0x000fe400048070ff */
[----:B------:R-:W-:Y:S02]  /*17350*/  F2FP.SATFINITE.E4M3.F32.PACK_AB_MERGE_C R17, R61, R60, RZ ;  /* 0x0000003c3d11723e */ /* 0x000fe400048070ff */
[----:B------:R-:W-:Y:S02]  /*17360*/  F2FP.SATFINITE.E4M3.F32.PACK_AB_MERGE_C R12, R51, R50, RZ ;  /* 0x00000032330c723e */ /* 0x000fe400048070ff */
[----:B------:R-:W-:-:S02]  /*17370*/  F2FP.SATFINITE.E4M3.F32.PACK_AB_MERGE_C R13, R59, R58, RZ ;  /* 0x0000003a3b0d723e */ /* 0x000fc400048070ff */
[----:B------:R-:W-:Y:S02]  /*17380*/  LOP3.LUT R27, R5, 0xffff, RZ, 0xc0, !PT ;  /* 0x0000ffff051b7812 */ /* 0x000fe400078ec0ff */
[----:B------:R-:W-:Y:S02]  /*17390*/  LOP3.LUT R60, R14, 0xffff, RZ, 0xc0, !PT ;  /* 0x0000ffff0e3c7812 */ /* 0x000fe400078ec0ff */
[----:B------:R-:W-:Y:S02]  /*173a0*/  LOP3.LUT R70, R16, 0xffff, RZ, 0xc0, !PT ;  /* 0x0000ffff10467812 */ /* 0x000fe400078ec0ff */
[----:B------:R-:W-:Y:S02]  /*173b0*/  LOP3.LUT R21, R4, 0xffff, RZ, 0xc0, !PT ;  /* 0x0000ffff04157812 */ /* 0x000fe400078ec0ff */
[----:B------:R-:W-:Y:S02]  /*173c0*/  LOP3.LUT R50, R6, 0xffff, RZ, 0xc0, !PT ;  /* 0x0000ffff06327812 */ /* 0x000fe400078ec0ff */
[----:B------:R-:W-:-:S02]  /*173d0*/  LOP3.LUT R58, R8, 0xffff, RZ, 0xc0, !PT ;  /* 0x0000ffff083a7812 */ /* 0x000fc400078ec0ff */
[----:B------:R-:W-:Y:S02]  /*173e0*/  F2FP.SATFINITE.E4M3.F32.PACK_AB_MERGE_C R28, R29, R28, RZ ;  /* 0x0000001c1d1c723e */ /* 0x000fe400048070ff */
[----:B------:R-:W-:Y:S02]  /*173f0*/  F2FP.SATFINITE.E4M3.F32.PACK_AB_MERGE_C R33, R33, R32, RZ ;  /* 0x000000202121723e */ /* 0x000fe400048070ff */
[----:B------:R-:W-:Y:S02]  /*17400*/  F2FP.SATFINITE.E4M3.F32.PACK_AB_MERGE_C R30, R31, R30, RZ ;  /* 0x0000001e1f1e723e */ /* 0x000fe400048070ff */
[----:B------:R-:W-:Y:S02]  /*17410*/  LOP3.LUT R29, R20, 0xffff, RZ, 0xc0, !PT ;  /* 0x0000ffff141d7812 */ /* 0x000fe400078ec0ff */
[----:B------:R-:W-:Y:S02]  /*17420*/  LOP3.LUT R32, R24, 0xffff, RZ, 0xc0, !PT ;  /* 0x0000ffff18207812 */ /* 0x000fe400078ec0ff */
[----:B------:R-:W-:-:S02]  /*17430*/  LOP3.LUT R72, R22, 0xffff, RZ, 0xc0, !PT ;  /* 0x0000ffff16487812 */ /* 0x000fc400078ec0ff */
[----:B------:R-:W-:Y:S02]  /*17440*/  F2FP.SATFINITE.E4M3.F32.PACK_AB_MERGE_C R36, R37, R36, RZ ;  /* 0x000000242524723e */ /* 0x000fe400048070ff */
[----:B------:R-:W-:Y:S02]  /*17450*/  F2FP.SATFINITE.E4M3.F32.PACK_AB_MERGE_C R38, R39, R38, RZ ;  /* 0x000000262726723e */ /* 0x000fe400048070ff */
[----:B------:R-:W-:Y:S02]  /*17460*/  F2FP.SATFINITE.E4M3.F32.PACK_AB_MERGE_C R40, R41, R40, RZ ;  /* 0x000000282928723e */ /* 0x000fe400048070ff */
[----:B------:R-:W-:Y:S02]  /*17470*/  PRMT R4, R70, 0x3340, R1 ;  /* 0x0000334046047816 */ /* 0x000fe40000000001 */
[----:B------:R-:W-:Y:S02]  /*17480*/  PRMT R9, R27, 0x3340, R60 ;  /* 0x000033401b097816 */ /* 0x000fe4000000003c */
[----:B------:R-:W-:-:S02]  /*17490*/  F2FP.SATFINITE.E4M3.F32.PACK_AB_MERGE_C R44, R45, R44, RZ ;  /* 0x0000002c2d2c723e */ /* 0x000fc400048070ff */
[----:B------:R-:W-:Y:S02]  /*174a0*/  F2FP.SATFINITE.E4M3.F32.PACK_AB_MERGE_C R46, R47, R46, RZ ;  /* 0x0000002e2f2e723e */ /* 0x000fe400048070ff */
[----:B------:R-:W-:Y:S02]  /*174b0*/  F2FP.SATFINITE.E4M3.F32.PACK_AB_MERGE_C R48, R49, R48, RZ ;  /* 0x000000303130723e */ /* 0x000fe400048070ff */
[----:B------:R-:W-:Y:S02]  /*174c0*/  PRMT R5, R58, 0x3340, R1 ;  /* 0x000033403a057816 */ /* 0x000fe40000000001 */
[----:B------:R-:W-:Y:S02]  /*174d0*/  PRMT R8, R21, 0x3340, R50 ;  /* 0x0000334015087816 */ /* 0x000fe40000000032 */
[----:B------:R-:W-:Y:S02]  /*174e0*/  F2FP.SATFINITE.E4M3.F32.PACK_AB_MERGE_C R34, R35, R34, RZ ;  /* 0x000000222322723e */ /* 0x000fe400048070ff */
[----:B------:R-:W-:-:S02]  /*174f0*/  F2FP.SATFINITE.E4M3.F32.PACK_AB_MERGE_C R52, R53, R52, RZ ;  /* 0x000000343534723e */ /* 0x000fc400048070ff */
[----:B------:R-:W-:Y:S02]  /*17500*/  F2FP.SATFINITE.E4M3.F32.PACK_AB_MERGE_C R54, R55, R54, RZ ;  /* 0x000000363736723e */ /* 0x000fe400048070ff */
[----:B------:R-:W-:Y:S02]  /*17510*/  F2FP.SATFINITE.E4M3.F32.PACK_AB_MERGE_C R56, R57, R56, RZ ;  /* 0x000000383938723e */ /* 0x000fe400048070ff */
[----:B------:R-:W-:Y:S02]  /*17520*/  F2FP.SATFINITE.E4M3.F32.PACK_AB_MERGE_C R14, R67, R66, RZ ;  /* 0x00000042430e723e */ /* 0x000fe400048070ff */
[----:B------:R-:W-:Y:S02]  /*17530*/  PRMT R7, R32, 0x3340, R1 ;  /* 0x0000334020077816 */ /* 0x000fe40000000001 */
[----:B------:R-:W-:Y:S02]  /*17540*/  PRMT R6, R29, 0x3340, R72 ;  /* 0x000033401d067816 */ /* 0x000fe40000000048 */
[----:B------:R-:W-:-:S02]  /*17550*/  LOP3.LUT R35, R28, 0xffff, RZ, 0xc0, !PT ;  /* 0x0000ffff1c237812 */ /* 0x000fc400078ec0ff */
[----:B------:R-:W-:Y:S02]  /*17560*/  LOP3.LUT R66, R30, 0xffff, RZ, 0xc0, !PT ;  /* 0x0000ffff1e427812 */ /* 0x000fe400078ec0ff */
[----:B------:R-:W-:Y:S02]  /*17570*/  LOP3.LUT R74, R33, 0xffff, RZ, 0xc0, !PT ;  /* 0x0000ffff214a7812 */ /* 0x000fe400078ec0ff */
[----:B------:R-:W-:Y:S02]  /*17580*/  PRMT R9, R9, 0x5410, R4 ;  /* 0x0000541009097816 */ /* 0x000fe40000000004 */
[----:B------:R-:W-:Y:S02]  /*17590*/  LOP3.LUT R39, R36, 0xffff, RZ, 0xc0, !PT ;  /* 0x0000ffff24277812 */ /* 0x000fe400078ec0ff */
[----:B------:R-:W-:Y:S02]  /*175a0*/  LOP3.LUT R76, R38, 0xffff, RZ, 0xc0, !PT ;  /* 0x0000ffff264c7812 */ /* 0x000fe400078ec0ff */
[----:B------:R-:W-:-:S02]  /*175b0*/  LOP3.LUT R78, R40, 0xffff, RZ, 0xc0, !PT ;  /* 0x0000ffff284e7812 */ /* 0x000fc400078ec0ff */
[----:B------:R-:W-:Y:S02]  /*175c0*/  PRMT R8, R8, 0x5410, R5 ;  /* 0x0000541008087816 */ /* 0x000fe40000000005 */
[----:B------:R-:W-:Y:S01]  /*175d0*/  LOP3.LUT R41, R44, 0xffff, RZ, 0xc0, !PT ;  /* 0x0000ffff2c297812 */ /* 0x000fe200078ec0ff */
[----:B------:R-:W-:Y:S01]  /*175e0*/  IMAD.MOV.U32 R44, RZ, RZ, 0x3dc6b27f ;  /* 0x3dc6b27fff2c7424 */ /* 0x000fe200078e00ff */
[----:B------:R-:W-:Y:S02]  /*175f0*/  LOP3.LUT R80, R46, 0xffff, RZ, 0xc0, !PT ;  /* 0x0000ffff2e507812 */ /* 0x000fe400078ec0ff */
[----:B------:R-:W-:Y:S02]  /*17600*/  LOP3.LUT R4, R48, 0xffff, RZ, 0xc0, !PT ;  /* 0x0000ffff30047812 */ /* 0x000fe400078ec0ff */
[----:B------:R-:W-:Y:S02]  /*17610*/  F2FP.SATFINITE.E4M3.F32.PACK_AB_MERGE_C R10, R11, R10, RZ ;  /* 0x0000000a0b0a723e */ /* 0x000fe400048070ff */
[----:B------:R-:W-:-:S02]  /*17620*/  LOP3.LUT R5, R52, 0xffff, RZ, 0xc0, !PT ;  /* 0x0000ffff34057812 */ /* 0x000fc400078ec0ff */
[----:B------:R-:W-:Y:S02]  /*17630*/  LOP3.LUT R28, R54, 0xffff, RZ, 0xc0, !PT ;  /* 0x0000ffff361c7812 */ /* 0x000fe400078ec0ff */
[----:B------:R-:W-:Y:S02]  /*17640*/  LOP3.LUT R30, R56, 0xffff, RZ, 0xc0, !PT ;  /* 0x0000ffff381e7812 */ /* 0x000fe400078ec0ff */
[----:B------:R-:W-:Y:S02]  /*17650*/  PRMT R6, R6, 0x5410, R7 ;  /* 0x0000541006067816 */ /* 0x000fe40000000007 */
[--C-:B------:R-:W-:Y:S02]  /*17660*/  PRMT R16, R74, 0x3340, R1.reuse ;  /* 0x000033404a107816 */ /* 0x100fe40000000001 */
[----:B------:R-:W-:Y:S02]  /*17670*/  PRMT R11, R35, 0x3340, R66 ;  /* 0x00003340230b7816 */ /* 0x000fe40000000042 */
[----:B------:R-:W-:-:S02]  /*17680*/  PRMT R20, R78, 0x3340, R1 ;  /* 0x000033404e147816 */ /* 0x000fc40000000001 */
[----:B------:R-:W-:Y:S02]  /*17690*/  PRMT R7, R39, 0x3340, R76 ;  /* 0x0000334027077816 */ /* 0x000fe4000000004c */
[----:B------:R-:W-:Y:S02]  /*176a0*/  F2FP.SATFINITE.E4M3.F32.PACK_AB_MERGE_C R18, R19, R18, RZ ;  /* 0x000000121312723e */ /* 0x000fe400048070ff */
[--C-:B------:R-:W-:Y:S02]  /*176b0*/  PRMT R22, R4, 0x3340, R1.reuse ;  /* 0x0000334004167816 */ /* 0x100fe40000000001 */
[----:B------:R-:W-:Y:S02]  /*176c0*/  PRMT R15, R41, 0x3340, R80 ;  /* 0x00003340290f7816 */ /* 0x000fe40000000050 */
[----:B------:R-:W-:Y:S02]  /*176d0*/  PRMT R24, R30, 0x3340, R1 ;  /* 0x000033401e187816 */ /* 0x000fe40000000001 */
[----:B------:R-:W-:-:S02]  /*176e0*/  PRMT R19, R5, 0x3340, R28 ;  /* 0x0000334005137816 */ /* 0x000fc4000000001c */
[----:B------:R-:W-:Y:S02]  /*176f0*/  PRMT R11, R11, 0x5410, R16 ;  /* 0x000054100b0b7816 */ /* 0x000fe40000000010 */
[----:B------:R-:W-:Y:S01]  /*17700*/  PRMT R16, R7, 0x5410, R20 ;  /* 0x0000541007107816 */ /* 0x000fe20000000014 */
[----:B------:R-:W-:Y:S01]  /*17710*/  IMAD.IADD R7, R68, 0x1, -R71 ;  /* 0x0000000144077824 */ /* 0x000fe200078e0a47 */
[----:B------:R-:W-:Y:S02]  /*17720*/  PRMT R20, R15, 0x5410, R22 ;  /* 0x000054100f147816 */ /* 0x000fe40000000016 */
[----:B------:R-:W-:Y:S01]  /*17730*/  PRMT R15, R19, 0x5410, R24 ;  /* 0x00005410130f7816 */ /* 0x000fe20000000018 */
[----:B------:R-:W-:Y:S01]  /*17740*/  FADD R7, R7, -1 ;  /* 0xbf80000007077421 */ /* 0x000fe20000000000 */
[----:B------:R-:W-:Y:S02]  /*17750*/  SHF.R.U32.HI R19, RZ, 0x8, R21 ;  /* 0x00000008ff137819 */ /* 0x000fe40000011615 */
[----:B------:R-:W-:-:S02]  /*17760*/  SHF.R.U32.HI R21, RZ, 0x8, R50 ;  /* 0x00000008ff157819 */ /* 0x000fc40000011632 */
[----:B------:R-:W-:Y:S02]  /*17770*/  LOP3.LUT R36, R19, 0xffff, RZ, 0xc0, !PT ;  /* 0x0000ffff13247812 */ /* 0x000fe400078ec0ff */
[----:B------:R-:W-:Y:S02]  /*17780*/  LOP3.LUT R19, R21, 0xffff, RZ, 0xc0, !PT ;  /* 0x0000ffff15137812 */ /* 0x000fe400078ec0ff */
[----:B------:R-:W-:Y:S02]  /*17790*/  F2FP.SATFINITE.E4M3.F32.PACK_AB_MERGE_C R62, R63, R62, RZ ;  /* 0x0000003e3f3e723e */ /* 0x000fe400048070ff */
[----:B------:R-:W-:Y:S01]  /*177a0*/  PRMT R31, R36, 0x3340, R19 ;  /* 0x00003340241f7816 */ /* 0x000fe20000000013 */
[----:B------:R-:W-:Y:S01]  /*177b0*/  FFMA.FTZ R36, R7, R44, -0.16845393180847167969 ;  /* 0xbe2c7f3007247423 */ /* 0x000fe2000001002c */
[----:B------:R-:W-:Y:S02]  /*177c0*/  F2FP.SATFINITE.E4M3.F32.PACK_AB_MERGE_C R64, R65, R64, RZ ;  /* 0x000000404140723e */ /* 0x000fe400048070ff */
[----:B------:R-:W-:Y:S01]  /*177d0*/  LOP3.LUT R17, R17, 0xffff, RZ, 0xc0, !PT ;  /* 0x0000ffff11117812 */ /* 0x000fe200078ec0ff */
[----:B------:R-:W-:Y:S01]  /*177e0*/  FFMA.FTZ R36, R7, R36, 0.1716887056827545166 ;  /* 0x3e2fcf2a07247423 */ /* 0x000fe20000010024 */
[----:B------:R-:W-:-:S02]  /*177f0*/  LOP3.LUT R24, R62, 0xffff, RZ, 0xc0, !PT ;  /* 0x0000ffff3e187812 */ /* 0x000fc400078ec0ff */
[----:B------:R-:W-:Y:S01]  /*17800*/  LOP3.LUT R22, R64, 0xffff, RZ, 0xc0, !PT ;  /* 0x0000ffff40167812 */ /* 0x000fe200078ec0ff */
[C---:B------:R-:W-:Y:S01]  /*17810*/  FFMA.FTZ R36, R7.reuse, R36, -0.17900948226451873779 ;  /* 0xbe374e4307247423 */ /* 0x040fe20000010024 */
[----:B------:R-:W-:Y:S02]  /*17820*/  SHF.R.U32.HI R23, RZ, 0x8, R58 ;  /* 0x00000008ff177819 */ /* 0x000fe4000001163a */
[----:B------:R-:W-:Y:S01]  /*17830*/  PRMT R40, R22, 0x3340, R1 ;  /* 0x0000334016287816 */ /* 0x000fe20000000001 */
[----:B------:R-:W-:Y:S01]  /*17840*/  FFMA.FTZ R36, R7, R36, 0.20512372255325317383 ;  /* 0x3e520bf407247423 */ /* 0x000fe20000010024 */
[----:B------:R-:W-:Y:S02]  /*17850*/  PRMT R25, R17, 0x3340, R24 ;  /* 0x0000334011197816 */ /* 0x000fe40000000018 */
[----:B------:R-:W-:Y:S01]  /*17860*/  LOP3.LUT R38, R23, 0xffff, RZ, 0xc0, !PT ;  /* 0x0000ffff17267812 */ /* 0x000fe200078ec0ff */
[----:B------:R-:W-:Y:S01]  /*17870*/  FFMA.FTZ R36, R7, R36, -0.24046532809734344482 ;  /* 0xbe763c8b07247423 */ /* 0x000fe20000010024 */
[----:B------:R-:W-:-:S02]  /*17880*/  SHF.R.U32.HI R19, RZ, 0x8, R27 ;  /* 0x00000008ff137819 */ /* 0x000fc4000001161b */
[----:B------:R-:W-:Y:S01]  /*17890*/  SHF.R.U32.HI R23, RZ, 0x8, R60 ;  /* 0x00000008ff177819 */ /* 0x000fe2000001163c */
[----:B------:R-:W-:Y:S01]  /*178a0*/  FFMA.FTZ R36, R7, R36, 0.28857114911079406738 ;  /* 0x3e93bf9907247423 */ /* 0x000fe20000010024 */
[----:B------:R-:W-:Y:S02]  /*178b0*/  PRMT R21, R25, 0x5410, R40 ;  /* 0x0000541019157816 */ /* 0x000fe40000000028 */
[----:B------:R-:W-:Y:S01]  /*178c0*/  SHF.R.U32.HI R25, RZ, 0x8, R70 ;  /* 0x00000008ff197819 */ /* 0x000fe20000011646 */
[----:B------:R-:W-:Y:S01]  /*178d0*/  FFMA.FTZ R36, R7, R36, -0.36067417263984680176 ;  /* 0xbeb8aa4907247423 */ /* 0x000fe20000010024 */
[----:B------:R-:W-:Y:S02]  /*178e0*/  LOP3.LUT R40, R19, 0xffff, RZ, 0xc0, !PT ;  /* 0x0000ffff13287812 */ /* 0x000fe400078ec0ff */
[----:B------:R-:W-:Y:S01]  /*178f0*/  LOP3.LUT R23, R23, 0xffff, RZ, 0xc0, !PT ;  /* 0x0000ffff17177812 */ /* 0x000fe200078ec0ff */
[----:B------:R-:W-:Y:S01]  /*17900*/  FFMA.FTZ R36, R7, R36, 0.48089820146560668945 ;  /* 0x3ef6384a07247423 */ /* 0x000fe20000010024 */
[----:B------:R-:W-:-:S02]  /*17910*/  LOP3.LUT R44, R25, 0xffff, RZ, 0xc0, !PT ;  /* 0x0000ffff192c7812 */ /* 0x000fc400078ec0ff */
[----:B------:R-:W-:Y:S01]  /*17920*/  PRMT R40, R40, 0x3340, R23 ;  /* 0x0000334028287816 */ /* 0x000fe20000000017 */
[C---:B------:R-:W-:Y:S01]  /*17930*/  FFMA.FTZ R36, R7.reuse, R36, -0.72134751081466674805 ;  /* 0xbf38aa3b07247423 */ /* 0x040fe20000010024 */
[----:B------:R-:W-:Y:S02]  /*17940*/  SHF.R.U32.HI R19, RZ, 0x8, R35 ;  /* 0x00000008ff137819 */ /* 0x000fe40000011623 */
[----:B------:R-:W-:Y:S01]  /*17950*/  SHF.R.U32.HI R23, RZ, 0x8, R66 ;  /* 0x00000008ff177819 */ /* 0x000fe20000011642 */
[C---:B------:R-:W-:Y:S01]  /*17960*/  FMUL R36, R7.reuse, R36 ;  /* 0x0000002407247220 */ /* 0x040fe20000400000 */
[----:B------:R-:W-:Y:S02]  /*17970*/  PRMT R33, R44, 0x3340, R1 ;  /* 0x000033402c217816 */ /* 0x000fe40000000001 */
[----:B------:R-:W-:Y:S01]  /*17980*/  SHF.R.U32.HI R32, RZ, 0x8, R32 ;  /* 0x00000008ff207819 */ /* 0x000fe20000011620 */
[----:B------:R-:W-:Y:S01]  /*17990*/  FMUL R36, R7, R36 ;  /* 0x0000002407247220 */ /* 0x000fe20000400000 */
[----:B------:R-:W-:-:S02]  /*179a0*/  LOP3.LUT R44, R19, 0xffff, RZ, 0xc0, !PT ;  /* 0x0000ffff132c7812 */ /* 0x000fc400078ec0ff */
[----:B------:R-:W-:Y:S01]  /*179b0*/  LOP3.LUT R23, R23, 0xffff, RZ, 0xc0, !PT ;  /* 0x0000ffff17177812 */ /* 0x000fe200078ec0ff */
[----:B------:R-:W-:Y:S01]  /*179c0*/  FFMA.FTZ R36, R7, 1.4426950216293334961, R36 ;  /* 0x3fb8aa3b07247823 */ /* 0x000fe20000010024 */
[----:B------:R-:W-:Y:S02]  /*179d0*/  SHF.R.U32.HI R27, RZ, 0x8, R29 ;  /* 0x00000008ff1b7819 */ /* 0x000fe4000001161d */
[----:B------:R-:W-:Y:S01]  /*179e0*/  SHF.R.U32.HI R29, RZ, 0x8, R72 ;  /* 0x00000008ff1d7819 */ /* 0x000fe20000011648 */
[----:B------:R-:W-:Y:S01]  /*179f0*/  FADD R36, R69, R36 ;  /* 0x0000002445247221 */ /* 0x000fe20000000000 */
[----:B------:R-:W-:Y:S02]  /*17a00*/  SHF.R.U32.HI R25, RZ, 0x8, R74 ;  /* 0x00000008ff197819 */ /* 0x000fe4000001164a */
[----:B------:R-:W-:Y:S02]  /*17a10*/  LOP3.LUT R32, R32, 0xffff, RZ, 0xc0, !PT ;  /* 0x0000ffff20207812 */ /* 0x000fe400078ec0ff */
[----:B------:R-:W-:-:S02]  /*17a20*/  PRMT R44, R44, 0x3340, R23 ;  /* 0x000033402c2c7816 */ /* 0x000fc40000000017 */
[----:B------:R-:W-:Y:S02]  /*17a30*/  SHF.R.U32.HI R19, RZ, 0x8, R39 ;  /* 0x00000008ff137819 */ /* 0x000fe40000011627 */
[----:B------:R-:W-:Y:S02]  /*17a40*/  SHF.R.U32.HI R23, RZ, 0x8, R76 ;  /* 0x00000008ff177819 */ /* 0x000fe4000001164c */
[----:B------:R-:W-:Y:S02]  /*17a50*/  SHF.R.U32.HI R4, RZ, 0x8, R4 ;  /* 0x00000008ff047819 */ /* 0x000fe40000011604 */
[----:B------:R-:W-:Y:S02]  /*17a60*/  LOP3.LUT R46, R27, 0xffff, RZ, 0xc0, !PT ;  /* 0x0000ffff1b2e7812 */ /* 0x000fe400078ec0ff */
[----:B------:R-:W-:Y:S02]  /*17a70*/  LOP3.LUT R29, R29, 0xffff, RZ, 0xc0, !PT ;  /* 0x0000ffff1d1d7812 */ /* 0x000fe400078ec0ff */
[----:B------:R-:W-:-:S02]  /*17a80*/  LOP3.LUT R48, R25, 0xffff, RZ, 0xc0, !PT ;  /* 0x0000ffff19307812 */ /* 0x000fc400078ec0ff */
[----:B------:R-:W-:Y:S02]  /*17a90*/  PRMT R35, R32, 0x3340, R1 ;  /* 0x0000334020237816 */ /* 0x000fe40000000001 */
[----:B------:R-:W-:Y:S02]  /*17aa0*/  LOP3.LUT R32, R19, 0xffff, RZ, 0xc0, !PT ;  /* 0x0000ffff13207812 */ /* 0x000fe400078ec0ff */
[----:B------:R-:W-:Y:S02]  /*17ab0*/  LOP3.LUT R23, R23, 0xffff, RZ, 0xc0, !PT ;  /* 0x0000ffff17177812 */ /* 0x000fe400078ec0ff */
[----:B------:R-:W-:Y:S02]  /*17ac0*/  SHF.R.U32.HI R28, RZ, 0x8, R28 ;  /* 0x00000008ff1c7819 */ /* 0x000fe4000001161c */
[----:B------:R-:W-:Y:S02]  /*17ad0*/  SHF.R.U32.HI R5, RZ, 0x8, R5 ;  /* 0x00000008ff057819 */ /* 0x000fe40000011605 */
[----:B------:R-:W-:-:S02]  /*17ae0*/  LOP3.LUT R4, R4, 0xffff, RZ, 0xc0, !PT ;  /* 0x0000ffff04047812 */ /* 0x000fc400078ec0ff */
[----:B------:R-:W-:Y:S02]  /*17af0*/  PRMT R38, R38, 0x3340, R1 ;  /* 0x0000334026267816 */ /* 0x000fe40000000001 */
[----:B------:R-:W-:Y:S02]  /*17b00*/  PRMT R46, R46, 0x3340, R29 ;  /* 0x000033402e2e7816 */ /* 0x000fe4000000001d */
[----:B------:R-:W-:Y:S02]  /*17b10*/  PRMT R37, R48, 0x3340, R1 ;  /* 0x0000334030257816 */ /* 0x000fe40000000001 */
[----:B------:R-:W-:Y:S02]  /*17b20*/  PRMT R23, R32, 0x3340, R23 ;  /* 0x0000334020177816 */ /* 0x000fe40000000017 */
[----:B------:R-:W-:Y:S02]  /*17b30*/  LOP3.LUT R19, R28, 0xffff, RZ, 0xc0, !PT ;  /* 0x0000ffff1c137812 */ /* 0x000fe400078ec0ff */
[----:B------:R-:W-:-:S02]  /*17b40*/  LOP3.LUT R32, R5, 0xffff, RZ, 0xc0, !PT ;  /* 0x0000ffff05207812 */ /* 0x000fc400078ec0ff */
[----:B------:R-:W-:Y:S02]  /*17b50*/  PRMT R28, R4, 0x3340, R1 ;  /* 0x00003340041c7816 */ /* 0x000fe40000000001 */
[----:B------:R-:W-:Y:S02]  /*17b60*/  LOP3.LUT R7, R26, 0xffff, RZ, 0xc0, !PT ;  /* 0x0000ffff1a077812 */ /* 0x000fe400078ec0ff */
[----:B------:R-:W-:Y:S02]  /*17b70*/  PRMT R4, R31, 0x5410, R38 ;  /* 0x000054101f047816 */ /* 0x000fe40000000026 */
[----:B------:R-:W-:Y:S02]  /*17b80*/  PRMT R46, R46, 0x5410, R35 ;  /* 0x000054102e2e7816 */ /* 0x000fe40000000023 */
[----:B------:R-:W-:Y:S02]  /*17b90*/  LOP3.LUT R5, R10, 0xffff, RZ, 0xc0, !PT ;  /* 0x0000ffff0a057812 */ /* 0x000fe400078ec0ff */
[----:B------:R-:W-:-:S02]  /*17ba0*/  PRMT R33, R40, 0x5410, R33 ;  /* 0x0000541028217816 */ /* 0x000fc40000000021 */
[----:B------:R-:W-:Y:S02]  /*17bb0*/  PRMT R37, R44, 0x5410, R37 ;  /* 0x000054102c257816 */ /* 0x000fe40000000025 */
[----:B------:R-:W-:Y:S02]  /*17bc0*/  LOP3.LUT R18, R18, 0xffff, RZ, 0xc0, !PT ;  /* 0x0000ffff12127812 */ /* 0x000fe400078ec0ff */
[----:B------:R-:W-:Y:S02]  /*17bd0*/  LOP3.LUT R34, R34, 0xffff, RZ, 0xc0, !PT ;  /* 0x0000ffff22227812 */ /* 0x000fe400078ec0ff */
[----:B------:R-:W-:Y:S02]  /*17be0*/  PRMT R10, R6, 0x4210, R7 ;  /* 0x00004210060a7816 */ /* 0x000fe40000000007 */
[----:B------:R-:W-:Y:S02]  /*17bf0*/  ISETP.GE.U32.AND P1, PT, R68, 0x7f800000, PT ;  /* 0x7f8000004400780c */ /* 0x000fe40003f26070 */
[----:B------:R-:W-:-:S02]  /*17c00*/  PRMT R8, R8, 0x4210, R5 ;  /* 0x0000421008087816 */ /* 0x000fc40000000005 */
[----:B------:R-:W-:Y:S02]  /*17c10*/  PRMT R4, R4, 0x5210, R5 ;  /* 0x0000521004047816 */ /* 0x000fe40000000005 */
[----:B------:R-:W-:Y:S02]  /*17c20*/  PRMT R6, R46, 0x5210, R7 ;  /* 0x000052102e067816 */ /* 0x000fe40000000007 */
[--C-:B------:R-:W-:Y:S02]  /*17c30*/  PRMT R9, R9, 0x4210, R18.reuse ;  /* 0x0000421009097816 */ /* 0x100fe40000000012 */
[----:B------:R-:W-:Y:S02]  /*17c40*/  PRMT R5, R33, 0x5210, R18 ;  /* 0x0000521021057816 */ /* 0x000fe40000000012 */
[--C-:B------:R-:W-:Y:S02]  /*17c50*/  PRMT R11, R11, 0x4210, R34.reuse ;  /* 0x000042100b0b7816 */ /* 0x100fe40000000022 */
[----:B------:R-:W-:-:S02]  /*17c60*/  PRMT R7, R37, 0x5210, R34 ;  /* 0x0000521025077816 */ /* 0x000fc40000000022 */
[----:B------:R-:W-:Y:S01]  /*17c70*/  SHF.R.U32.HI R25, RZ, 0x8, R78 ;  /* 0x00000008ff197819 */ /* 0x000fe2000001164e */
[----:B-1----:R0:W-:Y:S01]  /*17c80*/  STS.128 [R3], R8 ;  /* 0x0000000803007388 */ /* 0x0021e20000000c00 */
[----:B------:R-:W-:Y:S02]  /*17c90*/  SHF.R.U32.HI R24, RZ, 0x8, R24 ;  /* 0x00000008ff187819 */ /* 0x000fe40000011618 */
[----:B------:R-:W-:Y:S01]  /*17ca0*/  LOP3.LUT R48, R25, 0xffff, RZ, 0xc0, !PT ;  /* 0x0000ffff19307812 */ /* 0x000fe200078ec0ff */
[----:B------:R-:W-:Y:S01]  /*17cb0*/  STS.128 [R3+0x400], R4 ;  /* 0x0004000403007388 */ /* 0x000fe20000000c00 */
[----:B------:R-:W-:Y:S01]  /*17cc0*/  @P1 IMAD.MOV.U32 R25, RZ, RZ, 0x7f800000 ;  /* 0x7f800000ff191424 */ /* 0x000fe200078e00ff */
[----:B------:R-:W-:Y:S02]  /*17cd0*/  SHF.R.U32.HI R17, RZ, 0x8, R17 ;  /* 0x00000008ff117819 */ /* 0x000fe40000011611 */
[----:B------:R-:W-:Y:S01]  /*17ce0*/  SHF.R.U32.HI R30, RZ, 0x8, R30 ;  /* 0x00000008ff1e7819 */ /* 0x000fe2000001161e */
[----:B------:R-:W-:Y:S01]  /*17cf0*/  @P1 FFMA.FTZ R36, R68, R25, +INF ;  /* 0x7f80000044241423 */ /* 0x000fe20000010019 */
[----:B------:R-:W-:-:S02]  /*17d00*/  SHF.R.U32.HI R22, RZ, 0x8, R22 ;  /* 0x00000008ff167819 */ /* 0x000fc40000011616 */
[----:B------:R-:W-:Y:S02]  /*17d10*/  LOP3.LUT R0, R77, 0x7f, RZ, 0xc0, !PT ;  /* 0x0000007f4d007812 */ /* 0x000fe400078ec0ff */
[----:B------:R-:W-:Y:S02]  /*17d20*/  LOP3.LUT R24, R24, 0xffff, RZ, 0xc0, !PT ;  /* 0x0000ffff18187812 */ /* 0x000fe400078ec0ff */
[----:B0-----:R-:W-:Y:S02]  /*17d30*/  FSEL R9, R36, -INF , P0 ;  /* 0xff80000024097808 */ /* 0x001fe40000000000 */
[----:B------:R-:W-:Y:S02]  /*17d40*/  LOP3.LUT R17, R17, 0xffff, RZ, 0xc0, !PT ;  /* 0x0000ffff11117812 */ /* 0x000fe400078ec0ff */
[----:B------:R-:W-:Y:S01]  /*17d50*/  F2FP.SATFINITE.E4M3.F32.PACK_AB_MERGE_C R42, R43, R42, RZ ;  /* 0x0000002a2b2a723e */ /* 0x000fe200048070ff */
[----:B------:R-:W-:Y:S01]  /*17d60*/  FFMA R2, R9, 0.69314718246459960938, R2 ;  /* 0x3f31721809027823 */ /* 0x000fe20000000002 */
[----:B------:R-:W-:-:S02]  /*17d70*/  LOP3.LUT R30, R30, 0xffff, RZ, 0xc0, !PT ;  /* 0x0000ffff1e1e7812 */ /* 0x000fc400078ec0ff */
[----:B------:R-:W-:Y:S02]  /*17d80*/  LOP3.LUT R22, R22, 0xffff, RZ, 0xc0, !PT ;  /* 0x0000ffff16167812 */ /* 0x000fe400078ec0ff */
[----:B------:R-:W-:Y:S01]  /*17d90*/  PRMT R19, R32, 0x3340, R19 ;  /* 0x0000334020137816 */ /* 0x000fe20000000013 */
[----:B------:R0:W-:Y:S01]  /*17da0*/  STL [R1+0x14], R2 ;  /* 0x0000140201007387 */ /* 0x0001e20000100800 */
[----:B------:R-:W-:Y:S02]  /*17db0*/  SHF.R.U32.HI R27, RZ, 0x8, R41 ;  /* 0x00000008ff1b7819 */ /* 0x000fe40000011629 */
[----:B------:R-:W-:Y:S01]  /*17dc0*/  LEA R32, R0, UR7, 0x4 ;  /* 0x0000000700207c11 */ /* 0x000fe2000f8e20ff */
[----:B------:R-:W-:Y:S01]  /*17dd0*/  BAR.SYNC.DEFER_BLOCKING 0x0 ;  /* 0x0000000000007b1d */ /* 0x000fe20000010000 */
[----:B------:R-:W-:Y:S01]  /*17de0*/  PRMT R17, R17, 0x3340, R24 ;  /* 0x0000334011117816 */ /* 0x000fe20000000018 */
[----:B------:R-:W-:Y:S01]  /*17df0*/  IMAD.U32 R0, RZ, RZ, UR9 ;  /* 0x00000009ff007e24 */ /* 0x000fe2000f8e00ff */
[----:B------:R-:W-:-:S02]  /*17e00*/  PRMT R30, R30, 0x3340, R1 ;  /* 0x000033401e1e7816 */ /* 0x000fc40000000001 */
[----:B------:R-:W-:Y:S02]  /*17e10*/  PRMT R22, R22, 0x3340, R1 ;  /* 0x0000334016167816 */ /* 0x000fe40000000001 */
[----:B------:R-:W-:Y:S02]  /*17e20*/  LOP3.LUT R9, R42, 0xffff, RZ, 0xc0, !PT ;  /* 0x0000ffff2a097812 */ /* 0x000fe400078ec0ff */
[----:B------:R-:W-:Y:S02]  /*17e30*/  LOP3.LUT R50, R27, 0xffff, RZ, 0xc0, !PT ;  /* 0x0000ffff1b327812 */ /* 0x000fe400078ec0ff */
[----:B------:R-:W-:Y:S02]  /*17e40*/  PRMT R11, R19, 0x5410, R30 ;  /* 0x00005410130b7816 */ /* 0x000fe4000000001e */
[----:B------:R-:W-:Y:S02]  /*17e50*/  PRMT R27, R17, 0x5410, R22 ;  /* 0x00005410111b7816 */ /* 0x000fe40000000016 */
[----:B------:R-:W-:-:S02]  /*17e60*/  PRMT R8, R16, 0x4210, R9 ;  /* 0x0000421010087816 */ /* 0x000fc40000000009 */
[----:B------:R-:W-:Y:S02]  /*17e70*/  SHF.R.U32.HI R29, RZ, 0x8, R80 ;  /* 0x00000008ff1d7819 */ /* 0x000fe40000011650 */
[----:B------:R-:W-:Y:S02]  /*17e80*/  PRMT R48, R48, 0x3340, R1 ;  /* 0x0000334030307816 */ /* 0x000fe40000000001 */
[----:B------:R-:W-:Y:S02]  /*17e90*/  LOP3.LUT R29, R29, 0xffff, RZ, 0xc0, !PT ;  /* 0x0000ffff1d1d7812 */ /* 0x000fe400078ec0ff */
[----:B---3--:R-:W-:Y:S01]  /*17ea0*/  LOP3.LUT R0, R0, 0x3f, R79, 0xf8, !PT ;  /* 0x0000003f00007812 */ /* 0x008fe200078ef84f */
[----:B------:R-:W1:Y:S01]  /*17eb0*/  LDS.128 R4, [R32] ;  /* 0x0000000020047984 */ /* 0x000e620000000c00 */
[----:B------:R-:W-:Y:S02]  /*17ec0*/  PRMT R29, R50, 0x3340, R29 ;  /* 0x00003340321d7816 */ /* 0x000fe4000000001d */
[----:B------:R-:W-:Y:S01]  /*17ed0*/  LOP3.LUT R26, R13, 0xffff, RZ, 0xc0, !PT ;  /* 0x0000ffff0d1a7812 */ /* 0x000fe200078ec0ff */
[----:B------:R-:W2:Y:S01]  /*17ee0*/  LDS.128 R16, [R32+0x800] ;  /* 0x0008000020107984 */ /* 0x000ea20000000c00 */
[----:B0-----:R-:W-:-:S02]  /*17ef0*/  SHF.R.U32.HI R2, RZ, 0x6, R77 ;  /* 0x00000006ff027819 */ /* 0x001fc4000001164d */
[----:B------:R-:W-:Y:S01]  /*17f00*/  PRMT R24, R23, 0x5410, R48 ;  /* 0x0000541017187816 */ /* 0x000fe20000000030 */
[----:B------:R-:W-:Y:S01]  /*17f10*/  IMAD R23, R0, UR5, RZ ;  /* 0x0000000500177c24 */ /* 0x000fe2000f8e02ff */
[----:B------:R-:W-:Y:S01]  /*17f20*/  LOP3.LUT R25, R12, 0xffff, RZ, 0xc0, !PT ;  /* 0x0000ffff0c197812 */ /* 0x000fe200078ec0ff */
[----:B------:R-:W-:Y:S01]  /*17f30*/  USHF.R.S32.HI UR5, URZ, 0x1f, UR4 ;  /* 0x0000001fff057899 */ /* 0x000fe20008011404 */
[----:B------:R-:W-:Y:S02]  /*17f40*/  PRMT R28, R29, 0x5410, R28 ;  /* 0x000054101d1c7816 */ /* 0x000fe4000000001c */
[----:B------:R-:W-:Y:S02]  /*17f50*/  LOP3.LUT R14, R14, 0xffff, RZ, 0xc0, !PT ;  /* 0x0000ffff0e0e7812 */ /* 0x000fe400078ec0ff */
[----:B------:R-:W-:Y:S02]  /*17f60*/  PRMT R10, R15, 0x4210, R26 ;  /* 0x000042100f0a7816 */ /* 0x000fe4000000001a */
[----:B------:R-:W-:-:S02]  /*17f70*/  SGXT.U32 R15, R2, 0x1 ;  /* 0x00000001020f781a */ /* 0x000fc40000000000 */
[----:B------:R-:W-:Y:S02]  /*17f80*/  PRMT R24, R24, 0x5210, R9 ;  /* 0x0000521018187816 */ /* 0x000fe40000000009 */
[--C-:B------:R-:W-:Y:S01]  /*17f90*/  PRMT R9, R20, 0x4210, R25.reuse ;  /* 0x0000421014097816 */ /* 0x100fe20000000019 */
[----:B-----5:R-:W-:Y:S01]  /*17fa0*/  IMAD R15, R15, R82, RZ ;  /* 0x000000520f0f7224 */ /* 0x020fe200078e02ff */
[----:B------:R-:W-:Y:S02]  /*17fb0*/  PRMT R26, R11, 0x5210, R26 ;  /* 0x000052100b1a7816 */ /* 0x000fe4000000001a */
[----:B------:R-:W-:Y:S02]  /*17fc0*/  PRMT R25, R28, 0x5210, R25 ;  /* 0x000052101c197816 */ /* 0x000fe40000000019 */
[--C-:B------:R-:W-:Y:S01]  /*17fd0*/  PRMT R11, R21, 0x4210, R14.reuse ;  /* 0x00004210150b7816 */ /* 0x100fe2000000000e */
[----:B------:R-:W-:Y:S01]  /*17fe0*/  BAR.SYNC.DEFER_BLOCKING 0x0 ;  /* 0x0000000000007b1d */ /* 0x000fe20000010000 */
[----:B------:R-:W-:Y:S01]  /*17ff0*/  PRMT R27, R27, 0x5210, R14 ;  /* 0x000052101b1b7816 */ /* 0x000fe2000000000e */
[----:B------:R-:W-:Y:S01]  /*18000*/  IMAD R21, R82, 0x2, R15 ;  /* 0x0000000252157824 */ /* 0x000fe200078e020f */
[----:B----4-:R-:W-:-:S02]  /*18010*/  IADD3 R88, P0, P1, R23, UR4, R88 ;  /* 0x0000000417587c10 */ /* 0x010fc4000f91e058 */
[----:B------:R-:W-:Y:S01]  /*18020*/  SHF.R.S32.HI R2, RZ, 0x1f, R23 ;  /* 0x0000001fff027819 */ /* 0x000fe20000011417 */
[----:B------:R-:W-:Y:S02]  /*18030*/  IMAD R23, R82, 0x2, R21 ;  /* 0x0000000252177824 */ /* 0x000fe400078e0215 */
[----:B------:R-:W0:Y:S01]  /*18040*/  S2UR UR10, SR_CTAID.X ;  /* 0x00000000000a79c3 */ /* 0x000e220000002500 */
[----:B------:R-:W3:Y:S01]  /*18050*/  LDCU UR4, c[0x0][0x3ec] ;  /* 0x00007d80ff0477ac */ /* 0x000ee20008000800 */
[----:B------:R-:W-:Y:S02]  /*18060*/  IADD3.X R13, PT, PT, R2, UR5, R89, P0, P1 ;  /* 0x00000005020d7c10 */ /* 0x000fe400087e2459 */
[----:B------:R-:W-:Y:S02]  /*18070*/  IADD3 R14, P0, PT, R15, R88, RZ ;  /* 0x000000580f0e7210 */ /* 0x000fe40007f1e0ff */
[C---:B-1----:R-:W-:Y:S02]  /*18080*/  PRMT R33, R5.reuse, 0x7773, RZ ;  /* 0x0000777305217816 */ /* 0x042fe400000000ff */
[----:B------:R-:W-:-:S02]  /*18090*/  PRMT R35, R5, 0x7772, RZ ;  /* 0x0000777205237816 */ /* 0x000fc400000000ff */
[C---:B------:R-:W-:Y:S02]  /*180a0*/  PRMT R53, R5.reuse, 0x7771, RZ ;  /* 0x0000777105357816 */ /* 0x040fe400000000ff */
[----:B------:R-:W-:Y:S02]  /*180b0*/  PRMT R31, R5, 0x7770, RZ ;  /* 0x00007770051f7816 */ /* 0x000fe400000000ff */
[C---:B------:R-:W-:Y:S02]  /*180c0*/  PRMT R41, R6.reuse, 0x7773, RZ ;  /* 0x0000777306297816 */ /* 0x040fe400000000ff */
[C---:B------:R-:W-:Y:S01]  /*180d0*/  PRMT R39, R6.reuse, 0x7772, RZ ;  /* 0x0000777206277816 */ /* 0x040fe200000000ff */
[----:B------:R1:W-:Y:S01]  /*180e0*/  STS.128 [R3], R8 ;  /* 0x0000000803007388 */ /* 0x0003e20000000c00 */
[C---:B------:R-:W-:Y:S02]  /*180f0*/  PRMT R51, R6.reuse, 0x7771, RZ ;  /* 0x0000777106337816 */ /* 0x040fe400000000ff */
[----:B------:R-:W-:Y:S01]  /*18100*/  PRMT R37, R6, 0x7770, RZ ;  /* 0x0000777006257816 */ /* 0x000fe200000000ff */
[----:B------:R4:W-:Y:S01]  /*18110*/  STS.128 [R3+0x400], R24 ;  /* 0x0004001803007388 */ /* 0x0009e20000000c00 */
[----:B------:R-:W-:-:S02]  /*18120*/  PRMT R47, R7, 0x7773, RZ ;  /* 0x00007773072f7816 */ /* 0x000fc400000000ff */
[C---:B------:R-:W-:Y:S02]  /*18130*/  PRMT R49, R7.reuse, 0x7772, RZ ;  /* 0x0000777207317816 */ /* 0x040fe400000000ff */
[C---:B------:R-:W-:Y:S02]  /*18140*/  PRMT R45, R7.reuse, 0x7771, RZ ;  /* 0x00007771072d7816 */ /* 0x040fe400000000ff */
[----:B------:R-:W-:Y:S02]  /*18150*/  PRMT R43, R7, 0x7770, RZ ;  /* 0x00007770072b7816 */ /* 0x000fe400000000ff */
[C---:B--2---:R-:W-:Y:S02]  /*18160*/  PRMT R5, R17.reuse, 0x7773, RZ ;  /* 0x0000777311057816 */ /* 0x044fe400000000ff */
[C---:B------:R-:W-:Y:S02]  /*18170*/  PRMT R6, R17.reuse, 0x7772, RZ ;  /* 0x0000777211067816 */ /* 0x040fe400000000ff */
[----:B------:R-:W-:-:S02]  /*18180*/  PRMT R7, R17, 0x7771, RZ ;  /* 0x0000777111077816 */ /* 0x000fc400000000ff */
[----:B-1----:R-:W-:Y:S02]  /*18190*/  PRMT R8, R17, 0x7770, RZ ;  /* 0x0000777011087816 */ /* 0x002fe400000000ff */
[----:B------:R-:W-:Y:S02]  /*181a0*/  PRMT R0, R18, 0x7773, RZ ;  /* 0x0000777312007816 */ /* 0x000fe400000000ff */
[C---:B------:R-:W-:Y:S02]  /*181b0*/  PRMT R9, R16.reuse, 0x7773, RZ ;  /* 0x0000777310097816 */ /* 0x040fe400000000ff */
[C---:B------:R-:W-:Y:S01]  /*181c0*/  PRMT R10, R16.reuse, 0x7772, RZ ;  /* 0x00007772100a7816 */ /* 0x040fe200000000ff */
[----:B------:R1:W-:Y:S01]  /*181d0*/  STL [R1], R0 ;  /* 0x0000000001007387 */ /* 0x0003e20000100800 */
[C---:B------:R-:W-:Y:S02]  /*181e0*/  PRMT R11, R16.reuse, 0x7771, RZ ;  /* 0x00007771100b7816 */ /* 0x040fe400000000ff */
[----:B------:R-:W-:-:S02]  /*181f0*/  PRMT R12, R16, 0x7770, RZ ;  /* 0x00007770100c7816 */ /* 0x000fc400000000ff */
[----:B------:R-:W-:Y:S02]  /*18200*/  PRMT R17, R19, 0x7772, RZ ;  /* 0x0000777213117816 */ /* 0x000fe400000000ff */
[----:B------:R-:W-:Y:S02]  /*18210*/  LEA.HI.X.SX32 R15, R15, R13, 0x1, P0 ;  /* 0x0000000d0f0f7211 */ /* 0x000fe400000f0eff */
[----:B------:R-:W-:Y:S01]  /*18220*/  PRMT R16, R19, 0x7771, RZ ;  /* 0x0000777113107816 */ /* 0x000fe200000000ff */
[----:B------:R-:W-:Y:S01]  /*18230*/  STL [R1+0xc], R17 ;  /* 0x00000c1101007387 */ /* 0x000fe20000100800 */
[----:B------:R-:W-:Y:S02]  /*18240*/  IADD3 R20, P0, PT, R21, R88, RZ ;  /* 0x0000005815147210 */ /* 0x000fe40007f1e0ff */
[C---:B------:R-:W-:Y:S01]  /*18250*/  PRMT R29, R4.reuse, 0x7773, RZ ;  /* 0x00007773041d7816 */ /* 0x040fe200000000ff */
[----:B------:R2:W-:Y:S01]  /*18260*/  STL [R1+0x8], R16 ;  /* 0x0000081001007387 */ /* 0x0005e20000100800 */
[----:B------:R-:W-:-:S02]  /*18270*/  PRMT R55, R4, 0x7772, RZ ;  /* 0x0000777204377816 */ /* 0x000fc400000000ff */
[C---:B------:R-:W-:Y:S02]  /*18280*/  PRMT R57, R4.reuse, 0x7771, RZ ;  /* 0x0000777104397816 */ /* 0x040fe400000000ff */
[----:B------:R-:W-:Y:S01]  /*18290*/  PRMT R59, R4, 0x7770, RZ ;  /* 0x00007770043b7816 */ /* 0x000fe200000000ff */
[----:B------:R-:W-:Y:S01]  /*182a0*/  BAR.SYNC.DEFER_BLOCKING 0x0 ;  /* 0x0000000000007b1d */ /* 0x000fe20000010000 */
[C---:B------:R-:W-:Y:S02]  /*182b0*/  PRMT R2, R18.reuse, 0x7772, RZ ;  /* 0x0000777212027816 */ /* 0x040fe400000000ff */
[C---:B----4-:R-:W-:Y:S02]  /*182c0*/  PRMT R3, R18.reuse, 0x7771, RZ ;  /* 0x0000777112037816 */ /* 0x050fe400000000ff */
[----:B------:R-:W-:Y:S02]  /*182d0*/  PRMT R4, R18, 0x7770, RZ ;  /* 0x0000777012047816 */ /* 0x000fe400000000ff */
[----:B-1----:R-:W-:-:S02]  /*182e0*/  PRMT R0, R19, 0x7773, RZ ;  /* 0x0000777313007816 */ /* 0x002fc400000000ff */
[----:B------:R-:W-:Y:S01]  /*182f0*/  PRMT R18, R19, 0x7770, RZ ;  /* 0x0000777013127816 */ /* 0x000fe200000000ff */
[C---:B------:R-:W-:Y:S01]  /*18300*/  IMAD R19, R82.reuse, 0x2, R23 ;  /* 0x0000000252137824 */ /* 0x040fe200078e0217 */
[-C--:B------:R-:W-:Y:S02]  /*18310*/  LEA.HI.X.SX32 R21, R21, R13.reuse, 0x1, P0 ;  /* 0x0000000d15157211 */ /* 0x080fe400000f0eff */
[----:B--2---:R-:W-:Y:S01]  /*18320*/  IADD3 R16, P0, PT, R23, R88, RZ ;  /* 0x0000005817107210 */ /* 0x004fe20007f1e0ff */
[----:B------:R1:W-:Y:S01]  /*18330*/  STL [R1+0x4], R18 ;  /* 0x0000041201007387 */ /* 0x0003e20000100800 */
[----:B------:R-:W-:Y:S02]  /*18340*/  LEA.HI R27, R77, 0xe, RZ, 0x1a ;  /* 0x0000000e4d1b7811 */ /* 0x000fe400078fd0ff */
[----:B------:R-:W-:Y:S01]  /*18350*/  LEA.HI.X.SX32 R17, R23, R13, 0x1, P0 ;  /* 0x0000000d17117211 */ /* 0x000fe200000f0eff */
[----:B------:R-:W-:Y:S02]  /*18360*/  IMAD R23, R82, 0x2, R19 ;  /* 0x0000000252177824 */ /* 0x000fe400078e0213 */
[----:B------:R-:W-:-:S02]  /*18370*/  IMAD R24, R27, R82, RZ ;  /* 0x000000521b187224 */ /* 0x000fc400078e02ff */
[----:B------:R-:W-:Y:S01]  /*18380*/  IMAD R25, R82, 0x2, R23 ;  /* 0x0000000252197824 */ /* 0x000fe200078e0217 */
[CC--:B-1----:R-:W-:Y:S01]  /*18390*/  IADD3 R18, P0, PT, R19.reuse, R88.reuse, RZ ;  /* 0x0000005813127210 */ /* 0x0c2fe20007f1e0ff */
[----:B------:R1:W-:Y:S03]  /*183a0*/  STG.E.U8 desc[UR22][R14.64], R59 ;  /* 0x0000003b0e007986 */ /* 0x0003e6000c101116 */
[----:B------:R-:W-:Y:S01]  /*183b0*/  LEA.HI.X.SX32 R19, R19, R13, 0x1, P0 ;  /* 0x0000000d13137211 */ /* 0x000fe200000f0eff */
[----:B------:R2:W-:Y:S01]  /*183c0*/  STG.E.U8 desc[UR22][R20.64], R57 ;  /* 0x0000003914007986 */ /* 0x0005e2000c101116 */
[----:B------:R-:W-:-:S03]  /*183d0*/  IADD3 R22, P0, PT, R23, R88, RZ ;  /* 0x0000005817167210 */ /* 0x000fc60007f1e0ff */
[----:B------:R4:W-:Y:S01]  /*183e0*/  STG.E.U8 desc[UR22][R16.64], R55 ;  /* 0x0000003710007986 */ /* 0x0009e2000c101116 */
[-C--:B------:R-:W-:Y:S02]  /*183f0*/  LEA.HI.X.SX32 R23, R23, R13.reuse, 0x1, P0 ;  /* 0x0000000d17177211 */ /* 0x080fe400000f0eff */
[CC--:B-1----:R-:W-:Y:S01]  /*18400*/  IADD3 R14, P0, PT, R25.reuse, R88.reuse, RZ ;  /* 0x00000058190e7210 */ /* 0x0c2fe20007f1e0ff */
[----:B------:R1:W-:Y:S01]  /*18410*/  STG.E.U8 desc[UR22][R18.64], R29 ;  /* 0x0000001d12007986 */ /* 0x0003e2000c101116 */
[----:B--2---:R-:W-:Y:S02]  /*18420*/  IMAD R21, R82, 0x2, R25 ;  /* 0x0000000252157824 */ /* 0x004fe400078e0219 */
[-C--:B------:R-:W-:Y:S01]  /*18430*/  LEA.HI.X.SX32 R15, R25, R13.reuse, 0x1, P0 ;  /* 0x0000000d190f7211 */ /* 0x080fe200000f0eff */
[----:B------:R2:W-:Y:S01]  /*18440*/  STG.E.U8 desc[UR22][R22.64], R31 ;  /* 0x0000001f16007986 */ /* 0x0005e2000c101116 */
[-C--:B------:R-:W-:Y:S01]  /*18450*/  IADD3 R20, P1, PT, R24, R88.reuse, RZ ;  /* 0x0000005818147210 */ /* 0x080fe20007f3e0ff */
[C---:B------:R-:W-:Y:S01]  /*18460*/  IMAD R25, R82.reuse, 0x4, R21 ;  /* 0x0000000452197824 */ /* 0x040fe200078e0215 */
[----:B----4-:R-:W-:Y:S01]  /*18470*/  IADD3 R16, P0, PT, R21, R88, RZ ;  /* 0x0000005815107210 */ /* 0x010fe20007f1e0ff */
[----:B------:R4:W-:Y:S01]  /*18480*/  STG.E.U8 desc[UR22][R14.64], R53 ;  /* 0x000000350e007986 */ /* 0x0009e2000c101116 */
[----:B------:R-:W-:Y:S01]  /*18490*/  LEA.HI R55, R77, 0x7e, RZ, 0x1a ;  /* 0x0000007e4d377811 */ /* 0x000fe200078fd0ff */
[----:B------:R-:W-:Y:S01]  /*184a0*/  IMAD R27, R82, 0x2, R25 ;  /* 0x00000002521b7824 */ /* 0x000fe200078e0219 */
[----:B------:R-:W-:-:S02]  /*184b0*/  LEA.HI.X.SX32 R17, R21, R13, 0x1, P0 ;  /* 0x0000000d15117211 */ /* 0x000fc400000f0eff */
[CC--:B-1----:R-:W-:Y:S01]  /*184c0*/  IADD3 R18, P0, PT, R25.reuse, R88.reuse, RZ ;  /* 0x0000005819127210 */ /* 0x0c2fe20007f1e0ff */
[----:B------:R-:W-:Y:S01]  /*184d0*/  IMAD R29, R82, 0x2, R27 ;  /* 0x00000002521d7824 */ /* 0x000fe200078e021b */
[-C--:B------:R-:W-:Y:S01]  /*184e0*/  LEA.HI.X.SX32 R21, R24, R13.reuse, 0x1, P1 ;  /* 0x0000000d18157211 */ /* 0x080fe200008f0eff */
[----:B------:R1:W-:Y:S01]  /*184f0*/  STG.E.U8 desc[UR22][R16.64], R35 ;  /* 0x0000002310007986 */ /* 0x0003e2000c101116 */
[-C--:B------:R-:W-:Y:S01]  /*18500*/  LEA.HI.X.SX32 R19, R25, R13.reuse, 0x1, P0 ;  /* 0x0000000d19137211 */ /* 0x080fe200000f0eff */
[C---:B------:R-:W-:Y:S01]  /*18510*/  IMAD R25, R82.reuse, 0x2, R29 ;  /* 0x0000000252197824 */ /* 0x040fe200078e021d */
[-C--:B--2---:R-:W-:Y:S01]  /*18520*/  IADD3 R22, P0, PT, R27, R88.reuse, RZ ;  /* 0x000000581b167210 */ /* 0x084fe20007f1e0ff */
[----:B------:R2:W-:Y:S01]  /*18530*/  STG.E.U8 desc[UR22][R20.64], R33 ;  /* 0x0000002114007986 */ /* 0x0005e2000c101116 */
[----:B----4-:R-:W-:Y:S01]  /*18540*/  LEA.HI R53, R77, 0x1e, RZ, 0x1a ;  /* 0x0000001e4d357811 */ /* 0x010fe200078fd0ff */
[C---:B------:R-:W-:Y:S01]  /*18550*/  IMAD R31, R82.reuse, 0x2, R25 ;  /* 0x00000002521f7824 */ /* 0x040fe200078e0219 */
[----:B------:R-:W-:Y:S01]  /*18560*/  LEA.HI.X.SX32 R23, R27, R13, 0x1, P0 ;  /* 0x0000000d1b177211 */ /* 0x000fe200000f0eff */
[----:B------:R4:W-:Y:S01]  /*18570*/  STG.E.U8 desc[UR22][R18.64], R37 ;  /* 0x0000002512007986 */ /* 0x0009e2000c101116 */
[----:B------:R-:W-:Y:S01]  /*18580*/  IADD3 R14, P0, PT, R29, R88, RZ ;  /* 0x000000581d0e7210 */ /* 0x000fe20007f1e0ff */
[----:B------:R-:W-:-:S02]  /*18590*/  IMAD R27, R82, 0x2, R31 ;  /* 0x00000002521b7824 */ /* 0x000fc400078e021f */
[----:B------:R5:W-:Y:S01]  /*185a0*/  STG.E.U8 desc[UR22][R22.64], R51 ;  /* 0x0000003316007986 */ /* 0x000be2000c101116 */
[-C--:B------:R-:W-:Y:S01]  /*185b0*/  LEA.HI.X.SX32 R15, R29, R13.reuse, 0x1, P0 ;  /* 0x0000000d1d0f7211 */ /* 0x080fe200000f0eff */
[C---:B------:R-:W-:Y:S01]  /*185c0*/  IMAD R29, R82.reuse, 0x2, R27 ;  /* 0x00000002521d7824 */ /* 0x040fe200078e021b */
[----:B-1----:R-:W-:Y:S01]  /*185d0*/  IADD3 R16, P0, PT, R25, R88, RZ ;  /* 0x0000005819107210 */ /* 0x002fe20007f1e0ff */
[----:B------:R-:W-:Y:S02]  /*185e0*/  IMAD R26, R55, R82, RZ ;  /* 0x00000052371a7224 */ /* 0x000fe400078e02ff */
[----:B------:R1:W-:Y:S01]  /*185f0*/  STG.E.U8 desc[UR22][R14.64], R39 ;  /* 0x000000270e007986 */ /* 0x0003e2000c101116 */
[-C--:B------:R-:W-:Y:S01]  /*18600*/  LEA.HI.X.SX32 R17, R25, R13.reuse, 0x1, P0 ;  /* 0x0000000d19117211 */ /* 0x080fe200000f0eff */
[C---:B--2---:R-:W-:Y:S01]  /*18610*/  IMAD R33, R82.reuse, 0x4, R29 ;  /* 0x0000000452217824 */ /* 0x044fe200078e021d */
[----:B------:R-:W-:Y:S01]  /*18620*/  IADD3 R20, P0, PT, R31, R88, RZ ;  /* 0x000000581f147210 */ /* 0x000fe20007f1e0ff */
[----:B------:R-:W-:Y:S01]  /*18630*/  IMAD R25, R53, R82, RZ ;  /* 0x0000005235197224 */ /* 0x000fe200078e02ff */
[----:B------:R-:W-:Y:S01]  /*18640*/  LEA.HI R53, R77, 0x6e, RZ, 0x1a ;  /* 0x0000006e4d357811 */ /* 0x000fe200078fd0ff */
[----:B------:R2:W-:Y:S01]  /*18650*/  STG.E.U8 desc[UR22][R16.64], R41 ;  /* 0x0000002910007986 */ /* 0x0005e2000c101116 */
[----:B------:R-:W-:Y:S01]  /*18660*/  LEA.HI.X.SX32 R21, R31, R13, 0x1, P0 ;  /* 0x0000000d1f157211 */ /* 0x000fe200000f0eff */
[----:B------:R-:W-:Y:S01]  /*18670*/  IMAD R35, R82, 0x2, R33 ;  /* 0x0000000252237824 */ /* 0x000fe200078e0221 */
[----:B----4-:R-:W-:-:S02]  /*18680*/  IADD3 R18, P0, PT, R27, R88, RZ ;  /* 0x000000581b127210 */ /* 0x010fc40007f1e0ff */
[-C--:B-----5:R-:W-:Y:S01]  /*18690*/  IADD3 R22, P1, PT, R29, R88.reuse, RZ ;  /* 0x000000581d167210 */ /* 0x0a0fe20007f3e0ff */
[----:B------:R4:W-:Y:S01]  /*186a0*/  STG.E.U8 desc[UR22][R20.64], R43 ;  /* 0x0000002b14007986 */ /* 0x0009e2000c101116 */
[-C--:B------:R-:W-:Y:S01]  /*186b0*/  LEA.HI.X.SX32 R19, R27, R13.reuse, 0x1, P0 ;  /* 0x0000000d1b137211 */ /* 0x080fe200000f0eff */
[C---:B------:R-:W-:Y:S01]  /*186c0*/  IMAD R37, R82.reuse, 0x2, R35 ;  /* 0x0000000252257824 */ /* 0x040fe200078e0223 */
[-C--:B------:R-:W-:Y:S02]  /*186d0*/  LEA.HI.X.SX32 R23, R29, R13.reuse, 0x1, P1 ;  /* 0x0000000d1d177211 */ /* 0x080fe400008f0eff */
[C---:B------:R-:W-:Y:S01]  /*186e0*/  LEA.HI R51, R77.reuse, 0x4e, RZ, 0x1a ;  /* 0x0000004e4d337811 */ /* 0x040fe200078fd0ff */
[----:B------:R5:W-:Y:S01]  /*186f0*/  STG.E.U8 desc[UR22][R18.64], R45 ;  /* 0x0000002d12007986 */ /* 0x000be2000c101116 */
[C---:B-1----:R-:W-:Y:S01]  /*18700*/  LEA.HI R15, R77.reuse, 0x2e, RZ, 0x1a ;  /* 0x0000002e4d0f7811 */ /* 0x042fe200078fd0ff */
[C---:B------:R-:W-:Y:S01]  /*18710*/  IMAD R31, R82.reuse, 0x2, R37 ;  /* 0x00000002521f7824 */ /* 0x040fe200078e0225 */
[----:B--2---:R-:W-:Y:S01]  /*18720*/  LEA.HI R17, R77, 0x3e, RZ, 0x1a ;  /* 0x0000003e4d117811 */ /* 0x004fe200078fd0ff */
[----:B------:R-:W-:Y:S01]  /*18730*/  STG.E.U8 desc[UR22][R22.64], R49 ;  /* 0x0000003116007986 */ /* 0x000fe2000c101116 */
[----:B------:R-:W-:Y:S01]  /*18740*/  IADD3 R24, P2, PT, R25, R88, RZ ;  /* 0x0000005819187210 */ /* 0x000fe20007f5e0ff */
[-C--:B------:R-:W-:Y:S01]  /*18750*/  IMAD R15, R15, R82.reuse, RZ ;  /* 0x000000520f0f7224 */ /* 0x080fe200078e02ff */
[----:B----4-:R-:W-:Y:S01]  /*18760*/  LEA.HI R21, R77, 0x5e, RZ, 0x1a ;  /* 0x0000005e4d157811 */ /* 0x010fe200078fd0ff */
[----:B------:R-:W-:Y:S01]  /*18770*/  IMAD R17, R17, R82, RZ ;  /* 0x0000005211117224 */ /* 0x000fe200078e02ff */
[-C--:B------:R-:W-:Y:S01]  /*18780*/  LEA.HI.X.SX32 R25, R25, R13.reuse, 0x1, P2 ;  /* 0x0000000d19197211 */ /* 0x080fe200010f0eff */
[C---:B------:R-:W-:Y:S01]  /*18790*/  IMAD R39, R82.reuse, 0x2, R31 ;  /* 0x0000000252277824 */ /* 0x040fe200078e021f */
[----:B------:R-:W-:Y:S01]  /*187a0*/  IADD3 R100, P0, PT, R15, R88, RZ ;  /* 0x000000580f647210 */ /* 0x000fe20007f1e0ff */
[----:B-----5:R-:W-:Y:S01]  /*187b0*/  IMAD R19, R51, R82, RZ ;  /* 0x0000005233137224 */ /* 0x020fe200078e02ff */
[-C--:B------:R-:W-:Y:S01]  /*187c0*/  IADD3 R16, P1, PT, R17, R88.reuse, RZ ;  /* 0x0000005811107210 */ /* 0x080fe20007f3e0ff */
[----:B------:R-:W1:Y:S01]  /*187d0*/  LDS.128 R48, [R32] ;  /* 0x0000000020307984 */ /* 0x000e620000000c00 */
[-C--:B------:R-:W-:Y:S01]  /*187e0*/  LEA.HI.X.SX32 R101, R15, R13.reuse, 0x1, P0 ;  /* 0x0000000d0f657211 */ /* 0x080fe200000f0eff */
[C---:B------:R-:W-:Y:S01]  /*187f0*/  IMAD R27, R82.reuse, 0x2, R39 ;  /* 0x00000002521b7824 */ /* 0x040fe200078e0227 */
[-C--:B------:R-:W-:Y:S01]  /*18800*/  IADD3 R90, P0, PT, R33, R88.reuse, RZ ;  /* 0x00000058215a7210 */ /* 0x080fe20007f1e0ff */
[----:B------:R2:W-:Y:S01]  /*18810*/  STG.E.U8 desc[UR22][R24.64], R47 ;  /* 0x0000002f18007986 */ /* 0x0005e2000c101116 */
[-C--:B------:R-:W-:Y:S01]  /*18820*/  LEA.HI.X.SX32 R17, R17, R13.reuse, 0x1, P1 ;  /* 0x0000000d11117211 */ /* 0x080fe200008f0eff */
[C---:B------:R-:W-:Y:S01]  /*18830*/  IMAD R29, R82.reuse, 0x2, R27 ;  /* 0x00000002521d7824 */ /* 0x040fe200078e021b */
[----:B------:R-:W-:Y:S01]  /*18840*/  IADD3 R112, P1, PT, R35, R88, RZ ;  /* 0x0000005823707210 */ /* 0x000fe20007f3e0ff */
[----:B------:R-:W-:Y:S01]  /*18850*/  IMAD R21, R21, R82, RZ ;  /* 0x0000005215157224 */ /* 0x000fe200078e02ff */
[-C--:B------:R-:W-:Y:S01]  /*18860*/  LEA.HI.X.SX32 R91, R33, R13.reuse, 0x1, P0 ;  /* 0x0000000d215b7211 */ /* 0x080fe200000f0eff */
[----:B------:R-:W-:Y:S01]  /*18870*/  IMAD R41, R82, 0x4, R29 ;  /* 0x0000000452297824 */ /* 0x000fe200078e021d */
[----:B------:R-:W-:-:S02]  /*18880*/  LEA.HI.X.SX32 R113, R35, R13, 0x1, P1 ;  /* 0x0000000d23717211 */ /* 0x000fc400008f0eff */
[-C--:B------:R-:W-:Y:S01]  /*18890*/  IADD3 R108, P1, PT, R31, R88.reuse, RZ ;  /* 0x000000581f6c7210 */ /* 0x080fe20007f3e0ff */
[C---:B------:R-:W-:Y:S01]  /*188a0*/  IMAD R43, R82.reuse, 0x2, R41 ;  /* 0x00000002522b7824 */ /* 0x040fe200078e0229 */
[----:B------:R-:W-:Y:S01]  /*188b0*/  IADD3 R110, P0, PT, R37, R88, RZ ;  /* 0x00000058256e7210 */ /* 0x000fe20007f1e0ff */
[----:B--2---:R-:W-:Y:S01]  /*188c0*/  IMAD R24, R53, R82, RZ ;  /* 0x0000005235187224 */ /* 0x004fe200078e02ff */
[-C--:B------:R-:W-:Y:S01]  /*188d0*/  LEA.HI.X.SX32 R109, R31, R13.reuse, 0x1, P1 ;  /* 0x0000000d1f6d7211 */ /* 0x080fe200008f0eff */
[C---:B------:R-:W-:Y:S01]  /*188e0*/  IMAD R45, R82.reuse, 0x2, R43 ;  /* 0x00000002522d7824 */ /* 0x040fe200078e022b */
[-C--:B------:R-:W-:Y:S02]  /*188f0*/  IADD3 R104, P1, PT, R27, R88.reuse, RZ ;  /* 0x000000581b687210 */ /* 0x080fe40007f3e0ff */
[----:B------:R-:W-:Y:S01]  /*18900*/  IADD3 R22, P2, PT, R19, R88, RZ ;  /* 0x0000005813167210 */ /* 0x000fe20007f5e0ff */
[----:B------:R-:W-:Y:S01]  /*18910*/  IMAD R25, R82, 0x2, R45 ;  /* 0x0000000252197824 */ /* 0x000fe200078e022d */
[----:B------:R-:W-:-:S02]  /*18920*/  LEA.HI.X.SX32 R111, R37, R13, 0x1, P0 ;  /* 0x0000000d256f7211 */ /* 0x000fc400000f0eff */
[-C--:B------:R-:W-:Y:S01]  /*18930*/  IADD3 R106, P0, PT, R39, R88.reuse, RZ ;  /* 0x00000058276a7210 */ /* 0x080fe20007f1e0ff */
[C---:B------:R-:W-:Y:S01]  /*18940*/  IMAD R47, R82.reuse, 0x2, R25 ;  /* 0x00000002522f7824 */ /* 0x040fe200078e0219 */
[-C--:B------:R-:W-:Y:S02]  /*18950*/  LEA.HI.X.SX32 R105, R27, R13.reuse, 0x1, P1 ;  /* 0x0000000d1b697211 */ /* 0x080fe400008f0eff */
[-C--:B------:R-:W-:Y:S01]  /*18960*/  IADD3 R98, P1, PT, R41, R88.reuse, RZ ;  /* 0x0000005829627210 */ /* 0x080fe20007f3e0ff */
[C---:B------:R-:W-:Y:S01]  /*18970*/  IMAD R53, R82.reuse, 0x2, R47 ;  /* 0x0000000252357824 */ /* 0x040fe200078e022f */
[-C--:B------:R-:W-:Y:S02]  /*18980*/  LEA.HI.X.SX32 R23, R19, R13.reuse, 0x1, P2 ;  /* 0x0000000d13177211 */ /* 0x080fe400010f0eff */
[----:B------:R-:W-:Y:S01]  /*18990*/  LEA.HI.X.SX32 R107, R39, R13, 0x1, P0 ;  /* 0x0000000d276b7211 */ /* 0x000fe200000f0eff */
[----:B------:R-:W-:Y:S01]  /*189a0*/  IMAD R55, R82, 0x2, R53 ;  /* 0x0000000252377824 */ /* 0x000fe200078e0235 */
[----:B------:R-:W-:-:S02]  /*189b0*/  IADD3 R92, P2, PT, R25, R88, RZ ;  /* 0x00000058195c7210 */ /* 0x000fc40007f5e0ff */
[----:B------:R-:W-:Y:S01]  /*189c0*/  IADD3 R102, P0, PT, R29, R88, RZ ;  /* 0x000000581d667210 */ /* 0x000fe20007f1e0ff */
[----:B------:R-:W-:Y:S01]  /*189d0*/  IMAD R57, R82, 0x4, R55 ;  /* 0x0000000452397824 */ /* 0x000fe200078e0237 */
[----:B------:R-:W-:Y:S02]  /*189e0*/  LEA.HI.X.SX32 R99, R41, R13, 0x1, P1 ;  /* 0x0000000d29637211 */ /* 0x000fe400008f0eff */
[----:B-1----:R-:W-:Y:S01]  /*189f0*/  PRMT R117, R48, 0x7773, RZ ;  /* 0x0000777330757816 */ /* 0x002fe200000000ff */
[----:B------:R-:W-:Y:S01]  /*18a00*/  IMAD R59, R82, 0x2, R57 ;  /* 0x00000002523b7824 */ /* 0x000fe200078e0239 */
[C---:B------:R-:W-:Y:S02]  /*18a10*/  PRMT R118, R48.reuse, 0x7772, RZ ;  /* 0x0000777230767816 */ /* 0x040fe400000000ff */
[----:B------:R-:W-:Y:S01]  /*18a20*/  PRMT R116, R48, 0x7771, RZ ;  /* 0x0000777130747816 */ /* 0x000fe200000000ff */
[----:B------:R-:W-:Y:S01]  /*18a30*/  IMAD R61, R82, 0x2, R59 ;  /* 0x00000002523d7824 */ /* 0x000fe200078e023b */
[----:B------:R-:W-:-:S02]  /*18a40*/  PRMT R48, R48, 0x7770, RZ ;  /* 0x0000777030307816 */ /* 0x000fc400000000ff */
[-C--:B------:R-:W-:Y:S01]  /*18a50*/  IADD3 R14, P5, PT, R26, R88.reuse, RZ ;  /* 0x000000581a0e7210 */ /* 0x080fe20007fbe0ff */
[C---:B------:R-:W-:Y:S01]  /*18a60*/  IMAD R63, R82.reuse, 0x2, R61 ;  /* 0x00000002523f7824 */ /* 0x040fe200078e023d */
[-C--:B------:R-:W-:Y:S01]  /*18a70*/  IADD3 R94, P1, PT, R45, R88.reuse, RZ ;  /* 0x000000582d5e7210 */ /* 0x080fe20007f3e0ff */
[----:B------:R1:W-:Y:S01]  /*18a80*/  STG.E.U8 desc[UR22][R90.64], R48 ;  /* 0x000000305a007986 */ /* 0x0003e2000c101116 */
[-C--:B------:R-:W-:Y:S01]  /*18a90*/  LEA.HI.X.SX32 R93, R25, R13.reuse, 0x1, P2 ;  /* 0x0000000d195d7211 */ /* 0x080fe200010f0eff */
[C---:B------:R-:W-:Y:S01]  /*18aa0*/  IMAD R65, R82.reuse, 0x2, R63 ;  /* 0x0000000252417824 */ /* 0x040fe200078e023f */
[----:B------:R-:W-:Y:S01]  /*18ab0*/  LEA.HI.X.SX32 R103, R29, R13, 0x1, P0 ;  /* 0x0000000d1d677211 */ /* 0x000fe200000f0eff */
[----:B------:R2:W-:Y:S01]  /*18ac0*/  STG.E.U8 desc[UR22][R112.64], R116 ;  /* 0x0000007470007986 */ /* 0x0005e2000c101116 */
[-C--:B------:R-:W-:Y:S01]  /*18ad0*/  IADD3 R28, P2, PT, R55, R88.reuse, RZ ;  /* 0x00000058371c7210 */ /* 0x080fe20007f5e0ff */
[----:B------:R-:W-:Y:S01]  /*18ae0*/  IMAD R67, R82, 0x2, R65 ;  /* 0x0000000252437824 */ /* 0x000fe200078e0241 */
[----:B------:R-:W-:-:S02]  /*18af0*/  IADD3 R18, P4, PT, R24, R88, RZ ;  /* 0x0000005818127210 */ /* 0x000fc40007f9e0ff */
[-C--:B------:R-:W-:Y:S01]  /*18b00*/  IADD3 R96, P0, PT, R43, R88.reuse, RZ ;  /* 0x000000582b607210 */ /* 0x080fe20007f1e0ff */
[----:B------:R-:W-:Y:S01]  /*18b10*/  IMAD R69, R82, 0x2, R67 ;  /* 0x0000000252457824 */ /* 0x000fe200078e0243 */
[-C--:B------:R-:W-:Y:S01]  /*18b20*/  LEA.HI.X.SX32 R15, R26, R13.reuse, 0x1, P5 ;  /* 0x0000000d1a0f7211 */ /* 0x080fe200028f0eff */
[----:B-1----:R-:W4:Y:S01]  /*18b30*/  LDL.LU R90, [R1+0x8] ;  /* 0x00000800015a7983 */ /* 0x002f220000300800 */
[-C--:B------:R-:W-:Y:S01]  /*18b40*/  LEA.HI.X.SX32 R95, R45, R13.reuse, 0x1, P1 ;  /* 0x0000000d2d5f7211 */ /* 0x080fe200008f0eff */
[C---:B------:R-:W-:Y:S01]  /*18b50*/  IMAD R71, R82.reuse, 0x4, R69 ;  /* 0x0000000452477824 */ /* 0x040fe200078e0245 */
[-C--:B------:R-:W-:Y:S01]  /*18b60*/  IADD3 R26, P1, PT, R53, R88.reuse, RZ ;  /* 0x00000058351a7210 */ /* 0x080fe20007f3e0ff */
[----:B------:R-:W5:Y:S01]  /*18b70*/  LDL.LU R91, [R1+0xc] ;  /* 0x00000c00015b7983 */ /* 0x000f620000300800 */
[-C--:B------:R-:W-:Y:S01]  /*18b80*/  LEA.HI.X.SX32 R29, R55, R13.reuse, 0x1, P2 ;  /* 0x0000000d371d7211 */ /* 0x080fe200010f0eff */
[----:B------:R-:W-:Y:S01]  /*18b90*/  IMAD R73, R82, 0x2, R71 ;  /* 0x0000000252497824 */ /* 0x000fe200078e0247 */
[-C--:B------:R-:W-:Y:S01]  /*18ba0*/  LEA.HI.X.SX32 R19, R24, R13.reuse, 0x1, P4 ;  /* 0x0000000d18137211 */ /* 0x080fe200020f0eff */
[----:B--2---:R-:W2:Y:S01]  /*18bb0*/  LDL.LU R112, [R1] ;  /* 0x0000000001707983 */ /* 0x004ea20000300800 */
[-C--:B------:R-:W-:Y:S01]  /*18bc0*/  LEA.HI.X.SX32 R97, R43, R13.reuse, 0x1, P0 ;  /* 0x0000000d2b617211 */ /* 0x080fe200000f0eff */
[C---:B------:R-:W-:Y:S01]  /*18bd0*/  IMAD R75, R82.reuse, 0x2, R73 ;  /* 0x00000002524b7824 */ /* 0x040fe200078e0249 */
[-C--:B------:R-:W-:Y:S01]  /*18be0*/  IADD3 R34, P2, PT, R61, R88.reuse, RZ ;  /* 0x000000583d227210 */ /* 0x080fe20007f5e0ff */
[----:B------:R-:W3:Y:S01]  /*18bf0*/  LDL.LU R113, [R1+0x4] ;  /* 0x0000040001717983 */ /* 0x000ee20000300800 */
[----:B------:R-:W-:Y:S01]  /*18c00*/  IADD3 R24, P0, PT, R47, R88, RZ ;  /* 0x000000582f187210 */ /* 0x000fe20007f1e0ff */
[----:B------:R-:W-:Y:S01]  /*18c10*/  IMAD R77, R82, 0x2, R75 ;  /* 0x00000002524d7824 */ /* 0x000fe200078e024b */
[----:B------:R-:W-:-:S02]  /*18c20*/  LEA.HI.X.SX32 R27, R53, R13, 0x1, P1 ;  /* 0x0000000d351b7211 */ /* 0x000fc400008f0eff */
[-C--:B------:R-:W-:Y:S01]  /*18c30*/  IADD3 R32, P1, PT, R59, R88.reuse, RZ ;  /* 0x000000583b207210 */ /* 0x080fe20007f3e0ff */
[C---:B------:R-:W-:Y:S01]  /*18c40*/  IMAD R79, R82.reuse, 0x2, R77 ;  /* 0x00000002524f7824 */ /* 0x040fe200078e024d */
[-C--:B------:R-:W-:Y:S02]  /*18c50*/  LEA.HI.X.SX32 R35, R61, R13.reuse, 0x1, P2 ;  /* 0x0000000d3d237211 */ /* 0x080fe400010f0eff */
[-C--:B------:R-:W-:Y:S01]  /*18c60*/  LEA.HI.X.SX32 R25, R47, R13.reuse, 0x1, P0 ;  /* 0x0000000d2f197211 */ /* 0x080fe200000f0eff */
[C---:B------:R-:W-:Y:S01]  /*18c70*/  IMAD R81, R82.reuse, 0x2, R79 ;  /* 0x0000000252517824 */ /* 0x040fe200078e024f */
[-C--:B------:R-:W-:Y:S02]  /*18c80*/  IADD3 R30, P0, PT, R57, R88.reuse, RZ ;  /* 0x00000058391e7210 */ /* 0x080fe40007f1e0ff */
[----:B------:R-:W-:Y:S01]  /*18c90*/  LEA.HI.X.SX32 R33, R59, R13, 0x1, P1 ;  /* 0x0000000d3b217211 */ /* 0x000fe200008f0eff */
[----:B------:R-:W-:Y:S01]  /*18ca0*/  IMAD R61, R82, 0x2, R81 ;  /* 0x00000002523d7824 */ /* 0x000fe200078e0251 */
[----:B------:R-:W-:-:S02]  /*18cb0*/  IADD3 R38, P1, PT, R65, R88, RZ ;  /* 0x0000005841267210 */ /* 0x000fc40007f3e0ff */
[-C--:B------:R-:W-:Y:S01]  /*18cc0*/  LEA.HI.X.SX32 R31, R57, R13.reuse, 0x1, P0 ;  /* 0x0000000d391f7211 */ /* 0x080fe200000f0eff */
[C---:B------:R-:W-:Y:S01]  /*18cd0*/  IMAD R83, R82.reuse, 0x4, R61 ;  /* 0x0000000452537824 */ /* 0x040fe200078e023d */
[-C--:B------:R-:W-:Y:S02]  /*18ce0*/  IADD3 R36, P0, PT, R63, R88.reuse, RZ ;  /* 0x000000583f247210 */ /* 0x080fe40007f1e0ff */
[-C--:B------:R-:W-:Y:S02]  /*18cf0*/  IADD3 R40, P2, PT, R67, R88.reuse, RZ ;  /* 0x0000005843287210 */ /* 0x080fe40007f5e0ff */
[-C--:B------:R-:W-:Y:S01]  /*18d00*/  LEA.HI.X.SX32 R39, R65, R13.reuse, 0x1, P1 ;  /* 0x0000000d41277211 */ /* 0x080fe200008f0eff */
[C---:B------:R-:W-:Y:S01]  /*18d10*/  IMAD R65, R82.reuse, 0x2, R83 ;  /* 0x0000000252417824 */ /* 0x040fe200078e0253 */
[-C--:B------:R-:W-:Y:S02]  /*18d20*/  LEA.HI.X.SX32 R37, R63, R13.reuse, 0x1, P0 ;  /* 0x0000000d3f257211 */ /* 0x080fe400000f0eff */
[----:B------:R-:W-:Y:S01]  /*18d30*/  LEA.HI.X.SX32 R41, R67, R13, 0x1, P2 ;  /* 0x0000000d43297211 */ /* 0x000fe200010f0eff */
[----:B------:R-:W-:Y:S01]  /*18d40*/  IMAD R67, R82, 0x2, R65 ;  /* 0x0000000252437824 */ /* 0x000fe200078e0241 */
[----:B------:R-:W-:-:S02]  /*18d50*/  IADD3 R42, P0, PT, R69, R88, RZ ;  /* 0x00000058452a7210 */ /* 0x000fc40007f1e0ff */
[-C--:B------:R-:W-:Y:S02]  /*18d60*/  IADD3 R44, P1, PT, R71, R88.reuse, RZ ;  /* 0x00000058472c7210 */ /* 0x080fe40007f3e0ff */
[-C--:B------:R-:W-:Y:S01]  /*18d70*/  LEA.HI.X.SX32 R43, R69, R13.reuse, 0x1, P0 ;  /* 0x0000000d452b7211 */ /* 0x080fe200000f0eff */
[C---:B------:R-:W-:Y:S01]  /*18d80*/  IMAD R69, R82.reuse, 0x2, R67 ;  /* 0x0000000252457824 */ /* 0x040fe200078e0243 */
[-C--:B------:R-:W-:Y:S02]  /*18d90*/  IADD3 R46, P2, PT, R73, R88.reuse, RZ ;  /* 0x00000058492e7210 */ /* 0x080fe40007f5e0ff */
[-C--:B------:R-:W-:Y:S01]  /*18da0*/  LEA.HI.X.SX32 R45, R71, R13.reuse, 0x1, P1 ;  /* 0x0000000d472d7211 */ /* 0x080fe200008f0eff */
[C---:B------:R-:W-:Y:S01]  /*18db0*/  IMAD R71, R82.reuse, 0x2, R69 ;  /* 0x0000000252477824 */ /* 0x040fe200078e0245 */
[----:B------:R-:W-:Y:S02]  /*18dc0*/  LEA.HI.X.SX32 R47, R73, R13, 0x1, P2 ;  /* 0x0000000d492f7211 */ /* 0x000fe400010f0eff */
[-C--:B------:R-:W-:Y:S01]  /*18dd0*/  IADD3 R52, P0, PT, R75, R88.reuse, RZ ;  /* 0x000000584b347210 */ /* 0x080fe20007f1e0ff */
[----:B------:R-:W-:Y:S01]  /*18de0*/  IMAD R73, R82, 0x2, R71 ;  /* 0x0000000252497824 */ /* 0x000fe200078e0247 */
[----:B------:R-:W-:-:S02]  /*18df0*/  IADD3 R54, P1, PT, R77, R88, RZ ;  /* 0x000000584d367210 */ /* 0x000fc40007f3e0ff */
        /* <DEDUP_REMOVED lines=18> */
[-C--:B------:R-:W-:Y:S01]  /*18f20*/  IADD3 R68, P2, PT, R69, R88.reuse, RZ ;  /* 0x0000005845447210 */ /* 0x080fe20007f5e0ff */
[C---:B------:R-:W-:Y:S01]  /*18f30*/  IMAD R87, R82.reuse, 0x2, R85 ;  /* 0x0000000252577824 */ /* 0x040fe200078e0255 */
[-C--:B------:R-:W-:Y:S02]  /*18f40*/  LEA.HI.X.SX32 R65, R65, R13.reuse, 0x1, P0 ;  /* 0x0000000d41417211 */ /* 0x080fe400000f0eff */
[-C--:B------:R-:W-:Y:S01]  /*18f50*/  LEA.HI.X.SX32 R67, R67, R13.reuse, 0x1, P1 ;  /* 0x0000000d43437211 */ /* 0x080fe200008f0eff */
[----:B------:R-:W-:Y:S01]  /*18f60*/  IMAD R89, R82, 0x2, R87 ;  /* 0x0000000252597824 */ /* 0x000fe200078e0257 */
[----:B------:R-:W-:Y:S02]  /*18f70*/  LEA.HI.X.SX32 R69, R69, R13, 0x1, P2 ;  /* 0x0000000d45457211 */ /* 0x000fe400010f0eff */
[-C--:B------:R-:W-:Y:S02]  /*18f80*/  IADD3 R70, P0, PT, R71, R88.reuse, RZ ;  /* 0x0000005847467210 */ /* 0x080fe40007f1e0ff */
[----:B------:R-:W-:-:S02]  /*18f90*/  IADD3 R72, P1, PT, R73, R88, RZ ;  /* 0x0000005849487210 */ /* 0x000fc40007f3e0ff */
[-C--:B------:R-:W-:Y:S02]  /*18fa0*/  IADD3 R74, P2, PT, R75, R88.reuse, RZ ;  /* 0x000000584b4a7210 */ /* 0x080fe40007f5e0ff */
[-C--:B------:R-:W-:Y:S02]  /*18fb0*/  LEA.HI.X.SX32 R71, R71, R13.reuse, 0x1, P0 ;  /* 0x0000000d47477211 */ /* 0x080fe400000f0eff */
[-C--:B------:R-:W-:Y:S02]  /*18fc0*/  LEA.HI.X.SX32 R73, R73, R13.reuse, 0x1, P1 ;  /* 0x0000000d49497211 */ /* 0x080fe400008f0eff */
[----:B------:R-:W-:Y:S02]  /*18fd0*/  LEA.HI.X.SX32 R75, R75, R13, 0x1, P2 ;  /* 0x0000000d4b4b7211 */ /* 0x000fe400010f0eff */
[-C--:B------:R-:W-:Y:S02]  /*18fe0*/  IADD3 R76, P0, PT, R77, R88.reuse, RZ ;  /* 0x000000584d4c7210 */ /* 0x080fe40007f1e0ff */
[----:B------:R-:W-:-:S02]  /*18ff0*/  IADD3 R78, P1, PT, R79, R88, RZ ;  /* 0x000000584f4e7210 */ /* 0x000fc40007f3e0ff */
[-C--:B------:R-:W-:Y:S02]  /*19000*/  IADD3 R80, P2, PT, R81, R88.reuse, RZ ;  /* 0x0000005851507210 */ /* 0x080fe40007f5e0ff */
[----:B------:R-:W-:Y:S02]  /*19010*/  PRMT R125, R49, 0x7770, RZ ;  /* 0x00007770317d7816 */ /* 0x000fe400000000ff */
[----:B------:R-:W-:Y:S02]  /*19020*/  IADD3 R20, P3, PT, R21, R88, RZ ;  /* 0x0000005815147210 */ /* 0x000fe40007f7e0ff */
[C---:B------:R-:W-:Y:S01]  /*19030*/  PRMT R122, R49.reuse, 0x7771, RZ ;  /* 0x00007771317a7816 */ /* 0x040fe200000000ff */
[----:B------:R-:W-:Y:S01]  /*19040*/  STG.E.U8 desc[UR22][R110.64], R118 ;  /* 0x000000766e007986 */ /* 0x000fe2000c101116 */
[C---:B------:R-:W-:Y:S02]  /*19050*/  PRMT R120, R49.reuse, 0x7773, RZ ;  /* 0x0000777331787816 */ /* 0x040fe400000000ff */
[----:B------:R-:W-:Y:S01]  /*19060*/  PRMT R121, R49, 0x7772, RZ ;  /* 0x0000777231797816 */ /* 0x000fe200000000ff */
[----:B------:R-:W-:Y:S01]  /*19070*/  STG.E.U8 desc[UR22][R108.64], R117 ;  /* 0x000000756c007986 */ /* 0x000fe2000c101116 */
[----:B------:R-:W-:-:S02]  /*19080*/  PRMT R49, R50, 0x7773, RZ ;  /* 0x0000777332317816 */ /* 0x000fc400000000ff */
[C---:B------:R-:W-:Y:S02]  /*19090*/  PRMT R123, R50.reuse, 0x7772, RZ ;  /* 0x00007772327b7816 */ /* 0x040fe400000000ff */
[C---:B------:R-:W-:Y:S01]  /*190a0*/  PRMT R124, R50.reuse, 0x7771, RZ ;  /* 0x00007771327c7816 */ /* 0x040fe200000000ff */
[----:B------:R-:W-:Y:S01]  /*190b0*/  STG.E.U8 desc[UR22][R106.64], R125 ;  /* 0x0000007d6a007986 */ /* 0x000fe2000c101116 */
[-C--:B------:R-:W-:Y:S02]  /*190c0*/  LEA.HI.X.SX32 R77, R77, R13.reuse, 0x1, P0 ;  /* 0x0000000d4d4d7211 */ /* 0x080fe400000f0eff */
[-C--:B------:R-:W-:Y:S02]  /*190d0*/  LEA.HI.X.SX32 R79, R79, R13.reuse, 0x1, P1 ;  /* 0x0000000d4f4f7211 */ /* 0x080fe400008f0eff */
[-C--:B------:R-:W-:Y:S02]  /*190e0*/  LEA.HI.X.SX32 R81, R81, R13.reuse, 0x1, P2 ;  /* 0x0000000d51517211 */ /* 0x080fe400010f0eff */
[----:B------:R-:W-:Y:S01]  /*190f0*/  PRMT R50, R50, 0x7770, RZ ;  /* 0x0000777032327816 */ /* 0x000fe200000000ff */
[----:B------:R-:W-:Y:S01]  /*19100*/  STG.E.U8 desc[UR22][R104.64], R122 ;  /* 0x0000007a68007986 */ /* 0x000fe2000c101116 */
[----:B------:R-:W-:-:S02]  /*19110*/  LEA.HI.X.SX32 R21, R21, R13, 0x1, P3 ;  /* 0x0000000d15157211 */ /* 0x000fc400018f0eff */
[-C--:B------:R-:W-:Y:S02]  /*19120*/  IADD3 R82, P0, PT, R83, R88.reuse, RZ ;  /* 0x0000005853527210 */ /* 0x080fe40007f1e0ff */
[-C--:B------:R-:W-:Y:S02]  /*19130*/  IADD3 R84, P1, PT, R85, R88.reuse, RZ ;  /* 0x0000005855547210 */ /* 0x080fe40007f3e0ff */
[-C--:B------:R-:W-:Y:S01]  /*19140*/  IADD3 R86, P2, PT, R87, R88.reuse, RZ ;  /* 0x0000005857567210 */ /* 0x080fe20007f5e0ff */
[----:B------:R-:W-:Y:S01]  /*19150*/  STG.E.U8 desc[UR22][R102.64], R121 ;  /* 0x0000007966007986 */ /* 0x000fe2000c101116 */
[----:B------:R-:W-:Y:S02]  /*19160*/  IADD3 R88, P3, PT, R89, R88, RZ ;  /* 0x0000005859587210 */ /* 0x000fe40007f7e0ff */
[C---:B------:R-:W-:Y:S01]  /*19170*/  PRMT R119, R51.reuse, 0x7770, RZ ;  /* 0x0000777033777816 */ /* 0x040fe200000000ff */
[----:B------:R-:W-:Y:S01]  /*19180*/  STG.E.U8 desc[UR22][R100.64], R120 ;  /* 0x0000007864007986 */ /* 0x000fe2000c101116 */
[----:B------:R-:W-:-:S02]  /*19190*/  PRMT R115, R51, 0x7771, RZ ;  /* 0x0000777133737816 */ /* 0x000fc400000000ff */
[-C--:B------:R-:W-:Y:S01]  /*191a0*/  LEA.HI.X.SX32 R83, R83, R13.reuse, 0x1, P0 ;  /* 0x0000000d53537211 */ /* 0x080fe200000f0eff */
[----:B------:R-:W-:Y:S01]  /*191b0*/  STG.E.U8 desc[UR22][R98.64], R50 ;  /* 0x0000003262007986 */ /* 0x000fe2000c101116 */
[-C--:B------:R-:W-:Y:S02]  /*191c0*/  LEA.HI.X.SX32 R85, R85, R13.reuse, 0x1, P1 ;  /* 0x0000000d55557211 */ /* 0x080fe400008f0eff */
[-C--:B------:R-:W-:Y:S01]  /*191d0*/  LEA.HI.X.SX32 R87, R87, R13.reuse, 0x1, P2 ;  /* 0x0000000d57577211 */ /* 0x080fe200010f0eff */
[----:B------:R-:W-:Y:S01]  /*191e0*/  STG.E.U8 desc[UR22][R96.64], R124 ;  /* 0x0000007c60007986 */ /* 0x000fe2000c101116 */
[----:B------:R-:W-:Y:S02]  /*191f0*/  LEA.HI.X.SX32 R89, R89, R13, 0x1, P3 ;  /* 0x0000000d59597211 */ /* 0x000fe400018f0eff */
[C---:B------:R-:W-:Y:S01]  /*19200*/  PRMT R114, R51.reuse, 0x7772, RZ ;  /* 0x0000777233727816 */ /* 0x040fe200000000ff */
[----:B------:R-:W-:Y:S01]  /*19210*/  STG.E.U8 desc[UR22][R94.64], R123 ;  /* 0x0000007b5e007986 */ /* 0x000fe2000c101116 */
[----:B------:R-:W-:-:S03]  /*19220*/  PRMT R13, R51, 0x7773, RZ ;  /* 0x00007773330d7816 */ /* 0x000fc600000000ff */
[----:B------:R-:W-:Y:S04]  /*19230*/  STG.E.U8 desc[UR22][R92.64], R49 ;  /* 0x000000315c007986 */ /* 0x000fe8000c101116 */
        /* <DEDUP_REMOVED lines=15> */
[----:B--2---:R-:W-:Y:S04]  /*19330*/  STG.E.U8 desc[UR22][R54.64], R112 ;  /* 0x0000007036007986 */ /* 0x004fe8000c101116 */
[----:B---3--:R-:W-:Y:S04]  /*19340*/  STG.E.U8 desc[UR22][R56.64], R113 ;  /* 0x0000007138007986 */ /* 0x008fe8000c101116 */
[----:B----4-:R-:W-:Y:S04]  /*19350*/  STG.E.U8 desc[UR22][R58.64], R90 ;  /* 0x0000005a3a007986 */ /* 0x010fe8000c101116 */
[----:B-----5:R-:W-:Y:S04]  /*19360*/  STG.E.U8 desc[UR22][R60.64], R91 ;  /* 0x0000005b3c007986 */ /* 0x020fe8000c101116 */
[----:B------:R1:W-:Y:S04]  /*19370*/  STG.E.U8 desc[UR22][R20.64], R0 ;  /* 0x0000000014007986 */ /* 0x0003e8000c101116 */
[----:B-1----:R-:W2:Y:S04]  /*19380*/  LDL.LU R0, [R1+0x824] ;  /* 0x0008240001007983 */ /* 0x002ea80000300800 */
[----:B------:R-:W3:Y:S04]  /*19390*/  LDL.LU R90, [R1+0x18] ;  /* 0x00001800015a7983 */ /* 0x000ee80000300800 */
[----:B------:R-:W3:Y:S01]  /*193a0*/  LDL.LU R91, [R1+0x14] ;  /* 0x00001400015b7983 */ /* 0x000ee20000300800 */
[----:B------:R-:W1:Y:S02]  /*193b0*/  S2R R51, SR_TID.X ;  /* 0x0000000000337919 */ /* 0x000e640000002100 */
[----:B-1----:R-:W-:-:S04]  /*193c0*/  LOP3.LUT R51, R51, 0x7f, RZ, 0xc0, !PT ;  /* 0x0000007f33337812 */ /* 0x002fc800078ec0ff */
[----:B------:R-:W-:-:S06]  /*193d0*/  LEA R51, R51, UR7, 0x4 ;  /* 0x0000000733337c11 */ /* 0x000fcc000f8e20ff */
[----:B------:R-:W1:Y:S02]  /*193e0*/  LDS.128 R48, [R51+0x800] ;  /* 0x0008000033307984 */ /* 0x000e640000000c00 */
[C---:B-1----:R-:W-:Y:S02]  /*193f0*/  PRMT R35, R48.reuse, 0x7770, RZ ;  /* 0x0000777030237816 */ /* 0x042fe400000000ff */
[C---:B------:R-:W-:Y:S02]  /*19400*/  PRMT R33, R48.reuse, 0x7771, RZ ;  /* 0x0000777130217816 */ /* 0x040fe400000000ff */
[C---:B------:R-:W-:Y:S02]  /*19410*/  PRMT R31, R48.reuse, 0x7772, RZ ;  /* 0x00007772301f7816 */ /* 0x040fe400000000ff */
[----:B------:R-:W-:Y:S02]  /*19420*/  PRMT R29, R48, 0x7773, RZ ;  /* 0x00007773301d7816 */ /* 0x000fe400000000ff */
[----:B------:R-:W-:-:S02]  /*19430*/  PRMT R23, R49, 0x7773, RZ ;  /* 0x0000777331177816 */ /* 0x000fc400000000ff */
[C---:B------:R-:W-:Y:S02]  /*19440*/  PRMT R25, R49.reuse, 0x7772, RZ ;  /* 0x0000777231197816 */ /* 0x040fe400000000ff */
[C---:B------:R-:W-:Y:S01]  /*19450*/  PRMT R27, R49.reuse, 0x7771, RZ ;  /* 0x00007771311b7816 */ /* 0x040fe200000000ff */
[----:B------:R-:W-:Y:S01]  /*19460*/  STG.E.U8 desc[UR22][R62.64], R35 ;  /* 0x000000233e007986 */ /* 0x000fe2000c101116 */
[----:B------:R-:W-:-:S03]  /*19470*/  PRMT R49, R49, 0x7770, RZ ;  /* 0x0000777031317816 */ /* 0x000fc600000000ff */
[----:B------:R-:W-:Y:S01]  /*19480*/  STG.E.U8 desc[UR22][R64.64], R33 ;  /* 0x0000002140007986 */ /* 0x000fe2000c101116 */
[----:B------:R-:W-:-:S03]  /*19490*/  PRMT R17, R50, 0x7770, RZ ;  /* 0x0000777032117816 */ /* 0x000fc600000000ff */
[----:B------:R-:W-:Y:S01]  /*194a0*/  STG.E.U8 desc[UR22][R66.64], R31 ;  /* 0x0000001f42007986 */ /* 0x000fe2000c101116 */
[----:B------:R-:W-:-:S03]  /*194b0*/  PRMT R13, R50, 0x7771, RZ ;  /* 0x00007771320d7816 */ /* 0x000fc600000000ff */
[----:B------:R-:W-:Y:S01]  /*194c0*/  STG.E.U8 desc[UR22][R68.64], R29 ;  /* 0x0000001d44007986 */ /* 0x000fe2000c101116 */
[----:B------:R-:W-:-:S03]  /*194d0*/  PRMT R11, R50, 0x7772, RZ ;  /* 0x00007772320b7816 */ /* 0x000fc600000000ff */
[----:B------:R-:W-:Y:S01]  /*194e0*/  STG.E.U8 desc[UR22][R70.64], R49 ;  /* 0x0000003146007986 */ /* 0x000fe2000c101116 */
[----:B------:R-:W-:Y:S02]  /*194f0*/  PRMT R9, R50, 0x7773, RZ ;  /* 0x0000777332097816 */ /* 0x000fe400000000ff */
[C---:B------:R-:W-:Y:S01]  /*19500*/  PRMT R3, R51.reuse, 0x7773, RZ ;  /* 0x0000777333037816 */ /* 0x040fe200000000ff */
[----:B------:R-:W-:Y:S01]  /*19510*/  STG.E.U8 desc[UR22][R72.64], R27 ;  /* 0x0000001b48007986 */ /* 0x000fe2000c101116 */
[C---:B------:R-:W-:Y:S02]  /*19520*/  PRMT R5, R51.reuse, 0x7772, RZ ;  /* 0x0000777233057816 */ /* 0x040fe400000000ff */
[C---:B------:R-:W-:Y:S01]  /*19530*/  PRMT R7, R51.reuse, 0x7771, RZ ;  /* 0x0000777133077816 */ /* 0x040fe200000000ff */
[----:B------:R-:W-:Y:S01]  /*19540*/  STG.E.U8 desc[UR22][R74.64], R25 ;  /* 0x000000194a007986 */ /* 0x000fe2000c101116 */
[----:B------:R-:W-:-:S03]  /*19550*/  PRMT R51, R51, 0x7770, RZ ;  /* 0x0000777033337816 */ /* 0x000fc600000000ff */
[----:B------:R-:W-:Y:S04]  /*19560*/  STG.E.U8 desc[UR22][R18.64], R23 ;  /* 0x0000001712007986 */ /* 0x000fe8000c101116 */
[----:B------:R-:W-:Y:S04]  /*19570*/  STG.E.U8 desc[UR22][R76.64], R17 ;  /* 0x000000114c007986 */ /* 0x000fe8000c101116 */
[----:B------:R-:W-:Y:S04]  /*19580*/  STG.E.U8 desc[UR22][R78.64], R13 ;  /* 0x0000000d4e007986 */ /* 0x000fe8000c101116 */
[----:B------:R-:W-:Y:S04]  /*19590*/  STG.E.U8 desc[UR22][R80.64], R11 ;  /* 0x0000000b50007986 */ /* 0x000fe8000c101116 */
[----:B------:R1:W-:Y:S04]  /*195a0*/  STG.E.U8 desc[UR22][R82.64], R9 ;  /* 0x0000000952007986 */ /* 0x0003e8000c101116 */
[----:B------:R-:W-:Y:S04]  /*195b0*/  STG.E.U8 desc[UR22][R84.64], R51 ;  /* 0x0000003354007986 */ /* 0x000fe8000c101116 */
[----:B------:R-:W-:Y:S04]  /*195c0*/  STG.E.U8 desc[UR22][R86.64], R7 ;  /* 0x0000000756007986 */ /* 0x000fe8000c101116 */
[----:B------:R-:W-:Y:S01]  /*195d0*/  STG.E.U8 desc[UR22][R88.64], R5 ;  /* 0x0000000558007986 */ /* 0x000fe2000c101116 */
[----:B-1----:R-:W1:Y:S03]  /*195e0*/  LDC.64 R8, c[0x0][0x3a0] ;  /* 0x0000e800ff087b82 */ /* 0x002e660000000a00 */
[----:B------:R-:W-:Y:S05]  /*195f0*/  STG.E.U8 desc[UR22][R14.64], R3 ;  /* 0x000000030e007986 */ /* 0x000fea000c101116 */
[----:B------:R-:W-:Y:S06]  /*19600*/  BAR.SYNC.DEFER_BLOCKING 0x0 ;  /* 0x0000000000007b1d */ /* 0x000fec0000010000 */
[----:B------:R-:W4:Y:S01]  /*19610*/  S2R R113, SR_TID.X ;  /* 0x0000000000717919 */ /* 0x000f220000002100 */
[----:B0-----:R-:W-:-:S02]  /*19620*/  USHF.L.U32 UR9, UR10, 0x6, URZ ;  /* 0x000000060a097899 */ /* 0x001fc400080006ff */
[----:B------:R-:W-:-:S04]  /*19630*/  UIMAD UR4, UR6, UR4, URZ ;  /* 0x00000004060472a4 */ /* 0x000fc8000f8e02ff */
[----:B------:R-:W-:Y:S02]  /*19640*/  USHF.L.U32 UR6, UR4, 0x2, URZ ;  /* 0x0000000204067899 */ /* 0x000fe400080006ff */
[----:B------:R-:W-:Y:S01]  /*19650*/  UIMAD.WIDE UR4, UR4, 0x4, URZ ;  /* 0x00000004040478a5 */ /* 0x000fe2000f8e02ff */
[----:B---3--:R0:W-:Y:S01]  /*19660*/  STSM.16.M88 [R90], R91 ;  /* 0x0000005b5a007844 */ /* 0x0081e20000000000 */
[----:B--2---:R-:W-:-:S05]  /*19670*/  IMAD.SHL.U32 R0, R0, 0x10, RZ ;  /* 0x0000001000007824 */ /* 0x004fca00078e00ff */
[----:B------:R-:W-:Y:S01]  /*19680*/  LOP3.LUT R4, R0, 0xf0, RZ, 0xc0, !PT ;  /* 0x000000f000047812 */ /* 0x000fe200078ec0ff */
[----:B------:R-:W-:Y:S01]  /*19690*/  BAR.SYNC.DEFER_BLOCKING 0x0 ;  /* 0x0000000000007b1d */ /* 0x000fe20000010000 */
[----:B0-----:R-:W-:-:S05]  /*196a0*/  IMAD.U32 R91, RZ, RZ, UR9 ;  /* 0x00000009ff5b7e24 */ /* 0x001fca000f8e00ff */
[----:B------:R-:W0:Y:S01]  /*196b0*/  LDSM.16.M88 R11, [R4+UR7] ;  /* 0x00000007040b783b */ /* 0x000e220008000000 */
[----:B----4-:R-:W-:Y:S02]  /*196c0*/  LOP3.LUT R91, R91, 0x3f, R113, 0xf8, !PT ;  /* 0x0000003f5b5b7812 */ /* 0x010fe400078ef871 */
[----:B------:R-:W-:-:S03]  /*196d0*/  LOP3.LUT R90, R113, 0x7f, RZ, 0xc0, !PT ;  /* 0x0000007f715a7812 */ /* 0x000fc600078ec0ff */
[C---:B------:R-:W-:Y:S01]  /*196e0*/  IMAD.SHL.U32 R5, R91.reuse, 0x4, RZ ;  /* 0x000000045b057824 */ /* 0x040fe200078e00ff */
[----:B------:R-:W-:Y:S01]  /*196f0*/  ISETP.GE.U32.AND P0, PT, R90, 0x40, PT ;  /* 0x000000405a00780c */ /* 0x000fe20003f06070 */
[----:B------:R-:W-:-:S03]  /*19700*/  IMAD.HI R0, R91, 0x4, RZ ;  /* 0x000000045b007827 */ /* 0x000fc600078e02ff */
[----:B-1----:R-:W-:-:S04]  /*19710*/  IADD3 R2, P1, P2, R5, UR6, R8 ;  /* 0x0000000605027c10 */ /* 0x002fc8000fa3e008 */
[----:B------:R-:W-:-:S05]  /*19720*/  IADD3.X R3, PT, PT, R0, UR5, R9, P1, P2 ;  /* 0x0000000500037c10 */ /* 0x000fca0008fe4409 */
[----:B0-----:R0:W-:Y:S01]  /*19730*/  @!P0 STG.E desc[UR22][R2.64], R11 ;  /* 0x0000000b02008986 */ /* 0x0011e2000c101916 */
[----:B------:R-:W-:Y:S06]  /*19740*/  BAR.SYNC.DEFER_BLOCKING 0x0 ;  /* 0x0000000000007b1d */ /* 0x000fec0000010000 */
[----:B------:R-:W-:Y:S05]  /*19750*/  BRA.U UP0, `(.L_x_19) ;  /* 0x0000000100a07547 */ /* 0x000fea000b800000 */
[----:B------:R-:W1:Y:S01]  /*19760*/  S2UR UR5, SR_CgaCtaId ;  /* 0x00000000000579c3 */ /* 0x000e620000008800 */
[----:B------:R-:W-:Y:S01]  /*19770*/  NOP ;  /* 0x0000000000007918 */ /* 0x000fe20000000000 */
[----:B------:R-:W-:Y:S01]  /*19780*/  UMOV UR4, 0x50 ;  /* 0x0000005000047882 */ /* 0x000fe20000000000 */
[----:B------:R-:W-:Y:S02]  /*19790*/  IMAD.U32 R0, RZ, RZ, UR8 ;  /* 0x00000008ff007e24 */ /* 0x000fe4000f8e00ff */
[----:B0-----:R-:W-:Y:S02]  /*197a0*/  IMAD.MOV.U32 R3, RZ, RZ, 0xf ;  /* 0x0000000fff037424 */ /* 0x001fe400078e00ff */
[----:B------:R-:W-:Y:S01]  /*197b0*/  IMAD.MOV.U32 R7, RZ, RZ, 0x1 ;  /* 0x00000001ff077424 */ /* 0x000fe200078e00ff */
[----:B------:R-:W-:-:S04]  /*197c0*/  LOP3.LUT R0, R0, 0xffff, RZ, 0xc0, !PT ;  /* 0x0000ffff00007812 */ /* 0x000fc800078ec0ff */
[----:B------:R-:W-:-:S05]  /*197d0*/  SHF.R.U32.HI R0, RZ, 0x5, R0 ;  /* 0x00000005ff007819 */ /* 0x000fca0000011600 */
[----:B------:R-:W-:Y:S01]  /*197e0*/  VIADD R2, R0, 0x10 ;  /* 0x0000001000027836 */ /* 0x000fe20000000000 */
[----:B------:R-:W-:Y:S01]  /*197f0*/  SHF.L.U32 R0, R3, R0, RZ ;  /* 0x0000000003007219 */ /* 0x000fe200000006ff */
[----:B-1----:R-:W-:-:S03]  /*19800*/  ULEA UR6, UR5, UR4, 0x18 ;  /* 0x0000000405067291 */ /* 0x002fc6000f8ec0ff */
[----:B------:R-:W-:-:S04]  /*19810*/  SHF.L.U32 R3, R7, R2, RZ ;  /* 0x0000000207037219 */ /* 0x000fc800000006ff */
[----:B------:R-:W-:Y:S02]  /*19820*/  LOP3.LUT R0, R3, R0, RZ, 0xfc, !PT ;  /* 0x0000000003007212 */ /* 0x000fe400078efcff */
[----:B------:R-:W0:Y:S02]  /*19830*/  LDS R5, [UR6] ;  /* 0x00000006ff057984 */ /* 0x000e240008000800 */
[C---:B------:R-:W-:Y:S02]  /*19840*/  LOP3.LUT R2, R0.reuse, 0xffff, RZ, 0xc0, !PT ;  /* 0x0000ffff00027812 */ /* 0x040fe400078ec0ff */
[----:B0-----:R-:W-:-:S04]  /*19850*/  LOP3.LUT R3, R0, 0xffff, R5, 0x80, !PT ;  /* 0x0000ffff00037812 */ /* 0x001fc800078e8005 */
[----:B------:R-:W-:-:S13]  /*19860*/  ISETP.NE.AND P0, PT, R3, R2, PT ;  /* 0x000000020300720c */ /* 0x000fda0003f05270 */
[----:B------:R-:W-:Y:S05]  /*19870*/  @P0 BRA `(.L_x_20) ;  /* 0x0000000000500947 */ /* 0x000fea0003800000 */
[----:B------:R-:W-:Y:S02]  /*19880*/  SHF.R.U32.HI R5, RZ, 0x10, R5 ;  /* 0x00000010ff057819 */ /* 0x000fe40000011605 */
[----:B------:R-:W-:-:S04]  /*19890*/  SHF.R.U32.HI R2, RZ, 0x10, R0 ;  /* 0x00000010ff027819 */ /* 0x000fc80000011600 */
[----:B------:R-:W-:-:S04]  /*198a0*/  LOP3.LUT R5, R5, R2, RZ, 0xc0, !PT ;  /* 0x0000000205057212 */ /* 0x000fc800078ec0ff */
[----:B------:R-:W-:-:S13]  /*198b0*/  ISETP.NE.AND P0, PT, R5, R2, PT ;  /* 0x000000020500720c */ /* 0x000fda0003f05270 */
[----:B------:R-:W-:Y:S05]  /*198c0*/  @P0 BRA `(.L_x_21) ;  /* 0x0000000000300947 */ /* 0x000fea0003800000 */
[----:B------:R-:W-:Y:S01]  /*198d0*/  R2UR UR4, R0 ;  /* 0x00000000000472ca */ /* 0x000fe200000e0000 */
[----:B------:R-:W-:Y:S01]  /*198e0*/  VOTEU.ANY UR5, UPT, PT ;  /* 0x0000000000057886 */ /* 0x000fe200038e0100 */
[----:B------:R-:W0:Y:S01]  /*198f0*/  S2R R0, SR_LANEID ;  /* 0x0000000000007919 */ /* 0x000e220000000000 */
[----:B------:R-:W-:-:S10]  /*19900*/  UFLO.U32 UR5, UR5 ;  /* 0x00000005000572bd */ /* 0x000fd400080e0000 */
[----:B------:R-:W-:-:S06]  /*19910*/  ULOP3.LUT UR4, URZ, UR4, URZ, 0x33, !UPT ;  /* 0x00000004ff047292 */ /* 0x000fcc000f8e33ff */
[----:B------:R-:W-:-:S04]  /*19920*/  IMAD.U32 R2, RZ, RZ, UR4 ;  /* 0x00000004ff027e24 */ /* 0x000fc8000f8e00ff */
[----:B------:R-:W1:Y:S02]  /*19930*/  REDUX UR7, R2 ;  /* 0x00000000020773c4 */ /* 0x000e640000000000 */
[----:B------:R2:W-:Y:S01]  /*19940*/  UTCATOMSWS.AND URZ, UR4 ;  /* 0x0000000400ff79e3 */ /* 0x0005e20008000000 */
[----:B0-----:R-:W-:Y:S01]  /*19950*/  ISETP.EQ.U32.AND P0, PT, R0, UR5, PT ;  /* 0x0000000500007c0c */ /* 0x001fe2000bf02070 */
[----:B-1----:R-:W-:-:S12]  /*19960*/  IMAD.U32 R0, RZ, RZ, UR7 ;  /* 0x00000007ff007e24 */ /* 0x002fd8000f8e00ff */
[----:B------:R2:W-:Y:S01]  /*19970*/  @P0 ATOMS.AND RZ, [UR6], R0 ;  /* 0x00000000ffff098c */ /* 0x0005e2000a800006 */
[----:B------:R-:W-:Y:S05]  /*19980*/  BRA `(.L_x_19) ;  /* 0x0000000000147947 */ /* 0x000fea0003800000 */
.L_x_21:
[----:B------:R-:W-:-:S07]  /*19990*/  MOV R2, 0x199b0 ;  /* 0x000199b000027802 */ /* 0x000fce0000000f00 */
[----:B------:R-:W-:Y:S05]  /*199a0*/  CALL.REL.NOINC `($__internal_0_$__cuda_sm10x_tcgen05_guardrail_trap_col_being_dealloced_not_returned_by_alloc) ;  /* 0x0000000000447944 */ /* 0x000fea0003c00000 */
[----:B------:R-:W-:Y:S05]  /*199b0*/  BRA `(.L_x_19) ;  /* 0x0000000000087947 */ /* 0x000fea0003800000 */
.L_x_20:
[----:B------:R-:W-:-:S07]  /*199c0*/  MOV R2, 0x199e0 ;  /* 0x000199e000027802 */ /* 0x000fce0000000f00 */
[----:B------:R-:W-:Y:S05]  /*199d0*/  CALL.REL.NOINC `($__internal_2_$__cuda_sm10x_tcgen05_guardrail_trap_unallocated_columns_being_dealloced) ;  /* 0x0000000000507944 */ /* 0x000fea0003c00000 */
.L_x_19:
[----:B------:R-:W-:Y:S01]  /*199e0*/  NOP ;  /* 0x0000000000007918 */ /* 0x000fe20000000000 */
[----:B--2---:R-:W-:Y:S05]  /*199f0*/  EXIT ;  /* 0x000000000000794d */ /* 0x004fea0003800000 */
.L_x_8:
[----:B------:R-:W1:Y:S02]  /*19a00*/  SYNCS.PHASECHK.TRANS64.TRYWAIT P3, [UR7+0x4000], RZ ;  /* 0x004000ffff0075a7 */ /* 0x000e640008061107 */
[----:B-1----:R-:W-:Y:S05]  /*19a10*/  @!P3 BRA `(.L_x_8) ;  /* 0xfffffffc00f8b947 */ /* 0x002fea000383ffff */
[----:B------:R-:W-:Y:S05]  /*19a20*/  BRA `(.L_x_7) ;  /* 0xfffffec400987947 */ /* 0x000fea000383ffff */
.L_x_13:
[----:B------:R-:W1:Y:S02]  /*19a30*/  SYNCS.PHASECHK.TRANS64.TRYWAIT P2, [UR7+0x10010], RZ ;  /* 0x010010ffff0075a7 */ /* 0x000e640008041107 */
[----:B-1----:R-:W-:Y:S05]  /*19a40*/  @!P2 BRA `(.L_x_13) ;  /* 0xfffffffc00f8a947 */ /* 0x002fea000383ffff */
[----:B------:R-:W-:Y:S05]  /*19a50*/  BRA `(.L_x_22) ;  /* 0xffffff7000787947 */ /* 0x000fea000383ffff */
.L_x_14:
[----:B------:R-:W0:Y:S02]  /*19a60*/  SYNCS.PHASECHK.TRANS64.TRYWAIT P1, [UR4], R38 ;  /* 0x00000026ff0075a7 */ /* 0x000e240008021104 */
[----:B0-----:R-:W-:Y:S05]  /*19a70*/  @!P1 BRA `(.L_x_14) ;  /* 0xfffffffc00f89947 */ /* 0x001fea000383ffff */
[----:B------:R-:W-:Y:S05]  /*19a80*/  BRA `(.L_x_23) ;  /* 0xffffff9400cc7947 */ /* 0x000fea000383ffff */
.L_x_18:
[----:B------:R-:W0:Y:S02]  /*19a90*/  SYNCS.PHASECHK.TRANS64.TRYWAIT P1, [UR4], R4 ;  /* 0x00000004ff0075a7 */ /* 0x000e240008021104 */
[----:B0-----:R-:W-:Y:S05]  /*19aa0*/  @!P1 BRA `(.L_x_18) ;  /* 0xfffffffc00f89947 */ /* 0x001fea000383ffff */
[----:B------:R-:W-:Y:S05]  /*19ab0*/  BRA `(.L_x_17) ;  /* 0xffffffc8005c7947 */ /* 0x000fea000383ffff */
        .weak           $__internal_0_$__cuda_sm10x_tcgen05_guardrail_trap_col_being_dealloced_not_returned_by_alloc
        .type           $__internal_0_$__cuda_sm10x_tcgen05_guardrail_trap_col_being_dealloced_not_returned_by_alloc,@function
        .size           $__internal_0_$__cuda_sm10x_tcgen05_guardrail_trap_col_being_dealloced_not_returned_by_alloc,($__internal_1_$__cuda_sm10x_tcgen05_guardrail_trap_phase_invalid_during_alloc - $__internal_0_$__cuda_sm10x_tcgen05_guardrail_trap_col_being_dealloced_not_returned_by_alloc)
$__internal_0_$__cuda_sm10x_tcgen05_guardrail_trap_col_being_dealloced_not_returned_by_alloc:
[----:B------:R-:W-:Y:S05]  /*19ac0*/  BPT.TRAP 0x1 ;  /* 0x000000040000795c */ /* 0x000fea0000300000 */
[----:B------:R-:W-:-:S04]  /*19ad0*/  IMAD.MOV.U32 R3, RZ, RZ, 0x0 ;  /* 0x00000000ff037424 */ /* 0x000fc800078e00ff */
[----:B------:R-:W-:Y:S05]  /*19ae0*/  RET.REL.NODEC R2 `(attn_fwd) ;  /* 0xfffffe6402447950 */ /* 0x000fea0003c3ffff */
        .weak           $__internal_1_$__cuda_sm10x_tcgen05_guardrail_trap_phase_invalid_during_alloc
        .type           $__internal_1_$__cuda_sm10x_tcgen05_guardrail_trap_phase_invalid_during_alloc,@function
        .size           $__internal_1_$__cuda_sm10x_tcgen05_guardrail_trap_phase_invalid_during_alloc,($__internal_2_$__cuda_sm10x_tcgen05_guardrail_trap_unallocated_columns_being_dealloced - $__internal_1_$__cuda_sm10x_tcgen05_guardrail_trap_phase_invalid_during_alloc)
$__internal_1_$__cuda_sm10x_tcgen05_guardrail_trap_phase_invalid_during_alloc:
[----:B------:R-:W-:Y:S05]  /*19af0*/  BPT.TRAP 0x1 ;  /* 0x000000040000795c */ /* 0x000fea0000300000 */
[----:B------:R-:W-:-:S04]  /*19b00*/  IMAD.MOV.U32 R3, RZ, RZ, 0x0 ;  /* 0x00000000ff037424 */ /* 0x000fc800078e00ff */
[----:B------:R-:W-:Y:S05]  /*19b10*/  RET.REL.NODEC R2 `(attn_fwd) ;  /* 0xfffffe6402387950 */ /* 0x000fea0003c3ffff */
        .weak           $__internal_2_$__cuda_sm10x_tcgen05_guardrail_trap_unallocated_columns_being_dealloced
        .type           $__internal_2_$__cuda_sm10x_tcgen05_guardrail_trap_unallocated_columns_being_dealloced,@function
        .size           $__internal_2_$__cuda_sm10x_tcgen05_guardrail_trap_unallocated_columns_being_dealloced,(.L_x_27 - $__internal_2_$__cuda_sm10x_tcgen05_guardrail_trap_unallocated_columns_being_dealloced)
$__internal_2_$__cuda_sm10x_tcgen05_guardrail_trap_unallocated_columns_being_dealloced:
[----:B------:R-:W-:Y:S05]  /*19b20*/  BPT.TRAP 0x1 ;  /* 0x000000040000795c */ /* 0x000fea0000300000 */
[----:B------:R-:W-:-:S04]  /*19b30*/  IMAD.MOV.U32 R3, RZ, RZ, 0x0 ;  /* 0x00000000ff037424 */ /* 0x000fc800078e00ff */
[----:B------:R-:W-:Y:S05]  /*19b40*/  RET.REL.NODEC R2 `(attn_fwd) ;  /* 0xfffffe64022c7950 */ /* 0x000fea0003c3ffff */
.L_x_24:
[----:B------:R-:W-:-:S00]  /*19b50*/  BRA `(.L_x_24) ;  /* 0xfffffffc00fc7947 */ /* 0x000fc0000383ffff */
[----:B------:R-:W-:-:S00]  /*19b60*/  NOP ;  /* 0x0000000000007918 */ /* 0x000fc00000000000 */
        /* <DEDUP_REMOVED lines=9> */
.L_x_27:


//--------------------- .nv.global.init           --------------------------
	.section	.nv.global.init,"aw",@progbits
.nv.global.init:
	.type		_$_str,@object
	.size		_$_str,(.L_3 - _$_str)
_$_str:
        /*0000*/ 	.byte	0x5f, 0x5f, 0x43, 0x55, 0x44, 0x41, 0x5f, 0x46, 0x54, 0x5a, 0x00
.L_3:


//--------------------- .nv.shared.attn_fwd       --------------------------
	.section	.nv.shared.attn_fwd,"aw",@nobits
	.sectionflags	@""
	.align	16
	.zero		1024


//--------------------- .nv.shared.reserved.0     --------------------------
	.section	.nv.shared.reserved.0,"aw",@nobits
	.align	8
	.weak		__nv_reservedSMEM_offset_0_alias
	.size		__nv_reservedSMEM_offset_0_alias, 0, 64
	.other		__nv_reservedSMEM_offset_0_alias,@"STO_CUDA_RESERVED_SHARED STV_DEFAULT"
__nv_reservedSMEM_offset_0_alias:
	.zero		0
.nv.shared.reserved.0:
	.zero		64
	.weak		__nv_reservedSMEM_allocation_phase
	.type		__nv_reservedSMEM_allocation_phase,@object
	.size		__nv_reservedSMEM_allocation_phase,(.L_0 - __nv_reservedSMEM_allocation_phase)
__nv_reservedSMEM_allocation_phase:
	.zero		1
.L_0:
	.zero		7
	.weak		__nv_reservedSMEM_devtool_atexit_pc
	.type		__nv_reservedSMEM_devtool_atexit_pc,@object
	.size		__nv_reservedSMEM_devtool_atexit_pc,(__nv_reservedSMEM_allocation_mask - __nv_reservedSMEM_devtool_atexit_pc)
__nv_reservedSMEM_devtool_atexit_pc:
	.zero		8
	.weak		__nv_reservedSMEM_allocation_mask
	.type		__nv_reservedSMEM_allocation_mask,@object
	.size		__nv_reservedSMEM_allocation_mask,(.L_2 - __nv_reservedSMEM_allocation_mask)
__nv_reservedSMEM_allocation_mask:
	.zero		4
.L_2:


//--------------------- .nv.constant0.attn_fwd    --------------------------
	.section	.nv.constant0.attn_fwd,"a",@progbits
	.sectionflags	@""
	.align	4
.nv.constant0.attn_fwd:
	.zero		1032


//--------------------- SYMBOLS --------------------------

	.type		.nv.reservedSmem.offset0,@object
	.size		.nv.reservedSmem.offset0,0x4
	.type		.nv.reservedSmem.cap,@object
	.size		.nv.reservedSmem.cap,0x4
